	.target	sm_100a

	.elftype	@"ET_EXEC"


//--------------------- .note.nv.tkinfo           --------------------------
	.section	.note.nv.tkinfo,"",@"SHT_NOTE"
	.sectionflags	@"SHF_NOTE_NV_TKINFO"
	.tkinfo
        /*0018*/ 	.word	0x00000002
        /*0030*/ 	.string	""
        /*0030*/ 	.string	"ptxas"
        /*0030*/ 	.string	"Cuda compilation tools, release 13.0, V13.0.88"
        /*0030*/ 	.string	"Build cuda_13.0.r13.0/compiler.36424714_0"
        /*0030*/ 	.string	"-arch sm_100a -m 64 "



//--------------------- .note.nv.cuinfo           --------------------------
	.section	.note.nv.cuinfo,"",@"SHT_NOTE"
	.sectionflags	@"SHF_NOTE_NV_CUINFO"
        /*0018*/ 	.short	0x0002
        /*001a*/ 	.short	0x0064
        /*001c*/ 	.short	0x0082
	.zero		2


//--------------------- .nv.info                  --------------------------
	.section	.nv.info,"",@"SHT_CUDA_INFO"
	.align	4


	//----- nvinfo : EIATTR_REGCOUNT
	.align		4
        /*0000*/ 	.byte	0x04, 0x2f
        /*0002*/ 	.short	(.L_34 - .L_33)
	.align		4
.L_33:
        /*0004*/ 	.word	index@(_ZN7cutlass13device_kernelINS_4fmha6kernel36Sm100FmhaFwdKernelTmaWarpspecializedIN4cute5tupleIJiiiNS5_IJNS5_IJiiEEEiEEEEEENS1_10collective38Sm100FmhaFwdMainloopTmaWarpspecializedINS_10bfloat16_tEffNS5_IJNS4_1CILi256EEENSC_ILi128EEENSC_ILi32EEEEEENS5_IJiNSC_ILi1EEES7_EEENS5_IJiSH_NS5_IJNS5_IJNSC_ILi0EEEiEEEiEEEEEESM_NS9_10CausalMaskILb1EEENS5_IJNSC_ILi2EEESH_SH_EEENSC_ILb0EEEEENS9_38Sm100FmhaFwdEpilogueTmaWarpspecializedINS_6half_tEfNS5_IJSE_SF_SE_EEESI_NS5_IJSH_S7_EEESR_EENS2_23PersistentTileSchedulerENS2_41Sm100FmhaCtxKernelWarpspecializedScheduleEEEEEvNT_6ParamsE)
        /*0008*/ 	.word	0x00000080


	//----- nvinfo : EIATTR_FRAME_SIZE
	.align		4
.L_34:
        /*000c*/ 	.byte	0x04, 0x11
        /*000e*/ 	.short	(.L_36 - .L_35)
	.align		4
.L_35:
        /*0010*/ 	.word	index@($__internal_3_$__cuda_sm3x_div_rn_noftz_f32_slowpath)
        /*0014*/ 	.word	0x00000070


	//----- nvinfo : EIATTR_FRAME_SIZE
	.align		4
.L_36:
        /*0018*/ 	.byte	0x04, 0x11
        /*001a*/ 	.short	(.L_38 - .L_37)
	.align		4
.L_37:
        /*001c*/ 	.word	index@($__internal_2_$__cuda_sm10x_tcgen05_guardrail_trap_unallocated_columns_being_dealloced)
        /*0020*/ 	.word	0x00000070


	//----- nvinfo : EIATTR_FRAME_SIZE
	.align		4
.L_38:
        /*0024*/ 	.byte	0x04, 0x11
        /*0026*/ 	.short	(.L_40 - .L_39)
	.align		4
.L_39:
        /*0028*/ 	.word	index@($__internal_1_$__cuda_sm10x_tcgen05_guardrail_trap_phase_invalid_during_alloc)
        /*002c*/ 	.word	0x00000070


	//----- nvinfo : EIATTR_FRAME_SIZE
	.align		4
.L_40:
        /*0030*/ 	.byte	0x04, 0x11
        /*0032*/ 	.short	(.L_42 - .L_41)
	.align		4
.L_41:
        /*0034*/ 	.word	index@($__internal_0_$__cuda_sm10x_tcgen05_guardrail_trap_col_being_dealloced_not_returned_by_alloc)
        /*0038*/ 	.word	0x00000070


	//----- nvinfo : EIATTR_FRAME_SIZE
	.align		4
.L_42:
        /*003c*/ 	.byte	0x04, 0x11
        /*003e*/ 	.short	(.L_44 - .L_43)
	.align		4
.L_43:
        /*0040*/ 	.word	index@(_ZN7cutlass13device_kernelINS_4fmha6kernel36Sm100FmhaFwdKernelTmaWarpspecializedIN4cute5tupleIJiiiNS5_IJNS5_IJiiEEEiEEEEEENS1_10collective38Sm100FmhaFwdMainloopTmaWarpspecializedINS_10bfloat16_tEffNS5_IJNS4_1CILi256EEENSC_ILi128EEENSC_ILi32EEEEEENS5_IJiNSC_ILi1EEES7_EEENS5_IJiSH_NS5_IJNS5_IJNSC_ILi0EEEiEEEiEEEEEESM_NS9_10CausalMaskILb1EEENS5_IJNSC_ILi2EEESH_SH_EEENSC_ILb0EEEEENS9_38Sm100FmhaFwdEpilogueTmaWarpspecializedINS_6half_tEfNS5_IJSE_SF_SE_EEESI_NS5_IJSH_S7_EEESR_EENS2_23PersistentTileSchedulerENS2_41Sm100FmhaCtxKernelWarpspecializedScheduleEEEEEvNT_6ParamsE)
        /*0044*/ 	.word	0x00000070


	//----- nvinfo : EIATTR_MIN_STACK_SIZE
	.align		4
.L_44:
        /*0048*/ 	.byte	0x04, 0x12
        /*004a*/ 	.short	(.L_46 - .L_45)
	.align		4
.L_45:
        /*004c*/ 	.word	index@(_ZN7cutlass13device_kernelINS_4fmha6kernel36Sm100FmhaFwdKernelTmaWarpspecializedIN4cute5tupleIJiiiNS5_IJNS5_IJiiEEEiEEEEEENS1_10collective38Sm100FmhaFwdMainloopTmaWarpspecializedINS_10bfloat16_tEffNS5_IJNS4_1CILi256EEENSC_ILi128EEENSC_ILi32EEEEEENS5_IJiNSC_ILi1EEES7_EEENS5_IJiSH_NS5_IJNS5_IJNSC_ILi0EEEiEEEiEEEEEESM_NS9_10CausalMaskILb1EEENS5_IJNSC_ILi2EEESH_SH_EEENSC_ILb0EEEEENS9_38Sm100FmhaFwdEpilogueTmaWarpspecializedINS_6half_tEfNS5_IJSE_SF_SE_EEESI_NS5_IJSH_S7_EEESR_EENS2_23PersistentTileSchedulerENS2_41Sm100FmhaCtxKernelWarpspecializedScheduleEEEEEvNT_6ParamsE)
        /*0050*/ 	.word	0x00000070
.L_46:


//--------------------- .nv.compat                --------------------------
	.section	.nv.compat,"",@"SHT_CUDA_COMPAT_INFO"
	.align	4
        /*0000*/ 	.byte	0x02, 0x09, 0x01, 0x00, 0x02, 0x02, 0x02, 0x00, 0x02, 0x05, 0x05, 0x00, 0x03, 0x07, 0x01, 0x01
        /*0010*/ 	.byte	0x02, 0x03, 0x01, 0x00, 0x02, 0x06, 0x01, 0x00, 0x04, 0x0b, 0x08, 0x00, 0x01, 0x00, 0x00, 0x00
        /*0020*/ 	.byte	0x00, 0x00, 0x00, 0x00


//--------------------- .nv.info._ZN7cutlass13device_kernelINS_4fmha6kernel36Sm100FmhaFwdKernelTmaWarpspecializedIN4cute5tupleIJiiiNS5_IJNS5_IJiiEEEiEEEEEENS1_10collective38Sm100FmhaFwdMainloopTmaWarpspecializedINS_10bfloat16_tEffNS5_IJNS4_1CILi256EEENSC_ILi128EEENSC_ILi32EEEEEENS5_IJiNSC_ILi1EEES7_EEENS5_IJiSH_NS5_IJNS5_IJNSC_ILi0EEEiEEEiEEEEEESM_NS9_10CausalMaskILb1EEENS5_IJNSC_ILi2EEESH_SH_EEENSC_ILb0EEEEENS9_38Sm100FmhaFwdEpilogueTmaWarpspecializedINS_6half_tEfNS5_IJSE_SF_SE_EEESI_NS5_IJSH_S7_EEESR_EENS2_23PersistentTileSchedulerENS2_41Sm100FmhaCtxKernelWarpspecializedScheduleEEEEEvNT_6ParamsE --------------------------
	.section	.nv.info._ZN7cutlass13device_kernelINS_4fmha6kernel36Sm100FmhaFwdKernelTmaWarpspecializedIN4cute5tupleIJiiiNS5_IJNS5_IJiiEEEiEEEEEENS1_10collective38Sm100FmhaFwdMainloopTmaWarpspecializedINS_10bfloat16_tEffNS5_IJNS4_1CILi256EEENSC_ILi128EEENSC_ILi32EEEEEENS5_IJiNSC_ILi1EEES7_EEENS5_IJiSH_NS5_IJNS5_IJNSC_ILi0EEEiEEEiEEEEEESM_NS9_10CausalMaskILb1EEENS5_IJNSC_ILi2EEESH_SH_EEENSC_ILb0EEEEENS9_38Sm100FmhaFwdEpilogueTmaWarpspecializedINS_6half_tEfNS5_IJSE_SF_SE_EEESI_NS5_IJSH_S7_EEESR_EENS2_23PersistentTileSchedulerENS2_41Sm100FmhaCtxKernelWarpspecializedScheduleEEEEEvNT_6ParamsE,"",@"SHT_CUDA_INFO"
	.sectionflags	@""
	.align	4


	//----- nvinfo : EIATTR_CUDA_API_VERSION
	.align		4
        /*0000*/ 	.byte	0x04, 0x37
        /*0002*/ 	.short	(.L_48 - .L_47)
.L_47:
        /*0004*/ 	.word	0x00000082


	//----- nvinfo : EIATTR_KPARAM_INFO
	.align		4
.L_48:
        /*0008*/ 	.byte	0x04, 0x17
        /*000a*/ 	.short	(.L_50 - .L_49)
.L_49:
        /*000c*/ 	.word	0x00000000
        /*0010*/ 	.short	0x0000
        /*0012*/ 	.short	0x0000
        /*0014*/ 	.byte	0x00, 0xf0, 0x01, 0x18


	//----- nvinfo : EIATTR_AT_ENTRY_FRAGMENTS
	.align		4
.L_50:
        /*0018*/ 	.byte	0x04, 0x4f
        /*001a*/ 	.short	(.L_52 - .L_51)


	//   ....[0]....
.L_51:
        /*001c*/ 	.word	0x00000006


	//----- nvinfo : EIATTR_RESERVED_SMEM_USED
	.align		4
.L_52:
        /*0020*/ 	.byte	0x01, 0x41
	.zero		2


	//----- nvinfo : EIATTR_SPARSE_MMA_MASK
	.align		4
        /*0024*/ 	.byte	0x03, 0x50
        /*0026*/ 	.short	0x0000


	//----- nvinfo : EIATTR_TCGEN05_1CTA_USED
	.align		4
        /*0028*/ 	.byte	0x01, 0x51
	.zero		2


	//----- nvinfo : EIATTR_MAXREG_COUNT
	.align		4
        /*002c*/ 	.byte	0x03, 0x1b
        /*002e*/ 	.short	0x0080


	//----- nvinfo : EIATTR_NUM_BARRIERS
	.align		4
        /*0030*/ 	.byte	0x02, 0x4c
        /*0032*/ 	.byte	0x01
	.zero		1


	//----- nvinfo : EIATTR_EXTERNS
	.align		4
        /*0034*/ 	.byte	0x04, 0x0f
        /*0036*/ 	.short	(.L_54 - .L_53)


	//   ....[0]....
	.align		4
.L_53:
        /*0038*/ 	.word	index@(vprintf)


	//   ....[1]....
	.align		4
        /*003c*/ 	.word	index@(__assertfail)


	//----- nvinfo : EIATTR_ANNOTATIONS
	.align		4
.L_54:
        /*0040*/ 	.byte	0x04, 0x55
        /*0042*/ 	.short	(.L_56 - .L_55)


	//   ....[0]....
.L_55:
        /*0044*/ 	.word	0x00000001
        /*0048*/ 	.byte	0xa0, 0xda, 0x00, 0x00, 0x01, 0x00, 0x00, 0x00, 0x00, 0xdb, 0x00, 0x00, 0x01, 0x00, 0x00, 0x00
        /* <DEDUP_REMOVED lines=41> */
        /*02e8*/ 	.byte	0x40, 0x61, 0x01, 0x00


	//----- nvinfo : EIATTR_MERCURY_ISA_VERSION
	.align		4
.L_56:
        /*02ec*/ 	.byte	0x03, 0x5f
        /*02ee*/ 	.short	0x0101


	//----- nvinfo : EIATTR_INT_WARP_WIDE_INSTR_OFFSETS
	.align		4
        /*02f0*/ 	.byte	0x04, 0x31
        /*02f2*/ 	.short	(.L_58 - .L_57)


	//   ....[0]....
.L_57:
        /*02f4*/ 	.word	0x00019840


	//   ....[1]....
        /*02f8*/ 	.word	0x00019860


	//   ....[2]....
        /*02fc*/ 	.word	0x00019890


	//----- nvinfo : EIATTR_COOP_GROUP_MASK_REGIDS
	.align		4
.L_58:
        /*0300*/ 	.byte	0x04, 0x29
        /*0302*/ 	.short	(.L_60 - .L_59)


	//   ....[0]....
.L_59:
        /*0304*/ 	.word	0xffffffff


	//   ....[1]....
        /*0308*/ 	.word	0xffffffff


	//   ....[2]....
        /*030c*/ 	.word	0xffffffff


	//   ....[3]....
        /*0310*/ 	.word	0xffffffff


	//   ....[4]....
        /*0314*/ 	.word	0xffffffff


	//   ....[5]....
        /*0318*/ 	.word	0xffffffff


	//   ....[6]....
        /*031c*/ 	.word	0xffffffff


	//   ....[7]....
        /*0320*/ 	.word	0xffffffff


	//   ....[8]....
        /*0324*/ 	.word	0xffffffff


	//   ....[9]....
        /*0328*/ 	.word	0xffffffff


	//   ....[10]....
        /*032c*/ 	.word	0xffffffff


	//   ....[11]....
        /*0330*/ 	.word	0xffffffff


	//   ....[12]....
        /*0334*/ 	.word	0xffffffff


	//   ....[13]....
        /*0338*/ 	.word	0xffffffff


	//   ....[14]....
        /*033c*/ 	.word	0xffffffff


	//   ....[15]....
        /*0340*/ 	.word	0xffffffff


	//   ....[16]....
        /*0344*/ 	.word	0xffffffff


	//   ....[17]....
        /*0348*/ 	.word	0xffffffff


	//   ....[18]....
        /*034c*/ 	.word	0xffffffff


	//----- nvinfo : EIATTR_COOP_GROUP_INSTR_OFFSETS
	.align		4
.L_60:
        /*0350*/ 	.byte	0x04, 0x28
        /*0352*/ 	.short	(.L_62 - .L_61)


	//   ....[0]....
.L_61:
        /*0354*/ 	.word	0x00000120


	//   ....[1]....
        /*0358*/ 	.word	0x000008e0


	//   ....[2]....
        /*035c*/ 	.word	0x00000b10


	//   ....[3]....
        /*0360*/ 	.word	0x00000c40


	//   ....[4]....
        /*0364*/ 	.word	0x00000d80


	//   ....[5]....
        /*0368*/ 	.word	0x00000ff0


	//   ....[6]....
        /*036c*/ 	.word	0x000011e0


	//   ....[7]....
        /*0370*/ 	.word	0x000012f0


	//   ....[8]....
        /*0374*/ 	.word	0x00001450


	//   ....[9]....
        /*0378*/ 	.word	0x000015b0


	//   ....[10]....
        /*037c*/ 	.word	0x00001a00


	//   ....[11]....
        /*0380*/ 	.word	0x00001c10


	//   ....[12]....
        /*0384*/ 	.word	0x00001c20


	//   ....[13]....
        /*0388*/ 	.word	0x00007fb0


	//   ....[14]....
        /*038c*/ 	.word	0x000085d0


	//   ....[15]....
        /*0390*/ 	.word	0x0000ad20


	//   ....[16]....
        /*0394*/ 	.word	0x0000f2d0


	//   ....[17]....
        /*0398*/ 	.word	0x00019740


	//   ....[18]....
        /*039c*/ 	.word	0x00019960


	//----- nvinfo : EIATTR_REG_RECONFIG
	.align		4
.L_62:
        /*03a0*/ 	.byte	0x01, 0x54
	.zero		2


	//----- nvinfo : EIATTR_VRC_CTA_INIT_COUNT
	.align		4
        /*03a4*/ 	.byte	0x02, 0x4a
        /*03a6*/ 	.byte	0x80
	.zero		1


	//----- nvinfo : EIATTR_SYSCALL_OFFSETS
	.align		4
        /*03a8*/ 	.byte	0x04, 0x46
        /*03aa*/ 	.short	(.L_64 - .L_63)


	//   ....[0]....
.L_63:
        /*03ac*/ 	.word	0x000045d0


	//   ....[1]....
        /*03b0*/ 	.word	0x000046a0


	//   ....[2]....
        /*03b4*/ 	.word	0x00004710


	//   ....[3]....
        /*03b8*/ 	.word	0x00004780


	//   ....[4]....
        /*03bc*/ 	.word	0x000047f0


	//   ....[5]....
        /*03c0*/ 	.word	0x00004890


	//   ....[6]....
        /*03c4*/ 	.word	0x00004970


	//   ....[7]....
        /*03c8*/ 	.word	0x00004a10


	//   ....[8]....
        /*03cc*/ 	.word	0x00004ab0


	//   ....[9]....
        /*03d0*/ 	.word	0x00004b50


	//   ....[10]....
        /*03d4*/ 	.word	0x00004bc0


	//   ....[11]....
        /*03d8*/ 	.word	0x00004c60


	//   ....[12]....
        /*03dc*/ 	.word	0x00004d00


	//   ....[13]....
        /*03e0*/ 	.word	0x00004d70


	//   ....[14]....
        /*03e4*/ 	.word	0x00004e10


	//   ....[15]....
        /*03e8*/ 	.word	0x00004eb0


	//   ....[16]....
        /*03ec*/ 	.word	0x00004f50


	//   ....[17]....
        /*03f0*/ 	.word	0x00004ff0


	//   ....[18]....
        /*03f4*/ 	.word	0x00005060


	//   ....[19]....
        /*03f8*/ 	.word	0x00005100


	//   ....[20]....
        /*03fc*/ 	.word	0x000051a0


	//   ....[21]....
        /*0400*/ 	.word	0x00005210


	//   ....[22]....
        /*0404*/ 	.word	0x000052b0


	//   ....[23]....
        /*0408*/ 	.word	0x00005350


	//   ....[24]....
        /*040c*/ 	.word	0x000053f0


	//   ....[25]....
        /*0410*/ 	.word	0x00005490


	//   ....[26]....
        /*0414*/ 	.word	0x00005500


	//   ....[27]....
        /*0418*/ 	.word	0x000055a0


	//   ....[28]....
        /*041c*/ 	.word	0x00005640


	//   ....[29]....
        /*0420*/ 	.word	0x000056b0


	//   ....[30]....
        /*0424*/ 	.word	0x00005750


	//   ....[31]....
        /*0428*/ 	.word	0x000057f0


	//   ....[32]....
        /*042c*/ 	.word	0x00005890


	//   ....[33]....
        /*0430*/ 	.word	0x00005930


	//   ....[34]....
        /*0434*/ 	.word	0x000059d0


	//   ....[35]....
        /*0438*/ 	.word	0x00005a70


	//   ....[36]....
        /*043c*/ 	.word	0x00005ae0


	//   ....[37]....
        /*0440*/ 	.word	0x00005b80


	//   ....[38]....
        /*0444*/ 	.word	0x00005c20


	//   ....[39]....
        /*0448*/ 	.word	0x00005c90


	//   ....[40]....
        /*044c*/ 	.word	0x00005d30


	//   ....[41]....
        /*0450*/ 	.word	0x00005dd0


	//   ....[42]....
        /*0454*/ 	.word	0x00005e70


	//   ....[43]....
        /*0458*/ 	.word	0x00005f10


	//   ....[44]....
        /*045c*/ 	.word	0x00005f80


	//   ....[45]....
        /*0460*/ 	.word	0x00006020


	//   ....[46]....
        /*0464*/ 	.word	0x000060c0


	//   ....[47]....
        /*0468*/ 	.word	0x00006130


	//   ....[48]....
        /*046c*/ 	.word	0x000061c0


	//   ....[49]....
        /*0470*/ 	.word	0x00006260


	//   ....[50]....
        /*0474*/ 	.word	0x00006300


	//   ....[51]....
        /*0478*/ 	.word	0x000063a0


	//   ....[52]....
        /*047c*/ 	.word	0x00006410


	//   ....[53]....
        /*0480*/ 	.word	0x000064a0


	//   ....[54]....
        /*0484*/ 	.word	0x00006540


	//   ....[55]....
        /*0488*/ 	.word	0x000065b0


	//   ....[56]....
        /*048c*/ 	.word	0x00006650


	//   ....[57]....
        /*0490*/ 	.word	0x000066f0


	//   ....[58]....
        /*0494*/ 	.word	0x00006790


	//   ....[59]....
        /*0498*/ 	.word	0x00006830


	//   ....[60]....
        /*049c*/ 	.word	0x00008150


	//   ....[61]....
        /*04a0*/ 	.word	0x00008770


	//   ....[62]....
        /*04a4*/ 	.word	0x000090c0


	//   ....[63]....
        /*04a8*/ 	.word	0x00009f10


	//   ....[64]....
        /*04ac*/ 	.word	0x0000af60


	//   ....[65]....
        /*04b0*/ 	.word	0x0000b0d0


	//   ....[66]....
        /*04b4*/ 	.word	0x0000b240


	//   ....[67]....
        /*04b8*/ 	.word	0x0000b3b0


	//   ....[68]....
        /*04bc*/ 	.word	0x0000b940


	//   ....[69]....
        /*04c0*/ 	.word	0x0000e440


	//   ....[70]....
        /*04c4*/ 	.word	0x0000e740


	//   ....[71]....
        /*04c8*/ 	.word	0x0000f140


	//   ....[72]....
        /*04cc*/ 	.word	0x0000f510


	//   ....[73]....
        /*04d0*/ 	.word	0x0000f680


	//   ....[74]....
        /*04d4*/ 	.word	0x0000f7f0


	//   ....[75]....
        /*04d8*/ 	.word	0x0000f960


	//   ....[76]....
        /*04dc*/ 	.word	0x000127d0


	//   ....[77]....
        /*04e0*/ 	.word	0x00015380


	//   ....[78]....
        /*04e4*/ 	.word	0x00015690


	//   ....[79]....
        /*04e8*/ 	.word	0x000160e0


	//----- nvinfo : EIATTR_MBARRIER_INSTR_OFFSETS
	.align		4
.L_64:
        /*04ec*/ 	.byte	0x04, 0x39
        /*04ee*/ 	.short	(.L_66 - .L_65)


	//   ....[0]....
.L_65:
        /*04f0*/ 	.word	0x000009c0
        /*04f4*/ 	.word	0x000000ff
        /*04f8*/ 	.word	0x0000e000
        /*04fc*/ 	.short	0x0100
        /*04fe*/ 	.byte	0x05
	.zero		1


	//   ....[1]....
        /*0500*/ 	.word	0x000009d0
        /*0504*/ 	.word	0x000000ff
        /*0508*/ 	.word	0x0000e010
        /*050c*/ 	.short	0x0100
        /*050e*/ 	.byte	0x05
	.zero		1


	//   ....[2]....
        /*0510*/ 	.word	0x000009e0
        /*0514*/ 	.word	0x000000ff
        /*0518*/ 	.word	0x0000e008
        /*051c*/ 	.short	0x0100
        /*051e*/ 	.byte	0x05
	.zero		1


	//   ....[3]....
        /*0520*/ 	.word	0x000009f0
        /*0524*/ 	.word	0x000000ff
        /*0528*/ 	.word	0x0000e018
        /*052c*/ 	.short	0x0100
        /*052e*/ 	.byte	0x05
	.zero		1


	//   ....[4]....
        /*0530*/ 	.word	0x00000bd0
        /*0534*/ 	.word	0x000000ff
        /*0538*/ 	.word	0x0000e020
        /*053c*/ 	.short	0x0100
        /*053e*/ 	.byte	0x05
	.zero		1


	//   ....[5]....
        /*0540*/ 	.word	0x00000be0
        /*0544*/ 	.word	0x000000ff
        /*0548*/ 	.word	0x0000e038
        /*054c*/ 	.short	0x0100
        /*054e*/ 	.byte	0x05
	.zero		1


	//   ....[6]....
        /*0550*/ 	.word	0x00000bf0
        /*0554*/ 	.word	0x000000ff
        /*0558*/ 	.word	0x0000e028
        /*055c*/ 	.short	0x0100
        /*055e*/ 	.byte	0x05
	.zero		1


	//   ....[7]....
        /*0560*/ 	.word	0x00000c00
        /*0564*/ 	.word	0x000000ff
        /*0568*/ 	.word	0x0000e040
        /*056c*/ 	.short	0x0100
        /*056e*/ 	.byte	0x05
	.zero		1


	//   ....[8]....
        /*0570*/ 	.word	0x00000c10
        /*0574*/ 	.word	0x000000ff
        /*0578*/ 	.word	0x0000e030
        /*057c*/ 	.short	0x0100
        /*057e*/ 	.byte	0x05
	.zero		1


	//   ....[9]....
        /*0580*/ 	.word	0x00000c20
        /*0584*/ 	.word	0x000000ff
        /*0588*/ 	.word	0x0000e048
        /*058c*/ 	.short	0x0100
        /*058e*/ 	.byte	0x05
	.zero		1


	//   ....[10]....
        /*0590*/ 	.word	0x00000d50
        /*0594*/ 	.word	0x000000ff
        /*0598*/ 	.word	0x0000e050
        /*059c*/ 	.short	0x0100
        /*059e*/ 	.byte	0x06
	.zero		1


	//   ....[11]....
        /*05a0*/ 	.word	0x00000d60
        /*05a4*/ 	.word	0x000000ff
        /*05a8*/ 	.word	0x0000e058
        /*05ac*/ 	.short	0x0100
        /*05ae*/ 	.byte	0x06
	.zero		1


	//   ....[12]....
        /*05b0*/ 	.word	0x00000ec0
        /*05b4*/ 	.word	0x000000ff
        /*05b8*/ 	.word	0x0000e060
        /*05bc*/ 	.short	0x0100
        /*05be*/ 	.byte	0x07
	.zero		1


	//   ....[13]....
        /*05c0*/ 	.word	0x00000ed0
        /*05c4*/ 	.word	0x000000ff
        /*05c8*/ 	.word	0x0000e068
        /*05cc*/ 	.short	0x0100
        /*05ce*/ 	.byte	0x07
	.zero		1


	//   ....[14]....
        /*05d0*/ 	.word	0x000010b0
        /*05d4*/ 	.word	0x000000ff
        /*05d8*/ 	.word	0x0000e070
        /*05dc*/ 	.short	0x0100
        /*05de*/ 	.byte	0x06
	.zero		1


	//   ....[15]....
        /*05e0*/ 	.word	0x000010c0
        /*05e4*/ 	.word	0x000000ff
        /*05e8*/ 	.word	0x0000e078
        /*05ec*/ 	.short	0x0100
        /*05ee*/ 	.byte	0x06
	.zero		1


	//   ....[16]....
        /*05f0*/ 	.word	0x000012c0
        /*05f4*/ 	.word	0x000000ff
        /*05f8*/ 	.word	0x0000e080
        /*05fc*/ 	.short	0x0100
        /*05fe*/ 	.byte	0x09
	.zero		1


	//   ....[17]....
        /*0600*/ 	.word	0x000012d0
        /*0604*/ 	.word	0x000000ff
        /*0608*/ 	.word	0x0000e088
        /*060c*/ 	.short	0x0100
        /*060e*/ 	.byte	0x09
	.zero		1


	//   ....[18]....
        /*0610*/ 	.word	0x00001400
        /*0614*/ 	.word	0x000000ff
        /*0618*/ 	.word	0x0000e090
        /*061c*/ 	.short	0x0100
        /*061e*/ 	.byte	0x0a
	.zero		1


	//   ....[19]....
        /*0620*/ 	.word	0x00001410
        /*0624*/ 	.word	0x000000ff
        /*0628*/ 	.word	0x0000e0a0
        /*062c*/ 	.short	0x0100
        /*062e*/ 	.byte	0x0a
	.zero		1


	//   ....[20]....
        /*0630*/ 	.word	0x00001420
        /*0634*/ 	.word	0x000000ff
        /*0638*/ 	.word	0x0000e098
        /*063c*/ 	.short	0x0100
        /*063e*/ 	.byte	0x0a
	.zero		1


	//   ....[21]....
        /*0640*/ 	.word	0x00001430
        /*0644*/ 	.word	0x000000ff
        /*0648*/ 	.word	0x0000e0a8
        /*064c*/ 	.short	0x0100
        /*064e*/ 	.byte	0x0a
	.zero		1


	//   ....[22]....
        /*0650*/ 	.word	0x00001560
        /*0654*/ 	.word	0x000000ff
        /*0658*/ 	.word	0x0000e0b0
        /*065c*/ 	.short	0x0100
        /*065e*/ 	.byte	0x0a
	.zero		1


	//   ....[23]....
        /*0660*/ 	.word	0x00001570
        /*0664*/ 	.word	0x000000ff
        /*0668*/ 	.word	0x0000e0c0
        /*066c*/ 	.short	0x0100
        /*066e*/ 	.byte	0x0a
	.zero		1


	//   ....[24]....
        /*0670*/ 	.word	0x00001580
        /*0674*/ 	.word	0x000000ff
        /*0678*/ 	.word	0x0000e0b8
        /*067c*/ 	.short	0x0100
        /*067e*/ 	.byte	0x0a
	.zero		1


	//   ....[25]....
        /*0680*/ 	.word	0x00001590
        /*0684*/ 	.word	0x000000ff
        /*0688*/ 	.word	0x0000e0c8
        /*068c*/ 	.short	0x0100
        /*068e*/ 	.byte	0x0a
	.zero		1


	//   ....[26]....
        /*0690*/ 	.word	0x00001690
        /*0694*/ 	.word	0x000000ff
        /*0698*/ 	.word	0x0000e0d0
        /*069c*/ 	.short	0x0100
        /*069e*/ 	.byte	0x09
	.zero		1


	//   ....[27]....
        /*06a0*/ 	.word	0x000016a0
        /*06a4*/ 	.word	0x000000ff
        /*06a8*/ 	.word	0x0000e0d8
        /*06ac*/ 	.short	0x0100
        /*06ae*/ 	.byte	0x09
	.zero		1


	//   ....[28]....
        /*06b0*/ 	.word	0x00001da0
        /*06b4*/ 	.word	0x000000ff
        /*06b8*/ 	.word	0x0000e000
        /*06bc*/ 	.short	0x010a
        /*06be*/ 	.byte	0x14
	.zero		1


	//   ....[29]....
        /*06c0*/ 	.word	0x00001e20
        /*06c4*/ 	.word	0x000000ff
        /*06c8*/ 	.word	0x0000e020
        /*06cc*/ 	.short	0x010a
        /*06ce*/ 	.byte	0x04
	.zero		1


	//   ....[30]....
        /*06d0*/ 	.word	0x00001ef0
        /*06d4*/ 	.word	0x000000ff
        /*06d8*/ 	.word	0x0000e058
        /*06dc*/ 	.short	0x010a
        /*06de*/ 	.byte	0x14
	.zero		1


	//   ....[31]....
        /*06e0*/ 	.word	0x00002080
        /*06e4*/ 	.word	0x000000ff
        /*06e8*/ 	.word	0x0000e008
        /*06ec*/ 	.short	0x010a
        /*06ee*/ 	.byte	0x14
	.zero		1


	//   ....[32]....
        /*06f0*/ 	.word	0x00002110
        /*06f4*/ 	.word	0x000000ff
        /*06f8*/ 	.word	0x0000e068
        /*06fc*/ 	.short	0x010a
        /*06fe*/ 	.byte	0x14
	.zero		1


	//   ....[33]....
        /*0700*/ 	.word	0x000022e0
        /*0704*/ 	.word	0x000000ff
        /*0708*/ 	.word	0x0000e020
        /*070c*/ 	.short	0x010a
        /*070e*/ 	.byte	0x04
	.zero		1


	//   ....[34]....
        /*0710*/ 	.word	0x00002390
        /*0714*/ 	.word	0x000000ff
        /*0718*/ 	.word	0x0000e0a0
        /*071c*/ 	.short	0x010a
        /*071e*/ 	.byte	0x14
	.zero		1


	//   ....[35]....
        /*0720*/ 	.word	0x00002410
        /*0724*/ 	.word	0x000000ff
        /*0728*/ 	.word	0x0000e058
        /*072c*/ 	.short	0x010a
        /*072e*/ 	.byte	0x14
	.zero		1


	//   ....[36]....
        /*0730*/ 	.word	0x000029f0
        /*0734*/ 	.word	0x000000ff
        /*0738*/ 	.word	0x0000e020
        /*073c*/ 	.short	0x010a
        /*073e*/ 	.byte	0x06
	.zero		1


	//   ....[37]....
        /*0740*/ 	.word	0x00002be0
        /*0744*/ 	.word	0x000000ff
        /*0748*/ 	.word	0x0000e0a8
        /*074c*/ 	.short	0x010a
        /*074e*/ 	.byte	0x14
	.zero		1


	//   ....[38]....
        /*0750*/ 	.word	0x00002c60
        /*0754*/ 	.word	0x000000ff
        /*0758*/ 	.word	0x0000e068
        /*075c*/ 	.short	0x010a
        /*075e*/ 	.byte	0x14
	.zero		1


	//   ....[39]....
        /*0760*/ 	.word	0x00003380
        /*0764*/ 	.word	0x000000ff
        /*0768*/ 	.word	0x0000e020
        /*076c*/ 	.short	0x010a
        /*076e*/ 	.byte	0x04
	.zero		1


	//   ....[40]....
        /*0770*/ 	.word	0x00003430
        /*0774*/ 	.word	0x000000ff
        /*0778*/ 	.word	0x0000e0a0
        /*077c*/ 	.short	0x010a
        /*077e*/ 	.byte	0x14
	.zero		1


	//   ....[41]....
        /*0780*/ 	.word	0x000034e0
        /*0784*/ 	.word	0x000000ff
        /*0788*/ 	.word	0x0000e058
        /*078c*/ 	.short	0x010a
        /*078e*/ 	.byte	0x14
	.zero		1


	//   ....[42]....
        /*0790*/ 	.word	0x00003a80
        /*0794*/ 	.word	0x000000ff
        /*0798*/ 	.word	0x0000e0a8
        /*079c*/ 	.short	0x010a
        /*079e*/ 	.byte	0x14
	.zero		1


	//   ....[43]....
        /*07a0*/ 	.word	0x00003b00
        /*07a4*/ 	.word	0x000000ff
        /*07a8*/ 	.word	0x0000e068
        /*07ac*/ 	.short	0x010a
        /*07ae*/ 	.byte	0x14
	.zero		1


	//   ....[44]....
        /*07b0*/ 	.word	0x000044d0
        /*07b4*/ 	.word	0x00000010
        /*07b8*/ 	.word	0x0000e0c0
        /*07bc*/ 	.short	0x010a
        /*07be*/ 	.byte	0xff
	.zero		1


	//   ....[45]....
        /*07c0*/ 	.word	0x00007140
        /*07c4*/ 	.word	0x00000010
        /*07c8*/ 	.word	0x0000e0b0
        /*07cc*/ 	.short	0x0101
        /*07ce*/ 	.byte	0xff
	.zero		1


	//   ....[46]....
        /*07d0*/ 	.word	0x000076f0
        /*07d4*/ 	.word	0x00000010
        /*07d8*/ 	.word	0x0000e0c8
        /*07dc*/ 	.short	0x010a
        /*07de*/ 	.byte	0xff
	.zero		1


	//   ....[47]....
        /*07e0*/ 	.word	0x00007af0
        /*07e4*/ 	.word	0x00000010
        /*07e8*/ 	.word	0x0000e0b8
        /*07ec*/ 	.short	0x0101
        /*07ee*/ 	.byte	0xff
	.zero		1


	//   ....[48]....
        /*07f0*/ 	.word	0x00007c40
        /*07f4*/ 	.word	0x0000002f
        /*07f8*/ 	.word	0x0000e070
        /*07fc*/ 	.short	0x010a
        /*07fe*/ 	.byte	0xff
	.zero		1


	//   ....[49]....
        /*0800*/ 	.word	0x00007cd0
        /*0804*/ 	.word	0x00000000
        /*0808*/ 	.word	0x00000000
        /*080c*/ 	.short	0x0101
        /*080e*/ 	.byte	0xff
	.zero		1


	//   ....[50]....
        /*0810*/ 	.word	0x00007d30
        /*0814*/ 	.word	0x0000002f
        /*0818*/ 	.word	0x0000e080
        /*081c*/ 	.short	0x010a
        /*081e*/ 	.byte	0xff
	.zero		1


	//   ....[51]....
        /*0820*/ 	.word	0x00007e10
        /*0824*/ 	.word	0x0000002f
        /*0828*/ 	.word	0x0000e070
        /*082c*/ 	.short	0x010a
        /*082e*/ 	.byte	0xff
	.zero		1


	//   ....[52]....
        /*0830*/ 	.word	0x00007f90
        /*0834*/ 	.word	0x0000002f
        /*0838*/ 	.word	0x0000e090
        /*083c*/ 	.short	0x010a
        /*083e*/ 	.byte	0xff
	.zero		1


	//   ....[53]....
        /*0840*/ 	.word	0x00008370
        /*0844*/ 	.word	0x00000000
        /*0848*/ 	.word	0x00000000
        /*084c*/ 	.short	0x0101
        /*084e*/ 	.byte	0xff
	.zero		1


	//   ....[54]....
        /*0850*/ 	.word	0x000083f0
        /*0854*/ 	.word	0x00000000
        /*0858*/ 	.word	0x00000000
        /*085c*/ 	.short	0x0101
        /*085e*/ 	.byte	0xff
	.zero		1


	//   ....[55]....
        /*0860*/ 	.word	0x00008450
        /*0864*/ 	.word	0x0000002f
        /*0868*/ 	.word	0x0000e080
        /*086c*/ 	.short	0x010a
        /*086e*/ 	.byte	0xff
	.zero		1


	//   ....[56]....
        /*0870*/ 	.word	0x000085b0
        /*0874*/ 	.word	0x0000002f
        /*0878*/ 	.word	0x0000e098
        /*087c*/ 	.short	0x010a
        /*087e*/ 	.byte	0xff
	.zero		1


	//   ....[57]....
        /*0880*/ 	.word	0x00008970
        /*0884*/ 	.word	0x00000000
        /*0888*/ 	.word	0x00000000
        /*088c*/ 	.short	0x0101
        /*088e*/ 	.byte	0xff
	.zero		1


	//   ....[58]....
        /*0890*/ 	.word	0x00008a00
        /*0894*/ 	.word	0x00000003
        /*0898*/ 	.word	0x00000000
        /*089c*/ 	.short	0x0101
        /*089e*/ 	.byte	0xff
	.zero		1


	//   ....[59]....
        /*08a0*/ 	.word	0x00008a90
        /*08a4*/ 	.word	0x00000004
        /*08a8*/ 	.word	0x00000000
        /*08ac*/ 	.short	0x0101
        /*08ae*/ 	.byte	0xff
	.zero		1


	//   ....[60]....
        /*08b0*/ 	.word	0x00008ae0
        /*08b4*/ 	.word	0x0000002f
        /*08b8*/ 	.word	0x0000e070
        /*08bc*/ 	.short	0x010a
        /*08be*/ 	.byte	0xff
	.zero		1


	//   ....[61]....
        /*08c0*/ 	.word	0x00008b70
        /*08c4*/ 	.word	0x00000000
        /*08c8*/ 	.word	0x00000000
        /*08cc*/ 	.short	0x0101
        /*08ce*/ 	.byte	0xff
	.zero		1


	//   ....[62]....
        /*08d0*/ 	.word	0x00008bd0
        /*08d4*/ 	.word	0x0000002f
        /*08d8*/ 	.word	0x0000e090
        /*08dc*/ 	.short	0x010a
        /*08de*/ 	.byte	0xff
	.zero		1


	//   ....[63]....
        /*08e0*/ 	.word	0x00008c50
        /*08e4*/ 	.word	0x0000002f
        /*08e8*/ 	.word	0x0000e0c0
        /*08ec*/ 	.short	0x010a
        /*08ee*/ 	.byte	0xff
	.zero		1


	//   ....[64]....
        /*08f0*/ 	.word	0x000098e0
        /*08f4*/ 	.word	0x00000000
        /*08f8*/ 	.word	0x00000000
        /*08fc*/ 	.short	0x0101
        /*08fe*/ 	.byte	0xff
	.zero		1


	//   ....[65]....
        /*0900*/ 	.word	0x00009910
        /*0904*/ 	.word	0x0000002f
        /*0908*/ 	.word	0x0000e0b0
        /*090c*/ 	.short	0x0101
        /*090e*/ 	.byte	0xff
	.zero		1


	//   ....[66]....
        /*0910*/ 	.word	0x00009990
        /*0914*/ 	.word	0x0000002f
        /*0918*/ 	.word	0x0000e080
        /*091c*/ 	.short	0x010a
        /*091e*/ 	.byte	0xff
	.zero		1


	//   ....[67]....
        /*0920*/ 	.word	0x00009a20
        /*0924*/ 	.word	0x0000001f
        /*0928*/ 	.word	0x00000000
        /*092c*/ 	.short	0x0101
        /*092e*/ 	.byte	0xff
	.zero		1


	//   ....[68]....
        /*0930*/ 	.word	0x00009a70
        /*0934*/ 	.word	0x0000002f
        /*0938*/ 	.word	0x0000e098
        /*093c*/ 	.short	0x010a
        /*093e*/ 	.byte	0xff
	.zero		1


	//   ....[69]....
        /*0940*/ 	.word	0x00009af0
        /*0944*/ 	.word	0x0000002f
        /*0948*/ 	.word	0x0000e0c8
        /*094c*/ 	.short	0x010a
        /*094e*/ 	.byte	0xff
	.zero		1


	//   ....[70]....
        /*0950*/ 	.word	0x0000a740
        /*0954*/ 	.word	0x00000003
        /*0958*/ 	.word	0x00000000
        /*095c*/ 	.short	0x0101
        /*095e*/ 	.byte	0xff
	.zero		1


	//   ....[71]....
        /*0960*/ 	.word	0x0000a770
        /*0964*/ 	.word	0x0000002f
        /*0968*/ 	.word	0x0000e0b8
        /*096c*/ 	.short	0x0101
        /*096e*/ 	.byte	0xff
	.zero		1


	//   ....[72]....
        /*0970*/ 	.word	0x0000abd0
        /*0974*/ 	.word	0x000000ff
        /*0978*/ 	.word	0x00000000
        /*097c*/ 	.short	0x010a
        /*097e*/ 	.byte	0x06
	.zero		1


	//   ....[73]....
        /*0980*/ 	.word	0x0000ae40
        /*0984*/ 	.word	0x000000ff
        /*0988*/ 	.word	0x00000000
        /*098c*/ 	.short	0x010a
        /*098e*/ 	.byte	0x05
	.zero		1


	//   ....[74]....
        /*0990*/ 	.word	0x0000ba70
        /*0994*/ 	.word	0x000000ff
        /*0998*/ 	.word	0x00000000
        /*099c*/ 	.short	0x0101
        /*099e*/ 	.byte	0x04
	.zero		1


	//   ....[75]....
        /*09a0*/ 	.word	0x0000bae0
        /*09a4*/ 	.word	0x000000ff
        /*09a8*/ 	.word	0x00000000
        /*09ac*/ 	.short	0x010a
        /*09ae*/ 	.byte	0x2e
	.zero		1


	//   ....[76]....
        /*09b0*/ 	.word	0x0000be40
        /*09b4*/ 	.word	0x000000ff
        /*09b8*/ 	.word	0x00000000
        /*09bc*/ 	.short	0x0101
        /*09be*/ 	.byte	0x2d
	.zero		1


	//   ....[77]....
        /*09c0*/ 	.word	0x0000e840
        /*09c4*/ 	.word	0x000000ff
        /*09c8*/ 	.word	0x00000000
        /*09cc*/ 	.short	0x0101
        /*09ce*/ 	.byte	0x05
	.zero		1


	//   ....[78]....
        /*09d0*/ 	.word	0x0000e9c0
        /*09d4*/ 	.word	0x000000ff
        /*09d8*/ 	.word	0x00000000
        /*09dc*/ 	.short	0x010a
        /*09de*/ 	.byte	0x06
	.zero		1


	//   ....[79]....
        /*09e0*/ 	.word	0x0000f020
        /*09e4*/ 	.word	0x000000ff
        /*09e8*/ 	.word	0x00000000
        /*09ec*/ 	.short	0x010a
        /*09ee*/ 	.byte	0x06
	.zero		1


	//   ....[80]....
        /*09f0*/ 	.word	0x0000f3e0
        /*09f4*/ 	.word	0x000000ff
        /*09f8*/ 	.word	0x00000000
        /*09fc*/ 	.short	0x010a
        /*09fe*/ 	.byte	0x04
	.zero		1


	//   ....[81]....
        /*0a00*/ 	.word	0x00012930
        /*0a04*/ 	.word	0x000000ff
        /*0a08*/ 	.word	0x00000000
        /*0a0c*/ 	.short	0x0101
        /*0a0e*/ 	.byte	0x04
	.zero		1


	//   ....[82]....
        /*0a10*/ 	.word	0x00012990
        /*0a14*/ 	.word	0x000000ff
        /*0a18*/ 	.word	0x00000000
        /*0a1c*/ 	.short	0x010a
        /*0a1e*/ 	.byte	0x2e
	.zero		1


	//   ....[83]....
        /*0a20*/ 	.word	0x00012ef0
        /*0a24*/ 	.word	0x000000ff
        /*0a28*/ 	.word	0x00000000
        /*0a2c*/ 	.short	0x0101
        /*0a2e*/ 	.byte	0x2d
	.zero		1


	//   ....[84]....
        /*0a30*/ 	.word	0x00015790
        /*0a34*/ 	.word	0x000000ff
        /*0a38*/ 	.word	0x00000000
        /*0a3c*/ 	.short	0x0101
        /*0a3e*/ 	.byte	0x05
	.zero		1


	//   ....[85]....
        /*0a40*/ 	.word	0x00015950
        /*0a44*/ 	.word	0x000000ff
        /*0a48*/ 	.word	0x00000000
        /*0a4c*/ 	.short	0x010a
        /*0a4e*/ 	.byte	0x06
	.zero		1


	//   ....[86]....
        /*0a50*/ 	.word	0x00015fc0
        /*0a54*/ 	.word	0x000000ff
        /*0a58*/ 	.word	0x00000000
        /*0a5c*/ 	.short	0x010a
        /*0a5e*/ 	.byte	0x06
	.zero		1


	//   ....[87]....
        /*0a60*/ 	.word	0x00016260
        /*0a64*/ 	.word	0x000000ff
        /*0a68*/ 	.word	0x00000000
        /*0a6c*/ 	.short	0x0101
        /*0a6e*/ 	.byte	0x04
	.zero		1


	//   ....[88]....
        /*0a70*/ 	.word	0x000162f0
        /*0a74*/ 	.word	0x000000ff
        /*0a78*/ 	.word	0x00000000
        /*0a7c*/ 	.short	0x010a
        /*0a7e*/ 	.byte	0x04
	.zero		1


	//   ....[89]....
        /*0a80*/ 	.word	0x000163a0
        /*0a84*/ 	.word	0x000000ff
        /*0a88*/ 	.word	0x00000000
        /*0a8c*/ 	.short	0x0101
        /*0a8e*/ 	.byte	0x04
	.zero		1


	//   ....[90]....
        /*0a90*/ 	.word	0x00016a90
        /*0a94*/ 	.word	0x000000ff
        /*0a98*/ 	.word	0x0000e010
        /*0a9c*/ 	.short	0x010a
        /*0a9e*/ 	.byte	0x08
	.zero		1


	//   ....[91]....
        /*0aa0*/ 	.word	0x00016c40
        /*0aa4*/ 	.word	0x000000ff
        /*0aa8*/ 	.word	0x0000e038
        /*0aac*/ 	.short	0x010a
        /*0aae*/ 	.byte	0x11
	.zero		1


	//   ....[92]....
        /*0ab0*/ 	.word	0x00016e20
        /*0ab4*/ 	.word	0x000000ff
        /*0ab8*/ 	.word	0x0000e018
        /*0abc*/ 	.short	0x010a
        /*0abe*/ 	.byte	0x08
	.zero		1


	//   ....[93]....
        /*0ac0*/ 	.word	0x00017000
        /*0ac4*/ 	.word	0x000000ff
        /*0ac8*/ 	.word	0x0000e038
        /*0acc*/ 	.short	0x010a
        /*0ace*/ 	.byte	0x11
	.zero		1


	//   ....[94]....
        /*0ad0*/ 	.word	0x000172e0
        /*0ad4*/ 	.word	0x000000ff
        /*0ad8*/ 	.word	0x0000e038
        /*0adc*/ 	.short	0x010a
        /*0ade*/ 	.byte	0x11
	.zero		1


	//   ....[95]....
        /*0ae0*/ 	.word	0x00017510
        /*0ae4*/ 	.word	0x000000ff
        /*0ae8*/ 	.word	0x0000e038
        /*0aec*/ 	.short	0x010a
        /*0aee*/ 	.byte	0x11
	.zero		1


	//   ....[96]....
        /*0af0*/ 	.word	0x00017710
        /*0af4*/ 	.word	0x000000ff
        /*0af8*/ 	.word	0x0000e038
        /*0afc*/ 	.short	0x010a
        /*0afe*/ 	.byte	0x11
	.zero		1


	//   ....[97]....
        /*0b00*/ 	.word	0x00017910
        /*0b04*/ 	.word	0x000000ff
        /*0b08*/ 	.word	0x0000e038
        /*0b0c*/ 	.short	0x010a
        /*0b0e*/ 	.byte	0x11
	.zero		1


	//   ....[98]....
        /*0b10*/ 	.word	0x00017b10
        /*0b14*/ 	.word	0x000000ff
        /*0b18*/ 	.word	0x0000e038
        /*0b1c*/ 	.short	0x010a
        /*0b1e*/ 	.byte	0x11
	.zero		1


	//   ....[99]....
        /*0b20*/ 	.word	0x00017d10
        /*0b24*/ 	.word	0x000000ff
        /*0b28*/ 	.word	0x0000e038
        /*0b2c*/ 	.short	0x010a
        /*0b2e*/ 	.byte	0x11
	.zero		1


	//   ....[100]....
        /*0b30*/ 	.word	0x00017f20
        /*0b34*/ 	.word	0x000000ff
        /*0b38*/ 	.word	0x0000e038
        /*0b3c*/ 	.short	0x010a
        /*0b3e*/ 	.byte	0x11
	.zero		1


	//   ....[101]....
        /*0b40*/ 	.word	0x00018120
        /*0b44*/ 	.word	0x000000ff
        /*0b48*/ 	.word	0x0000e038
        /*0b4c*/ 	.short	0x010a
        /*0b4e*/ 	.byte	0x11
	.zero		1


	//   ....[102]....
        /*0b50*/ 	.word	0x00018370
        /*0b54*/ 	.word	0x000000ff
        /*0b58*/ 	.word	0x0000e038
        /*0b5c*/ 	.short	0x010a
        /*0b5e*/ 	.byte	0x11
	.zero		1


	//   ....[103]....
        /*0b60*/ 	.word	0x00018570
        /*0b64*/ 	.word	0x000000ff
        /*0b68*/ 	.word	0x0000e038
        /*0b6c*/ 	.short	0x010a
        /*0b6e*/ 	.byte	0x11
	.zero		1


	//   ....[104]....
        /*0b70*/ 	.word	0x00018790
        /*0b74*/ 	.word	0x000000ff
        /*0b78*/ 	.word	0x0000e038
        /*0b7c*/ 	.short	0x010a
        /*0b7e*/ 	.byte	0x11
	.zero		1


	//   ....[105]....
        /*0b80*/ 	.word	0x00018990
        /*0b84*/ 	.word	0x000000ff
        /*0b88*/ 	.word	0x0000e038
        /*0b8c*/ 	.short	0x010a
        /*0b8e*/ 	.byte	0x11
	.zero		1


	//   ....[106]....
        /*0b90*/ 	.word	0x00018bc0
        /*0b94*/ 	.word	0x000000ff
        /*0b98*/ 	.word	0x0000e038
        /*0b9c*/ 	.short	0x010a
        /*0b9e*/ 	.byte	0x11
	.zero		1


	//   ....[107]....
        /*0ba0*/ 	.word	0x00018dc0
        /*0ba4*/ 	.word	0x000000ff
        /*0ba8*/ 	.word	0x0000e038
        /*0bac*/ 	.short	0x010a
        /*0bae*/ 	.byte	0x09
	.zero		1


	//   ....[108]....
        /*0bb0*/ 	.word	0x00019460
        /*0bb4*/ 	.word	0x000000ff
        /*0bb8*/ 	.word	0x0000e0b0
        /*0bbc*/ 	.short	0x010a
        /*0bbe*/ 	.byte	0x11
	.zero		1


	//   ....[109]....
        /*0bc0*/ 	.word	0x00019500
        /*0bc4*/ 	.word	0x000000ff
        /*0bc8*/ 	.word	0x0000e0b8
        /*0bcc*/ 	.short	0x010a
        /*0bce*/ 	.byte	0x11
	.zero		1


	//   ....[110]....
        /*0bd0*/ 	.word	0x000195e0
        /*0bd4*/ 	.word	0x000000ff
        /*0bd8*/ 	.word	0x00000000
        /*0bdc*/ 	.short	0x0101
        /*0bde*/ 	.byte	0x08
	.zero		1


	//   ....[111]....
        /*0be0*/ 	.word	0x00019660
        /*0be4*/ 	.word	0x000000ff
        /*0be8*/ 	.word	0x00000000
        /*0bec*/ 	.short	0x0101
        /*0bee*/ 	.byte	0x11
	.zero		1


	//   ....[112]....
        /*0bf0*/ 	.word	0x00019990
        /*0bf4*/ 	.word	0x00000000
        /*0bf8*/ 	.word	0x0000e000
        /*0bfc*/ 	.short	0x010a
        /*0bfe*/ 	.byte	0xff
	.zero		1


	//   ....[113]....
        /*0c00*/ 	.word	0x000199f0
        /*0c04*/ 	.word	0x00000000
        /*0c08*/ 	.word	0x0000e020
        /*0c0c*/ 	.short	0x010a
        /*0c0e*/ 	.byte	0xff
	.zero		1


	//   ....[114]....
        /*0c10*/ 	.word	0x00019a50
        /*0c14*/ 	.word	0x00000003
        /*0c18*/ 	.word	0x0000e058
        /*0c1c*/ 	.short	0x010a
        /*0c1e*/ 	.byte	0xff
	.zero		1


	//   ....[115]....
        /*0c20*/ 	.word	0x00019ab0
        /*0c24*/ 	.word	0x00000000
        /*0c28*/ 	.word	0x0000e008
        /*0c2c*/ 	.short	0x010a
        /*0c2e*/ 	.byte	0xff
	.zero		1


	//   ....[116]....
        /*0c30*/ 	.word	0x00019b10
        /*0c34*/ 	.word	0x00000003
        /*0c38*/ 	.word	0x0000e068
        /*0c3c*/ 	.short	0x010a
        /*0c3e*/ 	.byte	0xff
	.zero		1


	//   ....[117]....
        /*0c40*/ 	.word	0x00019b70
        /*0c44*/ 	.word	0x00000000
        /*0c48*/ 	.word	0x0000e020
        /*0c4c*/ 	.short	0x010a
        /*0c4e*/ 	.byte	0xff
	.zero		1


	//   ....[118]....
        /*0c50*/ 	.word	0x00019bd0
        /*0c54*/ 	.word	0x00000000
        /*0c58*/ 	.word	0x0000e0a0
        /*0c5c*/ 	.short	0x010a
        /*0c5e*/ 	.byte	0xff
	.zero		1


	//   ....[119]....
        /*0c60*/ 	.word	0x00019c30
        /*0c64*/ 	.word	0x00000000
        /*0c68*/ 	.word	0x0000e058
        /*0c6c*/ 	.short	0x010a
        /*0c6e*/ 	.byte	0xff
	.zero		1


	//   ....[120]....
        /*0c70*/ 	.word	0x00019c90
        /*0c74*/ 	.word	0x00000003
        /*0c78*/ 	.word	0x0000e020
        /*0c7c*/ 	.short	0x010a
        /*0c7e*/ 	.byte	0xff
	.zero		1


	//   ....[121]....
        /*0c80*/ 	.word	0x00019cf0
        /*0c84*/ 	.word	0x00000000
        /*0c88*/ 	.word	0x0000e0a8
        /*0c8c*/ 	.short	0x010a
        /*0c8e*/ 	.byte	0xff
	.zero		1


	//   ....[122]....
        /*0c90*/ 	.word	0x00019d50
        /*0c94*/ 	.word	0x00000000
        /*0c98*/ 	.word	0x0000e068
        /*0c9c*/ 	.short	0x010a
        /*0c9e*/ 	.byte	0xff
	.zero		1


	//   ....[123]....
        /*0ca0*/ 	.word	0x00019db0
        /*0ca4*/ 	.word	0x00000000
        /*0ca8*/ 	.word	0x0000e020
        /*0cac*/ 	.short	0x010a
        /*0cae*/ 	.byte	0xff
	.zero		1


	//   ....[124]....
        /*0cb0*/ 	.word	0x00019e10
        /*0cb4*/ 	.word	0x00000000
        /*0cb8*/ 	.word	0x0000e0a0
        /*0cbc*/ 	.short	0x010a
        /*0cbe*/ 	.byte	0xff
	.zero		1


	//   ....[125]....
        /*0cc0*/ 	.word	0x00019e90
        /*0cc4*/ 	.word	0x00000006
        /*0cc8*/ 	.word	0x0000e058
        /*0ccc*/ 	.short	0x010a
        /*0cce*/ 	.byte	0xff
	.zero		1


	//   ....[126]....
        /*0cd0*/ 	.word	0x00019ef0
        /*0cd4*/ 	.word	0x00000000
        /*0cd8*/ 	.word	0x0000e0a8
        /*0cdc*/ 	.short	0x010a
        /*0cde*/ 	.byte	0xff
	.zero		1


	//   ....[127]....
        /*0ce0*/ 	.word	0x00019f50
        /*0ce4*/ 	.word	0x00000000
        /*0ce8*/ 	.word	0x0000e068
        /*0cec*/ 	.short	0x010a
        /*0cee*/ 	.byte	0xff
	.zero		1


	//   ....[128]....
        /*0cf0*/ 	.word	0x00019fa0
        /*0cf4*/ 	.word	0x00000010
        /*0cf8*/ 	.word	0x0000e0c0
        /*0cfc*/ 	.short	0x010a
        /*0cfe*/ 	.byte	0xff
	.zero		1


	//   ....[129]....
        /*0d00*/ 	.word	0x00019ff0
        /*0d04*/ 	.word	0x00000010
        /*0d08*/ 	.word	0x0000e0c8
        /*0d0c*/ 	.short	0x010a
        /*0d0e*/ 	.byte	0xff
	.zero		1


	//   ....[130]....
        /*0d10*/ 	.word	0x0001a040
        /*0d14*/ 	.word	0x0000002f
        /*0d18*/ 	.word	0x0000e070
        /*0d1c*/ 	.short	0x010a
        /*0d1e*/ 	.byte	0xff
	.zero		1


	//   ....[131]....
        /*0d20*/ 	.word	0x0001a090
        /*0d24*/ 	.word	0x0000002f
        /*0d28*/ 	.word	0x0000e080
        /*0d2c*/ 	.short	0x010a
        /*0d2e*/ 	.byte	0xff
	.zero		1


	//   ....[132]....
        /*0d30*/ 	.word	0x0001a0e0
        /*0d34*/ 	.word	0x0000002f
        /*0d38*/ 	.word	0x0000e070
        /*0d3c*/ 	.short	0x010a
        /*0d3e*/ 	.byte	0xff
	.zero		1


	//   ....[133]....
        /*0d40*/ 	.word	0x0001a130
        /*0d44*/ 	.word	0x0000002f
        /*0d48*/ 	.word	0x0000e090
        /*0d4c*/ 	.short	0x010a
        /*0d4e*/ 	.byte	0xff
	.zero		1


	//   ....[134]....
        /*0d50*/ 	.word	0x0001a180
        /*0d54*/ 	.word	0x0000002f
        /*0d58*/ 	.word	0x0000e080
        /*0d5c*/ 	.short	0x010a
        /*0d5e*/ 	.byte	0xff
	.zero		1


	//   ....[135]....
        /*0d60*/ 	.word	0x0001a1d0
        /*0d64*/ 	.word	0x0000002f
        /*0d68*/ 	.word	0x0000e098
        /*0d6c*/ 	.short	0x010a
        /*0d6e*/ 	.byte	0xff
	.zero		1


	//   ....[136]....
        /*0d70*/ 	.word	0x0001a220
        /*0d74*/ 	.word	0x0000002f
        /*0d78*/ 	.word	0x0000e070
        /*0d7c*/ 	.short	0x010a
        /*0d7e*/ 	.byte	0xff
	.zero		1


	//   ....[137]....
        /*0d80*/ 	.word	0x0001a270
        /*0d84*/ 	.word	0x0000002f
        /*0d88*/ 	.word	0x0000e090
        /*0d8c*/ 	.short	0x010a
        /*0d8e*/ 	.byte	0xff
	.zero		1


	//   ....[138]....
        /*0d90*/ 	.word	0x0001a2c0
        /*0d94*/ 	.word	0x0000002f
        /*0d98*/ 	.word	0x0000e0c0
        /*0d9c*/ 	.short	0x010a
        /*0d9e*/ 	.byte	0xff
	.zero		1


	//   ....[139]....
        /*0da0*/ 	.word	0x0001a310
        /*0da4*/ 	.word	0x0000002f
        /*0da8*/ 	.word	0x0000e080
        /*0dac*/ 	.short	0x010a
        /*0dae*/ 	.byte	0xff
	.zero		1


	//   ....[140]....
        /*0db0*/ 	.word	0x0001a360
        /*0db4*/ 	.word	0x0000002f
        /*0db8*/ 	.word	0x0000e098
        /*0dbc*/ 	.short	0x010a
        /*0dbe*/ 	.byte	0xff
	.zero		1


	//   ....[141]....
        /*0dc0*/ 	.word	0x0001a3b0
        /*0dc4*/ 	.word	0x0000002f
        /*0dc8*/ 	.word	0x0000e0c8
        /*0dcc*/ 	.short	0x010a
        /*0dce*/ 	.byte	0xff
	.zero		1


	//   ....[142]....
        /*0dd0*/ 	.word	0x0001a410
        /*0dd4*/ 	.word	0x00000000
        /*0dd8*/ 	.word	0x00000000
        /*0ddc*/ 	.short	0x010a
        /*0dde*/ 	.byte	0xff
	.zero		1


	//   ....[143]....
        /*0de0*/ 	.word	0x0001a470
        /*0de4*/ 	.word	0x00000000
        /*0de8*/ 	.word	0x00000000
        /*0dec*/ 	.short	0x010a
        /*0dee*/ 	.byte	0xff
	.zero		1


	//   ....[144]....
        /*0df0*/ 	.word	0x0001a4d0
        /*0df4*/ 	.word	0x00000004
        /*0df8*/ 	.word	0x00000000
        /*0dfc*/ 	.short	0x010a
        /*0dfe*/ 	.byte	0xff
	.zero		1


	//   ....[145]....
        /*0e00*/ 	.word	0x0001a530
        /*0e04*/ 	.word	0x00000005
        /*0e08*/ 	.word	0x00000000
        /*0e0c*/ 	.short	0x010a
        /*0e0e*/ 	.byte	0xff
	.zero		1


	//   ....[146]....
        /*0e10*/ 	.word	0x0001a590
        /*0e14*/ 	.word	0x00000003
        /*0e18*/ 	.word	0x00000000
        /*0e1c*/ 	.short	0x010a
        /*0e1e*/ 	.byte	0xff
	.zero		1


	//   ....[147]....
        /*0e20*/ 	.word	0x0001a5f0
        /*0e24*/ 	.word	0x00000000
        /*0e28*/ 	.word	0x00000000
        /*0e2c*/ 	.short	0x010a
        /*0e2e*/ 	.byte	0xff
	.zero		1


	//   ....[148]....
        /*0e30*/ 	.word	0x0001a650
        /*0e34*/ 	.word	0x00000004
        /*0e38*/ 	.word	0x00000000
        /*0e3c*/ 	.short	0x010a
        /*0e3e*/ 	.byte	0xff
	.zero		1


	//   ....[149]....
        /*0e40*/ 	.word	0x0001a6b0
        /*0e44*/ 	.word	0x00000009
        /*0e48*/ 	.word	0x00000000
        /*0e4c*/ 	.short	0x010a
        /*0e4e*/ 	.byte	0xff
	.zero		1


	//   ....[150]....
        /*0e50*/ 	.word	0x0001a710
        /*0e54*/ 	.word	0x00000003
        /*0e58*/ 	.word	0x00000000
        /*0e5c*/ 	.short	0x010a
        /*0e5e*/ 	.byte	0xff
	.zero		1


	//   ....[151]....
        /*0e60*/ 	.word	0x0001a770
        /*0e64*/ 	.word	0x00000000
        /*0e68*/ 	.word	0x00000000
        /*0e6c*/ 	.short	0x010a
        /*0e6e*/ 	.byte	0xff
	.zero		1


	//   ....[152]....
        /*0e70*/ 	.word	0x0001a7d0
        /*0e74*/ 	.word	0x00000000
        /*0e78*/ 	.word	0x0000e010
        /*0e7c*/ 	.short	0x010a
        /*0e7e*/ 	.byte	0xff
	.zero		1


	//   ....[153]....
        /*0e80*/ 	.word	0x0001a830
        /*0e84*/ 	.word	0x00000000
        /*0e88*/ 	.word	0x0000e038
        /*0e8c*/ 	.short	0x010a
        /*0e8e*/ 	.byte	0xff
	.zero		1


	//   ....[154]....
        /*0e90*/ 	.word	0x0001a890
        /*0e94*/ 	.word	0x00000000
        /*0e98*/ 	.word	0x0000e018
        /*0e9c*/ 	.short	0x010a
        /*0e9e*/ 	.byte	0xff
	.zero		1


	//   ....[155]....
        /*0ea0*/ 	.word	0x0001a8f0
        /*0ea4*/ 	.word	0x00000000
        /*0ea8*/ 	.word	0x0000e038
        /*0eac*/ 	.short	0x010a
        /*0eae*/ 	.byte	0xff
	.zero		1


	//   ....[156]....
        /*0eb0*/ 	.word	0x0001a950
        /*0eb4*/ 	.word	0x00000000
        /*0eb8*/ 	.word	0x0000e038
        /*0ebc*/ 	.short	0x010a
        /*0ebe*/ 	.byte	0xff
	.zero		1


	//   ....[157]....
        /*0ec0*/ 	.word	0x0001a9b0
        /*0ec4*/ 	.word	0x00000000
        /*0ec8*/ 	.word	0x0000e038
        /*0ecc*/ 	.short	0x010a
        /*0ece*/ 	.byte	0xff
	.zero		1


	//   ....[158]....
        /*0ed0*/ 	.word	0x0001aa10
        /*0ed4*/ 	.word	0x00000000
        /*0ed8*/ 	.word	0x0000e038
        /*0edc*/ 	.short	0x010a
        /*0ede*/ 	.byte	0xff
	.zero		1


	//   ....[159]....
        /*0ee0*/ 	.word	0x0001aa70
        /*0ee4*/ 	.word	0x00000000
        /*0ee8*/ 	.word	0x0000e038
        /*0eec*/ 	.short	0x010a
        /*0eee*/ 	.byte	0xff
	.zero		1


	//   ....[160]....
        /*0ef0*/ 	.word	0x0001aad0
        /*0ef4*/ 	.word	0x00000000
        /*0ef8*/ 	.word	0x0000e038
        /*0efc*/ 	.short	0x010a
        /*0efe*/ 	.byte	0xff
	.zero		1


	//   ....[161]....
        /*0f00*/ 	.word	0x0001ab30
        /*0f04*/ 	.word	0x00000000
        /*0f08*/ 	.word	0x0000e038
        /*0f0c*/ 	.short	0x010a
        /*0f0e*/ 	.byte	0xff
	.zero		1


	//   ....[162]....
        /*0f10*/ 	.word	0x0001ab90
        /*0f14*/ 	.word	0x00000000
        /*0f18*/ 	.word	0x0000e038
        /*0f1c*/ 	.short	0x010a
        /*0f1e*/ 	.byte	0xff
	.zero		1


	//   ....[163]....
        /*0f20*/ 	.word	0x0001abf0
        /*0f24*/ 	.word	0x00000000
        /*0f28*/ 	.word	0x0000e038
        /*0f2c*/ 	.short	0x010a
        /*0f2e*/ 	.byte	0xff
	.zero		1


	//   ....[164]....
        /*0f30*/ 	.word	0x0001ac50
        /*0f34*/ 	.word	0x00000000
        /*0f38*/ 	.word	0x0000e038
        /*0f3c*/ 	.short	0x010a
        /*0f3e*/ 	.byte	0xff
	.zero		1


	//   ....[165]....
        /*0f40*/ 	.word	0x0001acb0
        /*0f44*/ 	.word	0x00000000
        /*0f48*/ 	.word	0x0000e038
        /*0f4c*/ 	.short	0x010a
        /*0f4e*/ 	.byte	0xff
	.zero		1


	//   ....[166]....
        /*0f50*/ 	.word	0x0001ad10
        /*0f54*/ 	.word	0x00000000
        /*0f58*/ 	.word	0x0000e038
        /*0f5c*/ 	.short	0x010a
        /*0f5e*/ 	.byte	0xff
	.zero		1


	//   ....[167]....
        /*0f60*/ 	.word	0x0001ad70
        /*0f64*/ 	.word	0x00000000
        /*0f68*/ 	.word	0x0000e038
        /*0f6c*/ 	.short	0x010a
        /*0f6e*/ 	.byte	0xff
	.zero		1


	//   ....[168]....
        /*0f70*/ 	.word	0x0001add0
        /*0f74*/ 	.word	0x00000000
        /*0f78*/ 	.word	0x0000e038
        /*0f7c*/ 	.short	0x010a
        /*0f7e*/ 	.byte	0xff
	.zero		1


	//   ....[169]....
        /*0f80*/ 	.word	0x0001ae30
        /*0f84*/ 	.word	0x00000000
        /*0f88*/ 	.word	0x0000e038
        /*0f8c*/ 	.short	0x010a
        /*0f8e*/ 	.byte	0xff
	.zero		1


	//   ....[170]....
        /*0f90*/ 	.word	0x0001ae90
        /*0f94*/ 	.word	0x00000000
        /*0f98*/ 	.word	0x0000e0b0
        /*0f9c*/ 	.short	0x010a
        /*0f9e*/ 	.byte	0xff
	.zero		1


	//   ....[171]....
        /*0fa0*/ 	.word	0x0001aef0
        /*0fa4*/ 	.word	0x00000000
        /*0fa8*/ 	.word	0x0000e0b8
        /*0fac*/ 	.short	0x010a
        /*0fae*/ 	.byte	0xff
	.zero		1


	//----- nvinfo : EIATTR_NUM_MBARRIERS
	.align		4
.L_66:
        /*0fb0*/ 	.byte	0x03, 0x38
        /*0fb2*/ 	.short	0x001c


	//----- nvinfo : EIATTR_EXIT_INSTR_OFFSETS
	.align		4
        /*0fb4*/ 	.byte	0x04, 0x1c
        /*0fb6*/ 	.short	(.L_68 - .L_67)


	//   ....[0]....
.L_67:
        /*0fb8*/ 	.word	0x000017a0


	//   ....[1]....
        /*0fbc*/ 	.word	0x000040d0


	//   ....[2]....
        /*0fc0*/ 	.word	0x00004130


	//   ....[3]....
        /*0fc4*/ 	.word	0x0000a800


	//   ....[4]....
        /*0fc8*/ 	.word	0x0000a870


	//   ....[5]....
        /*0fcc*/ 	.word	0x00016440


	//   ....[6]....
        /*0fd0*/ 	.word	0x000164d0


	//   ....[7]....
        /*0fd4*/ 	.word	0x00016520


	//   ....[8]....
        /*0fd8*/ 	.word	0x00018fb0


	//   ....[9]....
        /*0fdc*/ 	.word	0x00019000


	//   ....[10]....
        /*0fe0*/ 	.word	0x000196b0


	//   ....[11]....
        /*0fe4*/ 	.word	0x00019970


	//----- nvinfo : EIATTR_INDIRECT_BRANCH_TARGETS
	.align		4
.L_68:
        /*0fe8*/ 	.byte	0x04, 0x34
        /*0fea*/ 	.short	(.L_70 - .L_69)


	//   ....[0]....
.L_69:
        /*0fec*/ 	.word	.L_x_500@srel
        /*0ff0*/ 	.short	0x0
        /*0ff2*/ 	.short	0x0
        /*0ff4*/ 	.word	0x3
        /*0ff8*/ 	.word	.L_x_501@srel
        /*0ffc*/ 	.word	.L_x_502@srel
        /*1000*/ 	.word	.L_x_503@srel


	//----- nvinfo : EIATTR_MAX_THREADS
	.align		4
.L_70:
        /*1004*/ 	.byte	0x04, 0x05
        /*1006*/ 	.short	(.L_72 - .L_71)
.L_71:
        /*1008*/ 	.word	0x00000200
        /*100c*/ 	.word	0x00000001
        /*1010*/ 	.word	0x00000001


	//----- nvinfo : EIATTR_CRS_STACK_SIZE
	.align		4
.L_72:
        /*1014*/ 	.byte	0x04, 0x1e
        /*1016*/ 	.short	(.L_74 - .L_73)
.L_73:
        /*1018*/ 	.word	0x00000000


	//----- nvinfo : EIATTR_CBANK_PARAM_SIZE
	.align		4
.L_74:
        /*101c*/ 	.byte	0x03, 0x19
        /*101e*/ 	.short	0x0600


	//----- nvinfo : EIATTR_PARAM_CBANK
	.align		4
        /*1020*/ 	.byte	0x04, 0x0a
        /*1022*/ 	.short	(.L_76 - .L_75)
	.align		4
.L_75:
        /*1024*/ 	.word	index@(.nv.constant0._ZN7cutlass13device_kernelINS_4fmha6kernel36Sm100FmhaFwdKernelTmaWarpspecializedIN4cute5tupleIJiiiNS5_IJNS5_IJiiEEEiEEEEEENS1_10collective38Sm100FmhaFwdMainloopTmaWarpspecializedINS_10bfloat16_tEffNS5_IJNS4_1CILi256EEENSC_ILi128EEENSC_ILi32EEEEEENS5_IJiNSC_ILi1EEES7_EEENS5_IJiSH_NS5_IJNS5_IJNSC_ILi0EEEiEEEiEEEEEESM_NS9_10CausalMaskILb1EEENS5_IJNSC_ILi2EEESH_SH_EEENSC_ILb0EEEEENS9_38Sm100FmhaFwdEpilogueTmaWarpspecializedINS_6half_tEfNS5_IJSE_SF_SE_EEESI_NS5_IJSH_S7_EEESR_EENS2_23PersistentTileSchedulerENS2_41Sm100FmhaCtxKernelWarpspecializedScheduleEEEEEvNT_6ParamsE)
        /*1028*/ 	.short	0x0380
        /*102a*/ 	.short	0x0600


	//----- nvinfo : EIATTR_SW_WAR
	.align		4
.L_76:
        /*102c*/ 	.byte	0x04, 0x36
        /*102e*/ 	.short	(.L_78 - .L_77)
.L_77:
        /*1030*/ 	.word	0x00000008
.L_78:


//--------------------- .nv.callgraph             --------------------------
	.section	.nv.callgraph,"",@"SHT_CUDA_CALLGRAPH"
	.align	4
	.sectionentsize	8
	.align		4
        /*0000*/ 	.word	0x00000000
	.align		4
        /*0004*/ 	.word	0xffffffff
	.align		4
        /*0008*/ 	.word	index@(_ZN7cutlass13device_kernelINS_4fmha6kernel36Sm100FmhaFwdKernelTmaWarpspecializedIN4cute5tupleIJiiiNS5_IJNS5_IJiiEEEiEEEEEENS1_10collective38Sm100FmhaFwdMainloopTmaWarpspecializedINS_10bfloat16_tEffNS5_IJNS4_1CILi256EEENSC_ILi128EEENSC_ILi32EEEEEENS5_IJiNSC_ILi1EEES7_EEENS5_IJiSH_NS5_IJNS5_IJNSC_ILi0EEEiEEEiEEEEEESM_NS9_10CausalMaskILb1EEENS5_IJNSC_ILi2EEESH_SH_EEENSC_ILb0EEEEENS9_38Sm100FmhaFwdEpilogueTmaWarpspecializedINS_6half_tEfNS5_IJSE_SF_SE_EEESI_NS5_IJSH_S7_EEESR_EENS2_23PersistentTileSchedulerENS2_41Sm100FmhaCtxKernelWarpspecializedScheduleEEEEEvNT_6ParamsE)
	.align		4
        /*000c*/ 	.word	index@(__assertfail)
	.align		4
        /*0010*/ 	.word	index@(_ZN7cutlass13device_kernelINS_4fmha6kernel36Sm100FmhaFwdKernelTmaWarpspecializedIN4cute5tupleIJiiiNS5_IJNS5_IJiiEEEiEEEEEENS1_10collective38Sm100FmhaFwdMainloopTmaWarpspecializedINS_10bfloat16_tEffNS5_IJNS4_1CILi256EEENSC_ILi128EEENSC_ILi32EEEEEENS5_IJiNSC_ILi1EEES7_EEENS5_IJiSH_NS5_IJNS5_IJNSC_ILi0EEEiEEEiEEEEEESM_NS9_10CausalMaskILb1EEENS5_IJNSC_ILi2EEESH_SH_EEENSC_ILb0EEEEENS9_38Sm100FmhaFwdEpilogueTmaWarpspecializedINS_6half_tEfNS5_IJSE_SF_SE_EEESI_NS5_IJSH_S7_EEESR_EENS2_23PersistentTileSchedulerENS2_41Sm100FmhaCtxKernelWarpspecializedScheduleEEEEEvNT_6ParamsE)
	.align		4
        /*0014*/ 	.word	index@(vprintf)
	.align		4
        /*0018*/ 	.word	0x00000000
	.align		4
        /*001c*/ 	.word	0xfffffffe
	.align		4
        /*0020*/ 	.word	0x00000000
	.align		4
        /*0024*/ 	.word	0xfffffffd
	.align		4
        /*0028*/ 	.word	0x00000000
	.align		4
        /*002c*/ 	.word	0xfffffffc


//--------------------- .nv.constant4             --------------------------
	.section	.nv.constant4,"a",@progbits
	.align	8
	.align		8
.nv.constant4:
        /*0000*/ 	.dword	vprintf
	.align		8
        /*0008*/ 	.dword	__assertfail
	.align		8
        /*0010*/ 	.dword	__unnamed_1
	.align		8
        /*0018*/ 	.dword	__unnamed_2
	.align		8
        /*0020*/ 	.dword	__unnamed_3
	.align		8
        /*0028*/ 	.dword	__unnamed_4
	.align		8
        /*0030*/ 	.dword	__unnamed_5
	.align		8
        /*0038*/ 	.dword	__unnamed_6
	.align		8
        /*0040*/ 	.dword	__unnamed_7
	.align		8
        /*0048*/ 	.dword	_ZN39_INTERNAL_1ba6953c_4_k_cu_46eeee14_29204cuda3std3__45__cpo5beginE
	.align		8
        /*0050*/ 	.dword	_ZN39_INTERNAL_1ba6953c_4_k_cu_46eeee14_29204cuda3std3__45__cpo3endE
	.align		8
        /*0058*/ 	.dword	_ZN39_INTERNAL_1ba6953c_4_k_cu_46eeee14_29204cuda3std3__45__cpo6cbeginE
	.align		8
        /*0060*/ 	.dword	_ZN39_INTERNAL_1ba6953c_4_k_cu_46eeee14_29204cuda3std3__45__cpo4cendE
	.align		8
        /*0068*/ 	.dword	_ZN39_INTERNAL_1ba6953c_4_k_cu_46eeee14_29204cuda3std3__441_GLOBAL__N__1ba6953c_4_k_cu_46eeee14_29206ignoreE
	.align		8
        /*0070*/ 	.dword	_ZN39_INTERNAL_1ba6953c_4_k_cu_46eeee14_29204cuda3std3__419piecewise_constructE
	.align		8
        /*0078*/ 	.dword	_ZN39_INTERNAL_1ba6953c_4_k_cu_46eeee14_29204cuda3std3__48in_placeE
	.align		8
        /*0080*/ 	.dword	_ZN39_INTERNAL_1ba6953c_4_k_cu_46eeee14_29204cuda3std6ranges3__45__cpo4swapE
	.align		8
        /*0088*/ 	.dword	_ZN39_INTERNAL_1ba6953c_4_k_cu_46eeee14_29204cuda3std6ranges3__45__cpo9iter_moveE
	.align		8
        /*0090*/ 	.dword	_ZN39_INTERNAL_1ba6953c_4_k_cu_46eeee14_29204cute7productE
	.align		8
        /*0098*/ 	.dword	_ZN39_INTERNAL_1ba6953c_4_k_cu_46eeee14_29204cute1_E
	.align		8
        /*00a0*/ 	.dword	$str$22
	.align		8
        /*00a8*/ 	.dword	$str$23
	.align		8
        /*00b0*/ 	.dword	$str$26
	.align		8
        /*00b8*/ 	.dword	$str$27
	.align		8
        /*00c0*/ 	.dword	$str$28
	.align		8
        /*00c8*/ 	.dword	$str$29
	.align		8
        /*00d0*/ 	.dword	$str$30
	.align		8
        /*00d8*/ 	.dword	$str$31
	.align		8
        /*00e0*/ 	.dword	$str$32
	.align		8
        /*00e8*/ 	.dword	$str$33
	.align		8
        /*00f0*/ 	.dword	$str$34
	.align		8
        /*00f8*/ 	.dword	$str$35
	.align		8
        /*0100*/ 	.dword	$str$36
	.align		8
        /*0108*/ 	.dword	$str$37


//--------------------- .nv.constant2._ZN7cutlass13device_kernelINS_4fmha6kernel36Sm100FmhaFwdKernelTmaWarpspecializedIN4cute5tupleIJiiiNS5_IJNS5_IJiiEEEiEEEEEENS1_10collective38Sm100FmhaFwdMainloopTmaWarpspecializedINS_10bfloat16_tEffNS5_IJNS4_1CILi256EEENSC_ILi128EEENSC_ILi32EEEEEENS5_IJiNSC_ILi1EEES7_EEENS5_IJiSH_NS5_IJNS5_IJNSC_ILi0EEEiEEEiEEEEEESM_NS9_10CausalMaskILb1EEENS5_IJNSC_ILi2EEESH_SH_EEENSC_ILb0EEEEENS9_38Sm100FmhaFwdEpilogueTmaWarpspecializedINS_6half_tEfNS5_IJSE_SF_SE_EEESI_NS5_IJSH_S7_EEESR_EENS2_23PersistentTileSchedulerENS2_41Sm100FmhaCtxKernelWarpspecializedScheduleEEEEEvNT_6ParamsE --------------------------
	.section	.nv.constant2._ZN7cutlass13device_kernelINS_4fmha6kernel36Sm100FmhaFwdKernelTmaWarpspecializedIN4cute5tupleIJiiiNS5_IJNS5_IJiiEEEiEEEEEENS1_10collective38Sm100FmhaFwdMainloopTmaWarpspecializedINS_10bfloat16_tEffNS5_IJNS4_1CILi256EEENSC_ILi128EEENSC_ILi32EEEEEENS5_IJiNSC_ILi1EEES7_EEENS5_IJiSH_NS5_IJNS5_IJNSC_ILi0EEEiEEEiEEEEEESM_NS9_10CausalMaskILb1EEENS5_IJNSC_ILi2EEESH_SH_EEENSC_ILb0EEEEENS9_38Sm100FmhaFwdEpilogueTmaWarpspecializedINS_6half_tEfNS5_IJSE_SF_SE_EEESI_NS5_IJSH_S7_EEESR_EENS2_23PersistentTileSchedulerENS2_41Sm100FmhaCtxKernelWarpspecializedScheduleEEEEEvNT_6ParamsE,"a",@progbits
	.sectionflags	@""
	.align	4
.nv.constant2._ZN7cutlass13device_kernelINS_4fmha6kernel36Sm100FmhaFwdKernelTmaWarpspecializedIN4cute5tupleIJiiiNS5_IJNS5_IJiiEEEiEEEEEENS1_10collective38Sm100FmhaFwdMainloopTmaWarpspecializedINS_10bfloat16_tEffNS5_IJNS4_1CILi256EEENSC_ILi128EEENSC_ILi32EEEEEENS5_IJiNSC_ILi1EEES7_EEENS5_IJiSH_NS5_IJNS5_IJNSC_ILi0EEEiEEEiEEEEEESM_NS9_10CausalMaskILb1EEENS5_IJNSC_ILi2EEESH_SH_EEENSC_ILb0EEEEENS9_38Sm100FmhaFwdEpilogueTmaWarpspecializedINS_6half_tEfNS5_IJSE_SF_SE_EEESI_NS5_IJSH_S7_EEESR_EENS2_23PersistentTileSchedulerENS2_41Sm100FmhaCtxKernelWarpspecializedScheduleEEEEEvNT_6ParamsE:
        /*0000*/ 	.byte	0xe0, 0x64, 0x01, 0x00, 0xc0, 0x8f, 0x01, 0x00, 0xb0, 0x64, 0x01, 0x00


//--------------------- .text._ZN7cutlass13device_kernelINS_4fmha6kernel36Sm100FmhaFwdKernelTmaWarpspecializedIN4cute5tupleIJiiiNS5_IJNS5_IJiiEEEiEEEEEENS1_10collective38Sm100FmhaFwdMainloopTmaWarpspecializedINS_10bfloat16_tEffNS5_IJNS4_1CILi256EEENSC_ILi128EEENSC_ILi32EEEEEENS5_IJiNSC_ILi1EEES7_EEENS5_IJiSH_NS5_IJNS5_IJNSC_ILi0EEEiEEEiEEEEEESM_NS9_10CausalMaskILb1EEENS5_IJNSC_ILi2EEESH_SH_EEENSC_ILb0EEEEENS9_38Sm100FmhaFwdEpilogueTmaWarpspecializedINS_6half_tEfNS5_IJSE_SF_SE_EEESI_NS5_IJSH_S7_EEESR_EENS2_23PersistentTileSchedulerENS2_41Sm100FmhaCtxKernelWarpspecializedScheduleEEEEEvNT_6ParamsE --------------------------
	.section	.text._ZN7cutlass13device_kernelINS_4fmha6kernel36Sm100FmhaFwdKernelTmaWarpspecializedIN4cute5tupleIJiiiNS5_IJNS5_IJiiEEEiEEEEEENS1_10collective38Sm100FmhaFwdMainloopTmaWarpspecializedINS_10bfloat16_tEffNS5_IJNS4_1CILi256EEENSC_ILi128EEENSC_ILi32EEEEEENS5_IJiNSC_ILi1EEES7_EEENS5_IJiSH_NS5_IJNS5_IJNSC_ILi0EEEiEEEiEEEEEESM_NS9_10CausalMaskILb1EEENS5_IJNSC_ILi2EEESH_SH_EEENSC_ILb0EEEEENS9_38Sm100FmhaFwdEpilogueTmaWarpspecializedINS_6half_tEfNS5_IJSE_SF_SE_EEESI_NS5_IJSH_S7_EEESR_EENS2_23PersistentTileSchedulerENS2_41Sm100FmhaCtxKernelWarpspecializedScheduleEEEEEvNT_6ParamsE,"ax",@progbits
	.align	128
.text._ZN7cutlass13device_kernelINS_4fmha6kernel36Sm100FmhaFwdKernelTmaWarpspecializedIN4cute5tupleIJiiiNS5_IJNS5_IJiiEEEiEEEEEENS1_10collective38Sm100FmhaFwdMainloopTmaWarpspecializedINS_10bfloat16_tEffNS5_IJNS4_1CILi256EEENSC_ILi128EEENSC_ILi32EEEEEENS5_IJiNSC_ILi1EEES7_EEENS5_IJiSH_NS5_IJNS5_IJNSC_ILi0EEEiEEEiEEEEEESM_NS9_10CausalMaskILb1EEENS5_IJNSC_ILi2EEESH_SH_EEENSC_ILb0EEEEENS9_38Sm100FmhaFwdEpilogueTmaWarpspecializedINS_6half_tEfNS5_IJSE_SF_SE_EEESI_NS5_IJSH_S7_EEESR_EENS2_23PersistentTileSchedulerENS2_41Sm100FmhaCtxKernelWarpspecializedScheduleEEEEEvNT_6ParamsE:
        .type           _ZN7cutlass13device_kernelINS_4fmha6kernel36Sm100FmhaFwdKernelTmaWarpspecializedIN4cute5tupleIJiiiNS5_IJNS5_IJiiEEEiEEEEEENS1_10collective38Sm100FmhaFwdMainloopTmaWarpspecializedINS_10bfloat16_tEffNS5_IJNS4_1CILi256EEENSC_ILi128EEENSC_ILi32EEEEEENS5_IJiNSC_ILi1EEES7_EEENS5_IJiSH_NS5_IJNS5_IJNSC_ILi0EEEiEEEiEEEEEESM_NS9_10CausalMaskILb1EEENS5_IJNSC_ILi2EEESH_SH_EEENSC_ILb0EEEEENS9_38Sm100FmhaFwdEpilogueTmaWarpspecializedINS_6half_tEfNS5_IJSE_SF_SE_EEESI_NS5_IJSH_S7_EEESR_EENS2_23PersistentTileSchedulerENS2_41Sm100FmhaCtxKernelWarpspecializedScheduleEEEEEvNT_6ParamsE,@function
        .size           _ZN7cutlass13device_kernelINS_4fmha6kernel36Sm100FmhaFwdKernelTmaWarpspecializedIN4cute5tupleIJiiiNS5_IJNS5_IJiiEEEiEEEEEENS1_10collective38Sm100FmhaFwdMainloopTmaWarpspecializedINS_10bfloat16_tEffNS5_IJNS4_1CILi256EEENSC_ILi128EEENSC_ILi32EEEEEENS5_IJiNSC_ILi1EEES7_EEENS5_IJiSH_NS5_IJNS5_IJNSC_ILi0EEEiEEEiEEEEEESM_NS9_10CausalMaskILb1EEENS5_IJNSC_ILi2EEESH_SH_EEENSC_ILb0EEEEENS9_38Sm100FmhaFwdEpilogueTmaWarpspecializedINS_6half_tEfNS5_IJSE_SF_SE_EEESI_NS5_IJSH_S7_EEESR_EENS2_23PersistentTileSchedulerENS2_41Sm100FmhaCtxKernelWarpspecializedScheduleEEEEEvNT_6ParamsE,(.L_x_504 - _ZN7cutlass13device_kernelINS_4fmha6kernel36Sm100FmhaFwdKernelTmaWarpspecializedIN4cute5tupleIJiiiNS5_IJNS5_IJiiEEEiEEEEEENS1_10collective38Sm100FmhaFwdMainloopTmaWarpspecializedINS_10bfloat16_tEffNS5_IJNS4_1CILi256EEENSC_ILi128EEENSC_ILi32EEEEEENS5_IJiNSC_ILi1EEES7_EEENS5_IJiSH_NS5_IJNS5_IJNSC_ILi0EEEiEEEiEEEEEESM_NS9_10CausalMaskILb1EEENS5_IJNSC_ILi2EEESH_SH_EEENSC_ILb0EEEEENS9_38Sm100FmhaFwdEpilogueTmaWarpspecializedINS_6half_tEfNS5_IJSE_SF_SE_EEESI_NS5_IJSH_S7_EEESR_EENS2_23PersistentTileSchedulerENS2_41Sm100FmhaCtxKernelWarpspecializedScheduleEEEEEvNT_6ParamsE)
        .other          _ZN7cutlass13device_kernelINS_4fmha6kernel36Sm100FmhaFwdKernelTmaWarpspecializedIN4cute5tupleIJiiiNS5_IJNS5_IJiiEEEiEEEEEENS1_10collective38Sm100FmhaFwdMainloopTmaWarpspecializedINS_10bfloat16_tEffNS5_IJNS4_1CILi256EEENSC_ILi128EEENSC_ILi32EEEEEENS5_IJiNSC_ILi1EEES7_EEENS5_IJiSH_NS5_IJNS5_IJNSC_ILi0EEEiEEEiEEEEEESM_NS9_10CausalMaskILb1EEENS5_IJNSC_ILi2EEESH_SH_EEENSC_ILb0EEEEENS9_38Sm100FmhaFwdEpilogueTmaWarpspecializedINS_6half_tEfNS5_IJSE_SF_SE_EEESI_NS5_IJSH_S7_EEESR_EENS2_23PersistentTileSchedulerENS2_41Sm100FmhaCtxKernelWarpspecializedScheduleEEEEEvNT_6ParamsE,@"STO_CUDA_ENTRY STV_DEFAULT"
_ZN7cutlass13device_kernelINS_4fmha6kernel36Sm100FmhaFwdKernelTmaWarpspecializedIN4cute5tupleIJiiiNS5_IJNS5_IJiiEEEiEEEEEENS1_10collective38Sm100FmhaFwdMainloopTmaWarpspecializedINS_10bfloat16_tEffNS5_IJNS4_1CILi256EEENSC_ILi128EEENSC_ILi32EEEEEENS5_IJiNSC_ILi1EEES7_EEENS5_IJiSH_NS5_IJNS5_IJNSC_ILi0EEEiEEEiEEEEEESM_NS9_10CausalMaskILb1EEENS5_IJNSC_ILi2EEESH_SH_EEENSC_ILb0EEEEENS9_38Sm100FmhaFwdEpilogueTmaWarpspecializedINS_6half_tEfNS5_IJSE_SF_SE_EEESI_NS5_IJSH_S7_EEESR_EENS2_23PersistentTileSchedulerENS2_41Sm100FmhaCtxKernelWarpspecializedScheduleEEEEEvNT_6ParamsE:
[----:B------:R-:W1:Y:S02]  /*0000*/  LDC R1, c[0x0][0x37c] ;  /* 0x0000df00ff017b82 */ /* 0x000e640000000800 */
[----:B-1----:R-:W-:-:S04]  /*0010*/  IADD3 R1, PT, PT, R1, -0x70, RZ ;  /* 0xffffff9001017810 */ /* 0x002fc80007ffe0ff */
[----:B------:R-:W-:Y:S01]  /*0020*/  R2UR UR38, R1 ;  /* 0x00000000012672ca */ /* 0x000fe200000e0000 */
[----:B------:R-:W1:Y:S01]  /*0030*/  S2R R41, SR_TID.X ;  /* 0x0000000000297919 */ /* 0x000e620000002100 */
[----:B------:R-:W2:Y:S01]  /*0040*/  LDCU UR4, c[0x0][0x2f8] ;  /* 0x00005f00ff0477ac */ /* 0x000ea20008000800 */
[----:B------:R-:W3:Y:S01]  /*0050*/  LDCU UR37, c[0x0][0x2fc] ;  /* 0x00005f80ff2577ac */ /* 0x000ee20008000800 */
[----:B------:R-:W-:Y:S02]  /*0060*/  UPLOP3.LUT UP3, UPT, UPT, UPT, UPT, 0x40, 0x4 ;  /* 0x000000000004789c */ /* 0x000fe40003f6e870 */
[----:B------:R-:W-:Y:S02]  /*0070*/  UPLOP3.LUT UP1, UPT, UPT, UPT, UPT, 0x80, 0x8 ;  /* 0x000000000008789c */ /* 0x000fe40003f2f070 */
[----:B------:R-:W-:Y:S02]  /*0080*/  UPLOP3.LUT UP0, UPT, UPT, UPT, UPT, 0x40, 0x4 ;  /* 0x000000000004789c */ /* 0x000fe40003f0e870 */
[----:B------:R-:W-:-:S02]  /*0090*/  UPLOP3.LUT UP6, UPT, UPT, UPT, UPT, 0x40, 0x4 ;  /* 0x000000000004789c */ /* 0x000fc40003fce870 */
[----:B------:R-:W-:Y:S02]  /*00a0*/  UPLOP3.LUT UP5, UPT, UPT, UPT, UPT, 0x40, 0x4 ;  /* 0x000000000004789c */ /* 0x000fe40003fae870 */
[----:B--2---:R-:W-:Y:S02]  /*00b0*/  UIADD3 UR38, UP2, UPT, UR38, UR4, URZ ;  /* 0x0000000426267290 */ /* 0x004fe4000ff5e0ff */
[----:B------:R-:W-:Y:S02]  /*00c0*/  UP2UR UR41, UPR, URZ, 0x8 ;  /* 0x00000008ff297883 */ /* 0x000fe40008000000 */
[----:B---3--:R-:W-:Y:S02]  /*00d0*/  UIADD3.X UR37, UPT, UPT, URZ, UR37, URZ, UP2, !UPT ;  /* 0x00000025ff257290 */ /* 0x008fe400097fe4ff */
[----:B------:R-:W-:Y:S02]  /*00e0*/  UPLOP3.LUT UP2, UPT, UPT, UPT, UPT, 0x80, 0x8 ;  /* 0x000000000008789c */ /* 0x000fe40003f4f070 */
[----:B------:R-:W-:-:S02]  /*00f0*/  UPLOP3.LUT UP4, UPT, UPT, UPT, UPT, 0x40, 0x4 ;  /* 0x000000000004789c */ /* 0x000fc40003f8e870 */
[----:B------:R-:W-:Y:S01]  /*0100*/  UP2UR UR56, UPR, URZ, 0x4 ;  /* 0x00000004ff387883 */ /* 0x000fe20008000000 */
[----:B-1----:R-:W-:-:S05]  /*0110*/  SHF.R.U32.HI R3, RZ, 0x5, R41 ;  /* 0x00000005ff037819 */ /* 0x002fca0000011629 */
[----:B------:R-:W1:Y:S02]  /*0120*/  SHFL.IDX PT, R0, R3, RZ, 0x1f ;  /* 0x00001fff03007589 */ /* 0x000e6400000e0000 */
[----:B-1----:R-:W-:-:S04]  /*0130*/  SHF.R.S32.HI R5, RZ, 0x1f, R0 ;  /* 0x0000001fff057819 */ /* 0x002fc80000011400 */
[----:B------:R-:W-:-:S04]  /*0140*/  LEA.HI R2, R5, R0, RZ, 0x2 ;  /* 0x0000000005027211 */ /* 0x000fc800078f10ff */
[----:B------:R-:W-:-:S04]  /*0150*/  SHF.R.S32.HI R2, RZ, 0x2, R2 ;  /* 0x00000002ff027819 */ /* 0x000fc80000011402 */
[----:B------:R-:W-:-:S13]  /*0160*/  ISETP.NE.AND P0, PT, R2, RZ, PT ;  /* 0x000000ff0200720c */ /* 0x000fda0003f05270 */
[----:B------:R-:W-:Y:S05]  /*0170*/  @!P0 BRA `(.L_x_0) ;  /* 0x0000000400248947 */ /* 0x000fea0003800000 */
[----:B------:R-:W-:-:S13]  /*0180*/  ISETP.NE.AND P0, PT, R2, 0x2, PT ;  /* 0x000000020200780c */ /* 0x000fda0003f05270 */
[----:B------:R-:W-:Y:S05]  /*0190*/  @!P0 BRA `(.L_x_1) ;  /* 0x0000000000f48947 */ /* 0x000fea0003800000 */
[----:B------:R-:W-:-:S13]  /*01a0*/  ISETP.NE.AND P0, PT, R2, 0x1, PT ;  /* 0x000000010200780c */ /* 0x000fda0003f05270 */
[----:B------:R-:W-:Y:S05]  /*01b0*/  @P0 BRA `(.L_x_2) ;  /* 0x00000000002c0947 */ /* 0x000fea0003800000 */
[----:B------:R-:W-:Y:S01]  /*01c0*/  HFMA2 R2, -RZ, RZ, 0, 5.9604644775390625e-08 ;  /* 0x00000001ff027431 */ /* 0x000fe200000001ff */
[----:B------:R-:W-:Y:S02]  /*01d0*/  UPLOP3.LUT UP3, UPT, UPT, UPT, UPT, 0x40, 0x4 ;  /* 0x000000000004789c */ /* 0x000fe40003f6e870 */
[----:B------:R-:W-:Y:S02]  /*01e0*/  UPLOP3.LUT UP2, UPT, UPT, UPT, UPT, 0x40, 0x4 ;  /* 0x000000000004789c */ /* 0x000fe40003f4e870 */
[----:B------:R-:W-:Y:S02]  /*01f0*/  UPLOP3.LUT UP1, UPT, UPT, UPT, UPT, 0x80, 0x8 ;  /* 0x000000000008789c */ /* 0x000fe40003f2f070 */
[----:B------:R-:W-:Y:S02]  /*0200*/  UPLOP3.LUT UP0, UPT, UPT, UPT, UPT, 0x40, 0x4 ;  /* 0x000000000004789c */ /* 0x000fe40003f0e870 */
[----:B------:R-:W-:Y:S02]  /*0210*/  UPLOP3.LUT UP6, UPT, UPT, UPT, UPT, 0x40, 0x4 ;  /* 0x000000000004789c */ /* 0x000fe40003fce870 */
[----:B------:R-:W-:-:S02]  /*0220*/  UPLOP3.LUT UP5, UPT, UPT, UPT, UPT, 0x40, 0x4 ;  /* 0x000000000004789c */ /* 0x000fc40003fae870 */
[----:B------:R-:W-:Y:S02]  /*0230*/  UPLOP3.LUT UP4, UPT, UPT, UPT, UPT, 0x80, 0x8 ;  /* 0x000000000008789c */ /* 0x000fe40003f8f070 */
[----:B------:R-:W-:Y:S02]  /*0240*/  UP2UR UR41, UPR, URZ, 0x8 ;  /* 0x00000008ff297883 */ /* 0x000fe40008000000 */
[----:B------:R-:W-:Y:S01]  /*0250*/  UP2UR UR56, UPR, URZ, 0x4 ;  /* 0x00000004ff387883 */ /* 0x000fe20008000000 */
[----:B------:R-:W-:Y:S11]  /*0260*/  BRA `(.L_x_0) ;  /* 0x0000000000e87947 */ /* 0x000ff60003800000 */
.L_x_2:
[----:B------:R-:W-:Y:S01]  /*0270*/  ISETP.NE.AND P0, PT, R0, 0xc, PT ;  /* 0x0000000c0000780c */ /* 0x000fe20003f05270 */
[----:B------:R-:W-:Y:S01]  /*0280*/  UPLOP3.LUT UP2, UPT, UPT, UPT, UPT, 0x40, 0x4 ;  /* 0x000000000004789c */ /* 0x000fe20003f4e870 */
[----:B------:R-:W-:Y:S01]  /*0290*/  HFMA2 R2, -RZ, RZ, 0, 1.78813934326171875e-07 ;  /* 0x00000003ff027431 */ /* 0x000fe200000001ff */
[----:B------:R-:W-:Y:S02]  /*02a0*/  UPLOP3.LUT UP1, UPT, UPT, UPT, UPT, 0x80, 0x8 ;  /* 0x000000000008789c */ /* 0x000fe40003f2f070 */
[----:B------:R-:W-:Y:S02]  /*02b0*/  UP2UR UR41, UPR, URZ, 0x4 ;  /* 0x00000004ff297883 */ /* 0x000fe40008000000 */
[----:B------:R-:W-:Y:S02]  /*02c0*/  UPLOP3.LUT UP2, UPT, UPT, UPT, UPT, 0x40, 0x4 ;  /* 0x000000000004789c */ /* 0x000fe40003f4e870 */
[----:B------:R-:W-:Y:S02]  /*02d0*/  UPLOP3.LUT UP0, UPT, UPT, UPT, UPT, 0x40, 0x4 ;  /* 0x000000000004789c */ /* 0x000fe40003f0e870 */
[----:B------:R-:W-:-:S02]  /*02e0*/  UPLOP3.LUT UP6, UPT, UPT, UPT, UPT, 0x40, 0x4 ;  /* 0x000000000004789c */ /* 0x000fc40003fce870 */
[----:B------:R-:W-:Y:S02]  /*02f0*/  UPLOP3.LUT UP5, UPT, UPT, UPT, UPT, 0x80, 0x8 ;  /* 0x000000000008789c */ /* 0x000fe40003faf070 */
[----:B------:R-:W-:Y:S02]  /*0300*/  UPLOP3.LUT UP4, UPT, UPT, UPT, UPT, 0x40, 0x4 ;  /* 0x000000000004789c */ /* 0x000fe40003f8e870 */
[----:B------:R-:W-:Y:S01]  /*0310*/  UP2UR UR56, UPR, URZ, 0x4 ;  /* 0x00000004ff387883 */ /* 0x000fe20008000000 */
[----:B------:R-:W-:Y:S11]  /*0320*/  @!P0 BRA `(.L_x_0) ;  /* 0x0000000000b88947 */ /* 0x000ff60003800000 */
[----:B------:R-:W-:-:S13]  /*0330*/  ISETP.NE.AND P0, PT, R0, 0xe, PT ;  /* 0x0000000e0000780c */ /* 0x000fda0003f05270 */
[----:B------:R-:W-:Y:S05]  /*0340*/  @!P0 BRA `(.L_x_3) ;  /* 0x00000000005c8947 */ /* 0x000fea0003800000 */
[----:B------:R-:W-:-:S13]  /*0350*/  ISETP.NE.AND P0, PT, R0, 0xd, PT ;  /* 0x0000000d0000780c */ /* 0x000fda0003f05270 */
[----:B------:R-:W-:Y:S05]  /*0360*/  @P0 BRA `(.L_x_4) ;  /* 0x00000000002c0947 */ /* 0x000fea0003800000 */
[----:B------:R-:W-:Y:S01]  /*0370*/  HFMA2 R2, -RZ, RZ, 0, 2.384185791015625e-07 ;  /* 0x00000004ff027431 */ /* 0x000fe200000001ff */
        /* <DEDUP_REMOVED lines=10> */
.L_x_4:
[----:B------:R-:W-:Y:S01]  /*0420*/  HFMA2 R2, -RZ, RZ, 0, 3.5762786865234375e-07 ;  /* 0x00000006ff027431 */ /* 0x000fe200000001ff */
[----:B------:R-:W-:Y:S02]  /*0430*/  UPLOP3.LUT UP3, UPT, UPT, UPT, UPT, 0x40, 0x4 ;  /* 0x000000000004789c */ /* 0x000fe40003f6e870 */
[----:B------:R-:W-:Y:S02]  /*0440*/  UPLOP3.LUT UP2, UPT, UPT, UPT, UPT, 0x40, 0x4 ;  /* 0x000000000004789c */ /* 0x000fe40003f4e870 */
[----:B------:R-:W-:Y:S02]  /*0450*/  UPLOP3.LUT UP0, UPT, UPT, UPT, UPT, 0x40, 0x4 ;  /* 0x000000000004789c */ /* 0x000fe40003f0e870 */
[----:B------:R-:W-:Y:S02]  /*0460*/  UPLOP3.LUT UP6, UPT, UPT, UPT, UPT, 0x40, 0x4 ;  /* 0x000000000004789c */ /* 0x000fe40003fce870 */
[----:B------:R-:W-:Y:S02]  /*0470*/  UPLOP3.LUT UP5, UPT, UPT, UPT, UPT, 0x40, 0x4 ;  /* 0x000000000004789c */ /* 0x000fe40003fae870 */
[----:B------:R-:W-:-:S02]  /*0480*/  UPLOP3.LUT UP4, UPT, UPT, UPT, UPT, 0x40, 0x4 ;  /* 0x000000000004789c */ /* 0x000fc40003f8e870 */
[----:B------:R-:W-:Y:S02]  /*0490*/  UP2UR UR41, UPR, URZ, 0x8 ;  /* 0x00000008ff297883 */ /* 0x000fe40008000000 */
[----:B------:R-:W-:Y:S01]  /*04a0*/  UP2UR UR56, UPR, URZ, 0x4 ;  /* 0x00000004ff387883 */ /* 0x000fe20008000000 */
[----:B------:R-:W-:Y:S11]  /*04b0*/  BRA `(.L_x_0) ;  /* 0x0000000000547947 */ /* 0x000ff60003800000 */
.L_x_3:
[----:B------:R-:W-:Y:S01]  /*04c0*/  HFMA2 R2, -RZ, RZ, 0, 2.98023223876953125e-07 ;  /* 0x00000005ff027431 */ /* 0x000fe200000001ff */
        /* <DEDUP_REMOVED lines=10> */
.L_x_1:
[----:B------:R-:W-:Y:S01]  /*0570*/  HFMA2 R2, -RZ, RZ, 0, 1.1920928955078125e-07 ;  /* 0x00000002ff027431 */ /* 0x000fe200000001ff */
        /* <DEDUP_REMOVED lines=8> */
[----:B------:R-:W-:-:S12]  /*0600*/  UP2UR UR56, UPR, URZ, 0x4 ;  /* 0x00000004ff387883 */ /* 0x000fd80008000000 */
.L_x_0:
[----:B------:R-:W-:Y:S01]  /*0610*/  ELECT P0, URZ, PT ;  /* 0x0000000000ff782f */ /* 0x000fe20003800000 */
[----:B------:R-:W-:Y:S03]  /*0620*/  BSSY.RECONVERGENT B0, `(.L_x_5) ;  /* 0x000000f000007945 */ /* 0x000fe60003800200 */
[----:B------:R-:W-:Y:S02]  /*0630*/  PLOP3.LUT P2, PT, P0, PT, UP0, 0x5d, 0xd5 ;  /* 0x0000000000d5781c */ /* 0x000fe4000074eb0d */
[----:B------:R-:W-:-:S11]  /*0640*/  PLOP3.LUT P1, PT, P0, PT, UP6, 0x5d, 0xd5 ;  /* 0x0000000000d5781c */ /* 0x000fd6000072eb6d */
[----:B------:R-:W-:Y:S05]  /*0650*/  @P2 BRA `(.L_x_6) ;  /* 0x00000000002c2947 */ /* 0x000fea0003800000 */
[----:B------:R-:W1:Y:S02]  /*0660*/  LDCU.64 UR4, c[0x0][0x348] ;  /* 0x00006900ff0477ac */ /* 0x000e640008000a00 */
[----:B-1----:R-:W-:-:S04]  /*0670*/  UIADD3 UR8, UP0, UPT, UR4, 0x80, URZ ;  /* 0x0000008004087890 */ /* 0x002fc8000ff1e0ff */
[----:B------:R-:W-:Y:S02]  /*0680*/  UIADD3.X UR9, UPT, UPT, URZ, UR5, URZ, UP0, !UPT ;  /* 0x00000005ff097290 */ /* 0x000fe400087fe4ff */
[----:B------:R-:W-:-:S04]  /*0690*/  UIADD3 UR6, UP0, UPT, UR4, 0x180, URZ ;  /* 0x0000018004067890 */ /* 0x000fc8000ff1e0ff */
[----:B------:R-:W-:Y:S02]  /*06a0*/  UIADD3.X UR7, UPT, UPT, URZ, UR5, URZ, UP0, !UPT ;  /* 0x00000005ff077290 */ /* 0x000fe400087fe4ff */
[----:B------:R-:W-:Y:S01]  /*06b0*/  UIADD3 UR4, UP0, UPT, UR4, 0x280, URZ ;  /* 0x0000028004047890 */ /* 0x000fe2000ff1e0ff */
[----:B------:R1:W-:Y:S03]  /*06c0*/  UTMACCTL.PF [UR8] ;  /* 0x00000000080079b9 */ /* 0x0003e60008040000 */
[----:B------:R-:W-:-:S03]  /*06d0*/  UIADD3.X UR5, UPT, UPT, URZ, UR5, URZ, UP0, !UPT ;  /* 0x00000005ff057290 */ /* 0x000fc600087fe4ff */
[----:B------:R1:W-:Y:S06]  /*06e0*/  UTMACCTL.PF [UR6] ;  /* 0x00000000060079b9 */ /* 0x0003ec0008040000 */
[----:B------:R1:W-:Y:S02]  /*06f0*/  UTMACCTL.PF [UR4] ;  /* 0x00000000040079b9 */ /* 0x0003e40008040000 */
[----:B-1----:R-:W-:Y:S01]  /*0700*/  NOP ;  /* 0x0000000000007918 */ /* 0x002fe20000000000 */
.L_x_6:
[----:B------:R-:W-:Y:S05]  /*0710*/  BSYNC.RECONVERGENT B0 ;  /* 0x0000000000007941 */ /* 0x000fea0003800200 */
.L_x_5:
[----:B------:R-:W-:Y:S04]  /*0720*/  BSSY.RECONVERGENT B0, `(.L_x_7) ;  /* 0x000001b000007945 */ /* 0x000fe80003800200 */
[----:B------:R-:W-:Y:S05]  /*0730*/  @P1 BRA `(.L_x_8) ;  /* 0x0000000000241947 */ /* 0x000fea0003800000 */
[----:B------:R-:W1:Y:S01]  /*0740*/  LDCU.64 UR4, c[0x0][0x348] ;  /* 0x00006900ff0477ac */ /* 0x000e620008000a00 */
[----:B------:R-:W-:Y:S02]  /*0750*/  PLOP3.LUT P6, PT, PT, PT, PT, 0x80, 0x8 ;  /* 0x000000000008781c */ /* 0x000fe40003fcf070 */
[----:B------:R-:W-:Y:S02]  /*0760*/  PLOP3.LUT P5, PT, PT, PT, PT, 0x8, 0x80 ;  /* 0x000000000080781c */ /* 0x000fe40003fae170 */
[----:B------:R-:W-:Y:S02]  /*0770*/  PLOP3.LUT P4, PT, PT, PT, PT, 0x80, 0x8 ;  /* 0x000000000008781c */ /* 0x000fe40003f8f070 */
[----:B------:R-:W-:Y:S01]  /*0780*/  PLOP3.LUT P3, PT, PT, PT, PT, 0x80, 0x8 ;  /* 0x000000000008781c */ /* 0x000fe20003f6f070 */
[----:B-1----:R-:W-:-:S04]  /*0790*/  UIADD3 UR4, UP0, UPT, UR4, 0x400, URZ ;  /* 0x0000040004047890 */ /* 0x002fc8000ff1e0ff */
[----:B------:R-:W-:-:S09]  /*07a0*/  UIADD3.X UR5, UPT, UPT, URZ, UR5, URZ, UP0, !UPT ;  /* 0x00000005ff057290 */ /* 0x000fd200087fe4ff */
[----:B------:R1:W-:Y:S02]  /*07b0*/  UTMACCTL.PF [UR4] ;  /* 0x00000000040079b9 */ /* 0x0003e40008040000 */
[----:B-1----:R-:W-:Y:S05]  /*07c0*/  BRA `(.L_x_9) ;  /* 0x0000000000407947 */ /* 0x002fea0003800000 */
.L_x_8:
[----:B------:R-:W-:-:S13]  /*07d0*/  ISETP.NE.AND P1, PT, R2, 0x3, PT ;  /* 0x000000030200780c */ /* 0x000fda0003f25270 */
[----:B------:R-:W-:Y:S05]  /*07e0*/  @!P1 BRA `(.L_x_10) ;  /* 0x0000000000289947 */ /* 0x000fea0003800000 */
[----:B------:R-:W-:Y:S02]  /*07f0*/  ISETP.NE.AND P1, PT, R2, 0x4, PT ;  /* 0x000000040200780c */ /* 0x000fe40003f25270 */
[----:B------:R-:W-:Y:S02]  /*0800*/  PLOP3.LUT P4, PT, PT, PT, PT, 0x80, 0x8 ;  /* 0x000000000008781c */ /* 0x000fe40003f8f070 */
[----:B------:R-:W-:Y:S02]  /*0810*/  PLOP3.LUT P5, PT, PT, PT, PT, 0x8, 0x80 ;  /* 0x000000000080781c */ /* 0x000fe40003fae170 */
[----:B------:R-:W-:Y:S02]  /*0820*/  PLOP3.LUT P6, PT, PT, PT, PT, 0x80, 0x8 ;  /* 0x000000000008781c */ /* 0x000fe40003fcf070 */
[----:B------:R-:W-:-:S05]  /*0830*/  PLOP3.LUT P3, PT, PT, PT, PT, 0x80, 0x8 ;  /* 0x000000000008781c */ /* 0x000fca0003f6f070 */
[----:B------:R-:W-:Y:S08]  /*0840*/  @P1 BRA `(.L_x_9) ;  /* 0x0000000000201947 */ /* 0x000ff00003800000 */
[----:B------:R-:W-:Y:S02]  /*0850*/  PLOP3.LUT P5, PT, PT, PT, PT, 0x8, 0x80 ;  /* 0x000000000080781c */ /* 0x000fe40003fae170 */
[----:B------:R-:W-:Y:S02]  /*0860*/  PLOP3.LUT P6, PT, PT, PT, PT, 0x8, 0x80 ;  /* 0x000000000080781c */ /* 0x000fe40003fce170 */
[----:B------:R-:W-:Y:S01]  /*0870*/  PLOP3.LUT P3, PT, PT, PT, PT, 0x8, 0x80 ;  /* 0x000000000080781c */ /* 0x000fe20003f6e170 */
[----:B------:R-:W-:-:S12]  /*0880*/  BRA `(.L_x_9) ;  /* 0x0000000000107947 */ /* 0x000fd80003800000 */
.L_x_10:
[----:B------:R-:W-:Y:S02]  /*0890*/  PLOP3.LUT P6, PT, PT, PT, PT, 0x8, 0x80 ;  /* 0x000000000080781c */ /* 0x000fe40003fce170 */
[----:B------:R-:W-:Y:S02]  /*08a0*/  PLOP3.LUT P5, PT, PT, PT, PT, 0x80, 0x8 ;  /* 0x000000000008781c */ /* 0x000fe40003faf070 */
[----:B------:R-:W-:Y:S02]  /*08b0*/  PLOP3.LUT P4, PT, PT, PT, PT, 0x8, 0x80 ;  /* 0x000000000080781c */ /* 0x000fe40003f8e170 */
[----:B------:R-:W-:-:S13]  /*08c0*/  PLOP3.LUT P3, PT, PT, PT, PT, 0x80, 0x8 ;  /* 0x000000000008781c */ /* 0x000fda0003f6f070 */
.L_x_9:
[----:B------:R-:W-:Y:S05]  /*08d0*/  BSYNC.RECONVERGENT B0 ;  /* 0x0000000000007941 */ /* 0x000fea0003800200 */
.L_x_7:
[----:B------:R-:W1:Y:S01]  /*08e0*/  SHFL.IDX PT, R0, R3, RZ, 0x1f ;  /* 0x00001fff03007589 */ /* 0x000e6200000e0000 */
[----:B------:R-:W-:Y:S02]  /*08f0*/  ISETP.NE.AND P1, PT, R2, 0x3, PT ;  /* 0x000000030200780c */ /* 0x000fe40003f25270 */
[----:B------:R-:W-:Y:S02]  /*0900*/  PLOP3.LUT P0, PT, P0, PT, UP1, 0xae, 0xea ;  /* 0x0000000000ea781c */ /* 0x000fe4000070f51e */
[----:B-1----:R-:W-:-:S13]  /*0910*/  ISETP.NE.AND P2, PT, R0, RZ, PT ;  /* 0x000000ff0000720c */ /* 0x002fda0003f45270 */
[----:B------:R-:W-:Y:S05]  /*0920*/  @P2 BRA `(.L_x_11) ;  /* 0x0000000000382947 */ /* 0x000fea0003800000 */
[----:B------:R-:W1:Y:S01]  /*0930*/  S2UR UR5, SR_CgaCtaId ;  /* 0x00000000000579c3 */ /* 0x000e620000008800 */
[----:B------:R-:W-:Y:S01]  /*0940*/  UMOV UR6, 0x400 ;  /* 0x0000040000067882 */ /* 0x000fe20000000000 */
[----:B------:R-:W-:Y:S01]  /*0950*/  UMOV UR4, 0x1 ;  /* 0x0000000100047882 */ /* 0x000fe20000000000 */
[----:B------:R-:W-:Y:S01]  /*0960*/  ELECT P2, URZ, PT ;  /* 0x0000000000ff782f */ /* 0x000fe20003840000 */
[----:B-1----:R-:W-:Y:S02]  /*0970*/  ULEA UR5, UR5, UR6, 0x18 ;  /* 0x0000000605057291 */ /* 0x002fe4000f8ec0ff */
[----:B------:R-:W-:-:S04]  /*0980*/  UIADD3 UR6, UPT, UPT, -UR4, 0x100000, URZ ;  /* 0x0010000004067890 */ /* 0x000fc8000fffe1ff */
[----:B------:R-:W-:Y:S02]  /*0990*/  USHF.L.U32 UR7, UR6, 0xb, URZ ;  /* 0x0000000b06077899 */ /* 0x000fe400080006ff */
[----:B------:R-:W-:Y:S01]  /*09a0*/  USHF.L.U32 UR6, UR6, 0x1, URZ ;  /* 0x0000000106067899 */ /* 0x000fe200080006ff */
[----:B------:R-:W1:Y:S11]  /*09b0*/  FENCE.VIEW.ASYNC.S ;  /* 0x00000000000073c6 */ /* 0x000e760000000000 */
[----:B-1----:R1:W2:Y:S01]  /*09c0*/  SYNCS.EXCH.64 URZ, [UR5+0xe000], UR6 ;  /* 0x00e0000605ff75b2 */ /* 0x0022a20008000100 */
[----:B------:R1:W3:Y:S01]  /*09d0*/  SYNCS.EXCH.64 URZ, [UR5+0xe010], UR6 ;  /* 0x00e0100605ff75b2 */ /* 0x0002e20008000100 */
[----:B------:R1:W4:Y:S01]  /*09e0*/  SYNCS.EXCH.64 URZ, [UR5+0xe008], UR6 ;  /* 0x00e0080605ff75b2 */ /* 0x0003220008000100 */
[----:B------:R1:W1:Y:S01]  /*09f0*/  SYNCS.EXCH.64 URZ, [UR5+0xe018], UR6 ;  /* 0x00e0180605ff75b2 */ /* 0x0002620008000100 */
[----:B------:R-:W-:Y:S01]  /*0a00*/  NOP ;  /* 0x0000000000007918 */ /* 0x000fe20000000000 */
.L_x_11:
[----:B------:R-:W-:Y:S01]  /*0a10*/  NOP ;  /* 0x0000000000007918 */ /* 0x000fe20000000000 */
[----:B------:R-:W-:Y:S05]  /*0a20*/  @!P1 BRA `(.L_x_12) ;  /* 0x0000000000289947 */ /* 0x000fea0003800000 */
[----:B------:R-:W-:Y:S01]  /*0a30*/  ISETP.NE.AND P1, PT, R2, 0x4, PT ;  /* 0x000000040200780c */ /* 0x000fe20003f25270 */
[----:B------:R-:W-:Y:S02]  /*0a40*/  UPLOP3.LUT UP3, UPT, UPT, UPT, UPT, 0x80, 0x8 ;  /* 0x000000000008789c */ /* 0x000fe40003f6f070 */
[----:B------:R-:W-:Y:S02]  /*0a50*/  UPLOP3.LUT UP2, UPT, UPT, UPT, UPT, 0x40, 0x4 ;  /* 0x000000000004789c */ /* 0x000fe40003f4e870 */
[----:B------:R-:W-:Y:S02]  /*0a60*/  UPLOP3.LUT UP1, UPT, UPT, UPT, UPT, 0x80, 0x8 ;  /* 0x000000000008789c */ /* 0x000fe40003f2f070 */
[----:B------:R-:W-:-:S06]  /*0a70*/  UPLOP3.LUT UP0, UPT, UPT, UPT, UPT, 0x80, 0x8 ;  /* 0x000000000008789c */ /* 0x000fcc0003f0f070 */
[----:B------:R-:W-:Y:S05]  /*0a80*/  @P1 BRA `(.L_x_13) ;  /* 0x0000000000201947 */ /* 0x000fea0003800000 */
[----:B------:R-:W-:Y:S02]  /*0a90*/  UPLOP3.LUT UP2, UPT, UPT, UPT, UPT, 0x40, 0x4 ;  /* 0x000000000004789c */ /* 0x000fe40003f4e870 */
[----:B------:R-:W-:Y:S02]  /*0aa0*/  UPLOP3.LUT UP3, UPT, UPT, UPT, UPT, 0x40, 0x4 ;  /* 0x000000000004789c */ /* 0x000fe40003f6e870 */
[----:B------:R-:W-:Y:S01]  /*0ab0*/  UPLOP3.LUT UP0, UPT, UPT, UPT, UPT, 0x40, 0x4 ;  /* 0x000000000004789c */ /* 0x000fe20003f0e870 */
[----:B------:R-:W-:Y:S05]  /*0ac0*/  BRA `(.L_x_13) ;  /* 0x0000000000107947 */ /* 0x000fea0003800000 */
.L_x_12:
[----:B------:R-:W-:Y:S02]  /*0ad0*/  UPLOP3.LUT UP3, UPT, UPT, UPT, UPT, 0x40, 0x4 ;  /* 0x000000000004789c */ /* 0x000fe40003f6e870 */
[----:B------:R-:W-:Y:S02]  /*0ae0*/  UPLOP3.LUT UP2, UPT, UPT, UPT, UPT, 0x80, 0x8 ;  /* 0x000000000008789c */ /* 0x000fe40003f4f070 */
[----:B------:R-:W-:Y:S02]  /*0af0*/  UPLOP3.LUT UP1, UPT, UPT, UPT, UPT, 0x40, 0x4 ;  /* 0x000000000004789c */ /* 0x000fe40003f2e870 */
[----:B------:R-:W-:Y:S02]  /*0b00*/  UPLOP3.LUT UP0, UPT, UPT, UPT, UPT, 0x80, 0x8 ;  /* 0x000000000008789c */ /* 0x000fe40003f0f070 */
.L_x_13:
[----:B------:R-:W5:Y:S02]  /*0b10*/  SHFL.IDX PT, R0, R3, RZ, 0x1f ;  /* 0x00001fff03007589 */ /* 0x000f6400000e0000 */
[----:B-----5:R-:W-:-:S13]  /*0b20*/  ISETP.NE.AND P1, PT, R0, RZ, PT ;  /* 0x000000ff0000720c */ /* 0x020fda0003f25270 */
[----:B------:R-:W-:Y:S05]  /*0b30*/  @P1 BRA `(.L_x_14) ;  /* 0x0000000000401947 */ /* 0x000fea0003800000 */
[----:B-1----:R-:W1:Y:S01]  /*0b40*/  S2UR UR5, SR_CgaCtaId ;  /* 0x00000000000579c3 */ /* 0x002e620000008800 */
        /* <DEDUP_REMOVED lines=8> */
[----:B-1----:R1:W1:Y:S01]  /*0bd0*/  SYNCS.EXCH.64 URZ, [UR5+0xe020], UR6 ;  /* 0x00e0200605ff75b2 */ /* 0x0022620008000100 */
[----:B------:R1:W1:Y:S01]  /*0be0*/  SYNCS.EXCH.64 URZ, [UR5+0xe038], UR6 ;  /* 0x00e0380605ff75b2 */ /* 0x0002620008000100 */
[----:B------:R1:W1:Y:S01]  /*0bf0*/  SYNCS.EXCH.64 URZ, [UR5+0xe028], UR6 ;  /* 0x00e0280605ff75b2 */ /* 0x0002620008000100 */
[----:B------:R1:W1:Y:S01]  /*0c00*/  SYNCS.EXCH.64 URZ, [UR5+0xe040], UR6 ;  /* 0x00e0400605ff75b2 */ /* 0x0002620008000100 */
[----:B------:R1:W1:Y:S01]  /*0c10*/  SYNCS.EXCH.64 URZ, [UR5+0xe030], UR6 ;  /* 0x00e0300605ff75b2 */ /* 0x0002620008000100 */
[----:B------:R1:W1:Y:S01]  /*0c20*/  SYNCS.EXCH.64 URZ, [UR5+0xe048], UR6 ;  /* 0x00e0480605ff75b2 */ /* 0x0002620008000100 */
[----:B------:R-:W-:Y:S01]  /*0c30*/  NOP ;  /* 0x0000000000007918 */ /* 0x000fe20000000000 */
.L_x_14:
[----:B------:R-:W5:Y:S01]  /*0c40*/  SHFL.IDX PT, R0, R3, RZ, 0x1f ;  /* 0x00001fff03007589 */ /* 0x000f6200000e0000 */
[----:B------:R-:W-:Y:S01]  /*0c50*/  NOP ;  /* 0x0000000000007918 */ /* 0x000fe20000000000 */
[----:B-----5:R-:W-:-:S13]  /*0c60*/  ISETP.NE.AND P1, PT, R0, RZ, PT ;  /* 0x000000ff0000720c */ /* 0x020fda0003f25270 */
[----:B------:R-:W-:Y:S05]  /*0c70*/  @P1 BRA `(.L_x_15) ;  /* 0x0000000000401947 */ /* 0x000fea0003800000 */
[----:B-1----:R-:W1:Y:S01]  /*0c80*/  S2UR UR6, SR_CgaCtaId ;  /* 0x00000000000679c3 */ /* 0x002e620000008800 */
[----:B------:R-:W-:Y:S01]  /*0c90*/  UMOV UR7, 0x400 ;  /* 0x0000040000077882 */ /* 0x000fe20000000000 */
[----:B------:R-:W-:Y:S01]  /*0ca0*/  UMOV UR5, 0x1 ;  /* 0x0000000100057882 */ /* 0x000fe20000000000 */
[----:B------:R-:W-:Y:S01]  /*0cb0*/  UMOV UR4, 0x80 ;  /* 0x0000008000047882 */ /* 0x000fe20000000000 */
[----:B------:R-:W-:-:S04]  /*0cc0*/  UIADD3 UR8, UPT, UPT, -UR5, 0x100000, URZ ;  /* 0x0010000005087890 */ /* 0x000fc8000fffe1ff */
[----:B------:R-:W-:Y:S02]  /*0cd0*/  USHF.L.U32 UR9, UR8, 0xb, URZ ;  /* 0x0000000b08097899 */ /* 0x000fe400080006ff */
[----:B------:R-:W-:Y:S02]  /*0ce0*/  USHF.L.U32 UR8, UR8, 0x1, URZ ;  /* 0x0000000108087899 */ /* 0x000fe400080006ff */
[----:B------:R-:W-:-:S04]  /*0cf0*/  UIADD3 UR4, UPT, UPT, -UR4, 0x100000, URZ ;  /* 0x0010000004047890 */ /* 0x000fc8000fffe1ff */
[----:B------:R-:W-:Y:S02]  /*0d00*/  USHF.L.U32 UR5, UR4, 0xb, URZ ;  /* 0x0000000b04057899 */ /* 0x000fe400080006ff */
[----:B------:R-:W-:Y:S01]  /*0d10*/  USHF.L.U32 UR4, UR4, 0x1, URZ ;  /* 0x0000000104047899 */ /* 0x000fe200080006ff */
[----:B------:R-:W-:Y:S01]  /*0d20*/  ELECT P1, URZ, PT ;  /* 0x0000000000ff782f */ /* 0x000fe20003820000 */
[----:B-1----:R-:W-:Y:S01]  /*0d30*/  ULEA UR6, UR6, UR7, 0x18 ;  /* 0x0000000706067291 */ /* 0x002fe2000f8ec0ff */
[----:B------:R-:W1:Y:S11]  /*0d40*/  FENCE.VIEW.ASYNC.S ;  /* 0x00000000000073c6 */ /* 0x000e760000000000 */
[----:B-1----:R1:W1:Y:S01]  /*0d50*/  SYNCS.EXCH.64 URZ, [UR6+0xe050], UR8 ;  /* 0x00e0500806ff75b2 */ /* 0x0022620008000100 */
[----:B------:R1:W1:Y:S01]  /*0d60*/  SYNCS.EXCH.64 URZ, [UR6+0xe058], UR4 ;  /* 0x00e0580406ff75b2 */ /* 0x0002620008000100 */
[----:B------:R-:W-:Y:S01]  /*0d70*/  NOP ;  /* 0x0000000000007918 */ /* 0x000fe20000000000 */
.L_x_15:
[----:B------:R-:W5:Y:S01]  /*0d80*/  SHFL.IDX PT, R0, R3, RZ, 0x1f ;  /* 0x00001fff03007589 */ /* 0x000f6200000e0000 */
[----:B-1----:R-:W-:Y:S01]  /*0d90*/  USEL UR4, URZ, 0x2, !UP4 ;  /* 0x00000002ff047887 */ /* 0x002fe2000e000000 */
[----:B------:R-:W-:Y:S01]  /*0da0*/  ISETP.NE.AND P2, PT, R2, 0x2, PT ;  /* 0x000000020200780c */ /* 0x000fe20003f45270 */
[----:B------:R-:W-:Y:S02]  /*0db0*/  NOP ;  /* 0x0000000000007918 */ /* 0x000fe40000000000 */
[----:B------:R-:W-:Y:S01]  /*0dc0*/  USEL UR4, UR4, 0x1, !UP5 ;  /* 0x0000000104047887 */ /* 0x000fe2000e800000 */
[----:B-----5:R-:W-:-:S13]  /*0dd0*/  ISETP.NE.AND P1, PT, R0, RZ, PT ;  /* 0x000000ff0000720c */ /* 0x020fda0003f25270 */
[----:B------:R-:W-:Y:S05]  /*0de0*/  @P1 BRA `(.L_x_16) ;  /* 0x0000000000401947 */ /* 0x000fea0003800000 */
[----:B------:R-:W1:Y:S01]  /*0df0*/  S2UR UR7, SR_CgaCtaId ;  /* 0x00000000000779c3 */ /* 0x000e620000008800 */
[----:B------:R-:W-:Y:S01]  /*0e00*/  UMOV UR8, 0x400 ;  /* 0x0000040000087882 */ /* 0x000fe20000000000 */
[----:B------:R-:W-:Y:S01]  /*0e10*/  UMOV UR6, 0x1 ;  /* 0x0000000100067882 */ /* 0x000fe20000000000 */
[----:B------:R-:W-:Y:S01]  /*0e20*/  UMOV UR5, 0x80 ;  /* 0x0000008000057882 */ /* 0x000fe20000000000 */
[----:B------:R-:W-:Y:S01]  /*0e30*/  ELECT P1, URZ, PT ;  /* 0x0000000000ff782f */ /* 0x000fe20003820000 */
[----:B------:R-:W-:-:S04]  /*0e40*/  UIADD3 UR10, UPT, UPT, -UR5, 0x100000, URZ ;  /* 0x00100000050a7890 */ /* 0x000fc8000fffe1ff */
[----:B------:R-:W-:Y:S02]  /*0e50*/  USHF.L.U32 UR11, UR10, 0xb, URZ ;  /* 0x0000000b0a0b7899 */ /* 0x000fe400080006ff */
[----:B------:R-:W-:Y:S02]  /*0e60*/  USHF.L.U32 UR10, UR10, 0x1, URZ ;  /* 0x000000010a0a7899 */ /* 0x000fe400080006ff */
[----:B-1----:R-:W-:Y:S02]  /*0e70*/  ULEA UR7, UR7, UR8, 0x18 ;  /* 0x0000000807077291 */ /* 0x002fe4000f8ec0ff */
[----:B------:R-:W-:-:S04]  /*0e80*/  UIADD3 UR8, UPT, UPT, -UR6, 0x100000, URZ ;  /* 0x0010000006087890 */ /* 0x000fc8000fffe1ff */
[----:B------:R-:W-:Y:S02]  /*0e90*/  USHF.L.U32 UR9, UR8, 0xb, URZ ;  /* 0x0000000b08097899 */ /* 0x000fe400080006ff */
[----:B------:R-:W-:Y:S01]  /*0ea0*/  USHF.L.U32 UR8, UR8, 0x1, URZ ;  /* 0x0000000108087899 */ /* 0x000fe200080006ff */
[----:B------:R-:W1:Y:S11]  /*0eb0*/  FENCE.VIEW.ASYNC.S ;  /* 0x00000000000073c6 */ /* 0x000e760000000000 */
[----:B-1----:R1:W1:Y:S01]  /*0ec0*/  SYNCS.EXCH.64 URZ, [UR7+0xe060], UR8 ;  /* 0x00e0600807ff75b2 */ /* 0x0022620008000100 */
[----:B------:R1:W1:Y:S01]  /*0ed0*/  SYNCS.EXCH.64 URZ, [UR7+0xe068], UR10 ;  /* 0x00e0680a07ff75b2 */ /* 0x0002620008000100 */
[----:B------:R-:W-:Y:S01]  /*0ee0*/  NOP ;  /* 0x0000000000007918 */ /* 0x000fe20000000000 */
.L_x_16:
[----:B------:R-:W-:Y:S01]  /*0ef0*/  NOP ;  /* 0x0000000000007918 */ /* 0x000fe20000000000 */
[----:B------:R-:W-:Y:S05]  /*0f00*/  @!P2 BRA `(.L_x_17) ;  /* 0x000000000024a947 */ /* 0x000fea0003800000 */
[----:B------:R-:W-:Y:S01]  /*0f10*/  ISETP.NE.AND P1, PT, R2, RZ, PT ;  /* 0x000000ff0200720c */ /* 0x000fe20003f25270 */
[----:B------:R-:W-:Y:S02]  /*0f20*/  UP2UR UR5, UPR, URZ, 0x1 ;  /* 0x00000001ff057883 */ /* 0x000fe40008000000 */
[----:B------:R-:W-:Y:S01]  /*0f30*/  UPLOP3.LUT UP0, UPT, UPT, UPT, UPT, 0x80, 0x8 ;  /* 0x000000000008789c */ /* 0x000fe20003f0f070 */
[----:B-1----:R-:W-:-:S03]  /*0f40*/  UMOV UR7, URZ ;  /* 0x000000ff00077c82 */ /* 0x002fc60008000000 */
[----:B------:R-:W-:Y:S02]  /*0f50*/  UP2UR UR40, UPR, URZ, 0x1 ;  /* 0x00000001ff287883 */ /* 0x000fe40008000000 */
[----:B------:R-:W-:-:S04]  /*0f60*/  UISETP.NE.AND UP0, UPT, UR5, URZ, UPT ;  /* 0x000000ff0500728c */ /* 0x000fc8000bf05270 */
[----:B------:R-:W-:Y:S07]  /*0f70*/  @P1 BRA `(.L_x_18) ;  /* 0x00000000001c1947 */ /* 0x000fee0003800000 */
[----:B------:R-:W-:Y:S01]  /*0f80*/  UMOV UR7, 0x1 ;  /* 0x0000000100077882 */ /* 0x000fe20000000000 */
[----:B------:R-:W-:Y:S05]  /*0f90*/  BRA `(.L_x_18) ;  /* 0x0000000000147947 */ /* 0x000fea0003800000 */
.L_x_17:
[----:B------:R-:W-:Y:S02]  /*0fa0*/  UP2UR UR5, UPR, URZ, 0x1 ;  /* 0x00000001ff057883 */ /* 0x000fe40008000000 */
[----:B------:R-:W-:Y:S01]  /*0fb0*/  UPLOP3.LUT UP0, UPT, UPT, UPT, UPT, 0x40, 0x4 ;  /* 0x000000000004789c */ /* 0x000fe20003f0e870 */
[----:B-1----:R-:W-:-:S03]  /*0fc0*/  UMOV UR7, 0x2 ;  /* 0x0000000200077882 */ /* 0x002fc60000000000 */
[----:B------:R-:W-:Y:S02]  /*0fd0*/  UP2UR UR40, UPR, URZ, 0x1 ;  /* 0x00000001ff287883 */ /* 0x000fe40008000000 */
[----:B------:R-:W-:Y:S02]  /*0fe0*/  UISETP.NE.AND UP0, UPT, UR5, URZ, UPT ;  /* 0x000000ff0500728c */ /* 0x000fe4000bf05270 */
.L_x_18:
[----:B------:R-:W1:Y:S02]  /*0ff0*/  SHFL.IDX PT, R0, R3, RZ, 0x1f ;  /* 0x00001fff03007589 */ /* 0x000e6400000e0000 */
        /* <DEDUP_REMOVED lines=14> */
.L_x_19:
[----:B------:R-:W-:Y:S01]  /*10e0*/  NOP ;  /* 0x0000000000007918 */ /* 0x000fe20000000000 */
[----:B------:R-:W-:Y:S05]  /*10f0*/  @!P2 BRA `(.L_x_20) ;  /* 0x000000000024a947 */ /* 0x000fea0003800000 */
[----:B------:R-:W-:Y:S01]  /*1100*/  ISETP.NE.AND P1, PT, R2, 0x1, PT ;  /* 0x000000010200780c */ /* 0x000fe20003f25270 */
        /* <DEDUP_REMOVED lines=8> */
.L_x_20:
[----:B------:R-:W-:Y:S02]  /*1190*/  UP2UR UR5, UPR, URZ, 0x1 ;  /* 0x00000001ff057883 */ /* 0x000fe40008000000 */
[----:B------:R-:W-:Y:S01]  /*11a0*/  UPLOP3.LUT UP0, UPT, UPT, UPT, UPT, 0x40, 0x4 ;  /* 0x000000000004789c */ /* 0x000fe20003f0e870 */
[----:B-1----:R-:W-:-:S03]  /*11b0*/  UMOV UR6, 0x2 ;  /* 0x0000000200067882 */ /* 0x002fc60000000000 */
[----:B------:R-:W-:Y:S02]  /*11c0*/  UP2UR UR39, UPR, URZ, 0x1 ;  /* 0x00000001ff277883 */ /* 0x000fe40008000000 */
[----:B------:R-:W-:Y:S02]  /*11d0*/  UISETP.NE.AND UP0, UPT, UR5, URZ, UPT ;  /* 0x000000ff0500728c */ /* 0x000fe4000bf05270 */
.L_x_21:
[----:B------:R-:W1:Y:S01]  /*11e0*/  SHFL.IDX PT, R0, R3, RZ, 0x1f ;  /* 0x00001fff03007589 */ /* 0x000e6200000e0000 */
[----:B------:R-:W-:Y:S02]  /*11f0*/  USEL UR8, URZ, 0x1, !UP4 ;  /* 0x00000001ff087887 */ /* 0x000fe4000e000000 */
[----:B------:R-:W-:Y:S01]  /*1200*/  USEL UR55, URZ, 0x1, UP4 ;  /* 0x00000001ff377887 */ /* 0x000fe2000a000000 */
        /* <DEDUP_REMOVED lines=14> */
.L_x_22:
        /* <DEDUP_REMOVED lines=19> */
[----:B------:R1:W1:Y:S01]  /*1420*/  SYNCS.EXCH.64 URZ, [UR10+0xe098], UR12 ;  /* 0x00e0980c0aff75b2 */ /* 0x0002620008000100 */
[----:B------:R1:W1:Y:S01]  /*1430*/  SYNCS.EXCH.64 URZ, [UR10+0xe0a8], UR14 ;  /* 0x00e0a80e0aff75b2 */ /* 0x0002620008000100 */
[----:B------:R-:W-:Y:S01]  /*1440*/  NOP ;  /* 0x0000000000007918 */ /* 0x000fe20000000000 */
.L_x_23:
        /* <DEDUP_REMOVED lines=22> */
.L_x_24:
[----:B------:R-:W5:Y:S01]  /*15b0*/  SHFL.IDX PT, R3, R3, RZ, 0x1f ;  /* 0x00001fff03037589 */ /* 0x000f6200000e0000 */
[----:B------:R-:W1:Y:S01]  /*15c0*/  S2UR UR36, SR_CTAID.X ;  /* 0x00000000002479c3 */ /* 0x000e620000002500 */
[----:B------:R-:W-:Y:S01]  /*15d0*/  NOP ;  /* 0x0000000000007918 */ /* 0x000fe20000000000 */
[----:B-----5:R-:W-:-:S13]  /*15e0*/  ISETP.NE.AND P1, PT, R3, RZ, PT ;  /* 0x000000ff0300720c */ /* 0x020fda0003f25270 */
[----:B-1----:R-:W-:Y:S05]  /*15f0*/  @P1 BRA `(.L_x_25) ;  /* 0x0000000000301947 */ /* 0x002fea0003800000 */
        /* <DEDUP_REMOVED lines=12> */
.L_x_25:
[----:B------:R-:W-:Y:S01]  /*16c0*/  ISETP.GT.AND P1, PT, R2, 0x3, PT ;  /* 0x000000030200780c */ /* 0x000fe20003f24270 */
[----:B------:R-:W-:Y:S01]  /*16d0*/  NOP ;  /* 0x0000000000007918 */ /* 0x000fe20000000000 */
[----:B-1234-:R-:W-:Y:S11]  /*16e0*/  BAR.SYNC.DEFER_BLOCKING 0x0 ;  /* 0x0000000000007b1d */ /* 0x01eff60000010000 */
[----:B------:R-:W-:Y:S05]  /*16f0*/  @P1 BRA `(.L_x_26) ;  /* 0x0000014c00541947 */ /* 0x000fea0003800000 */
[----:B------:R-:W-:Y:S01]  /*1700*/  ISETP.GE.U32.AND P0, PT, R2, 0x2, PT ;  /* 0x000000020200780c */ /* 0x000fe20003f06070 */
[----:B------:R-:W-:-:S04]  /*1710*/  UISETP.NE.AND UP0, UPT, UR56, URZ, UPT ;  /* 0x000000ff3800728c */ /* 0x000fc8000bf05270 */
[----:B------:R-:W-:-:S04]  /*1720*/  USEL UR5, URZ, 0x2, !UP0 ;  /* 0x00000002ff057887 */ /* 0x000fc8000c000000 */
[----:B------:R-:W-:-:S04]  /*1730*/  USEL UR5, UR5, 0x1, !UP5 ;  /* 0x0000000105057887 */ /* 0x000fc8000e800000 */
[----:B------:R-:W-:Y:S08]  /*1740*/  @!P0 BRA `(.L_x_27) ;  /* 0x0000009000308947 */ /* 0x000ff00003800000 */
[----:B------:R-:W-:Y:S05]  /*1750*/  @!P2 BRA `(.L_x_28) ;  /* 0x000000280060a947 */ /* 0x000fea0003800000 */
[----:B------:R-:W-:-:S08]  /*1760*/  NOP ;  /* 0x0000000000007918 */ /* 0x000fd00000000000 */
[----:B------:R-:W1:-:S00]  /*1770*/  USETMAXREG.DEALLOC.CTAPOOL 0x20 ;  /* 0x00000020000079c8 */ /* 0x000e4000080e0500 */
[----:B-1----:R-:W1:Y:S02]  /*1780*/  LDC R0, c[0x0][0x900] ;  /* 0x00024000ff007b82 */ /* 0x002e640000000800 */
[----:B-1----:R-:W-:-:S13]  /*1790*/  ISETP.LE.AND P0, PT, R0, UR36, PT ;  /* 0x0000002400007c0c */ /* 0x002fda000bf03270 */
[----:B------:R-:W-:Y:S05]  /*17a0*/  @P0 EXIT ;  /* 0x000000000000094d */ /* 0x000fea0003800000 */
[----:B------:R-:W1:Y:S01]  /*17b0*/  S2UR UR68, SR_CgaCtaId ;  /* 0x00000000004479c3 */ /* 0x000e620000008800 */
[----:B------:R-:W-:Y:S01]  /*17c0*/  UMOV UR6, 0x400 ;  /* 0x0000040000067882 */ /* 0x000fe20000000000 */
[----:B------:R-:W-:Y:S01]  /*17d0*/  HFMA2 R7, -RZ, RZ, 0, 0 ;  /* 0x00000000ff077431 */ /* 0x000fe200000001ff */
[----:B------:R-:W-:Y:S01]  /*17e0*/  PRMT R8, RZ, 0x7610, R8 ;  /* 0x00007610ff087816 */ /* 0x000fe20000000008 */
[----:B------:R-:W-:Y:S02]  /*17f0*/  ULOP3.LUT UR22, UR5, 0x1, URZ, 0xc0, !UPT ;  /* 0x0000000105167892 */ /* 0x000fe4000f8ec0ff */
[----:B------:R-:W-:Y:S01]  /*1800*/  ULOP3.LUT UR21, UR4, 0x1, URZ, 0xc0, !UPT ;  /* 0x0000000104157892 */ /* 0x000fe2000f8ec0ff */
[----:B------:R-:W-:Y:S01]  /*1810*/  UMOV UR32, URZ ;  /* 0x000000ff00207c82 */ /* 0x000fe20008000000 */
[----:B------:R-:W-:Y:S01]  /*1820*/  UMOV UR31, 0x1 ;  /* 0x00000001001f7882 */ /* 0x000fe20000000000 */
[----:B------:R-:W-:Y:S01]  /*1830*/  UMOV UR30, 0x1 ;  /* 0x00000001001e7882 */ /* 0x000fe20000000000 */
[----:B------:R-:W-:Y:S01]  /*1840*/  UMOV UR29, 0x1 ;  /* 0x00000001001d7882 */ /* 0x000fe20000000000 */
[----:B------:R-:W-:Y:S01]  /*1850*/  UMOV UR28, URZ ;  /* 0x000000ff001c7c82 */ /* 0x000fe20008000000 */
[----:B------:R-:W-:Y:S01]  /*1860*/  UMOV UR69, 0x80004020 ;  /* 0x8000402000457882 */ /* 0x000fe20000000000 */
[----:B-1----:R-:W-:-:S04]  /*1870*/  ULEA UR68, UR68, UR6, 0x18 ;  /* 0x0000000644447291 */ /* 0x002fc8000f8ec0ff */
[----:B------:R-:W-:Y:S02]  /*1880*/  UIADD3 UR33, UPT, UPT, UR68, 0x4000, URZ ;  /* 0x0000400044217890 */ /* 0x000fe4000fffe0ff */
[----:B------:R-:W-:Y:S02]  /*1890*/  USHF.R.U32.HI UR68, URZ, 0x4, UR68 ;  /* 0x00000004ff447899 */ /* 0x000fe40008011644 */
[----:B------:R-:W-:Y:S02]  /*18a0*/  USHF.R.U32.HI UR33, URZ, 0x4, UR33 ;  /* 0x00000004ff217899 */ /* 0x000fe40008011621 */
[----:B------:R-:W-:Y:S02]  /*18b0*/  ULOP3.LUT UR68, UR68, 0x3fff, URZ, 0xc0, !UPT ;  /* 0x00003fff44447892 */ /* 0x000fe4000f8ec0ff */
[----:B------:R-:W-:Y:S02]  /*18c0*/  ULOP3.LUT UR33, UR33, 0x3fff, URZ, 0xc0, !UPT ;  /* 0x00003fff21217892 */ /* 0x000fe4000f8ec0ff */
[----:B------:R-:W-:-:S02]  /*18d0*/  ULOP3.LUT UR68, UR68, 0x10000, URZ, 0xfc, !UPT ;  /* 0x0001000044447892 */ /* 0x000fc4000f8efcff */
[----:B------:R-:W-:-:S12]  /*18e0*/  ULOP3.LUT UR23, UR33, 0x10000, URZ, 0xfc, !UPT ;  /* 0x0001000021177892 */ /* 0x000fd8000f8efcff */
.L_x_89:
[----:B------:R-:W1:Y:S01]  /*18f0*/  LDCU.64 UR4, c[0x0][0x908] ;  /* 0x00012100ff0477ac */ /* 0x000e620008000a00 */
[----:B--2---:R-:W2:Y:S01]  /*1900*/  LDCU UR6, c[0x0][0x904] ;  /* 0x00012080ff0677ac */ /* 0x004ea20008000800 */
[----:B-1----:R-:W-:Y:S01]  /*1910*/  UIMAD.WIDE.U32 UR8, UR36, UR4, URZ ;  /* 0x00000004240872a5 */ /* 0x002fe2000f8e00ff */
[----:B------:R-:W1:Y:S01]  /*1920*/  LDCU UR4, c[0x0][0x380] ;  /* 0x00007000ff0477ac */ /* 0x000e620008000800 */
[----:B--2---:R-:W-:-:S05]  /*1930*/  UISETP.NE.AND UP0, UPT, UR6, 0x1, UPT ;  /* 0x000000010600788c */ /* 0x004fca000bf05270 */
[----:B------:R-:W-:Y:S02]  /*1940*/  UMOV UR7, UR9 ;  /* 0x0000000900077c82 */ /* 0x000fe40008000000 */
[----:B------:R-:W-:-:S04]  /*1950*/  USHF.R.U32.HI UR5, URZ, UR5, UR7 ;  /* 0x00000005ff057299 */ /* 0x000fc80008011607 */
[----:B------:R-:W-:-:S04]  /*1960*/  USEL UR5, UR36, UR5, !UP0 ;  /* 0x0000000524057287 */ /* 0x000fc8000c000000 */
[----:B------:R-:W-:-:S04]  /*1970*/  UIADD3 UR5, UPT, UPT, -UR5, URZ, URZ ;  /* 0x000000ff05057290 */ /* 0x000fc8000fffe1ff */
[----:B------:R-:W-:-:S04]  /*1980*/  UIMAD UR6, UR6, UR5, UR36 ;  /* 0x00000005060672a4 */ /* 0x000fc8000f8e0224 */
[----:B------:R-:W-:-:S04]  /*1990*/  USHF.L.U32 UR6, UR6, 0x8, URZ ;  /* 0x0000000806067899 */ /* 0x000fc800080006ff */
[----:B-1----:R-:W-:-:S09]  /*19a0*/  UISETP.GE.AND UP0, UPT, UR6, UR4, UPT ;  /* 0x000000040600728c */ /* 0x002fd2000bf06270 */
[----:B------:R-:W-:Y:S05]  /*19b0*/  BRA.U UP0, `(.L_x_29) ;  /* 0x0000002500b07547 */ /* 0x000fea000b800000 */
[----:B------:R-:W-:-:S13]  /*19c0*/  LOP3.LUT P0, RZ, R8, 0xff, RZ, 0xc0, !PT ;  /* 0x000000ff08ff7812 */ /* 0x000fda000780c0ff */
[----:B------:R-:W-:Y:S05]  /*19d0*/  @P0 BRA `(.L_x_30) ;  /* 0x0000000000940947 */ /* 0x000fea0003800000 */
[----:B------:R-:W1:Y:S01]  /*19e0*/  S2UR UR5, SR_CgaCtaId ;  /* 0x00000000000579c3 */ /* 0x000e620000008800 */
[----:B------:R-:W-:Y:S01]  /*19f0*/  UMOV UR7, 0x40 ;  /* 0x0000004000077882 */ /* 0x000fe20000000000 */
[----:B------:R-:W-:Y:S01]  /*1a00*/  NOP ;  /* 0x0000000000007918 */ /* 0x000fe20000000000 */
[----:B------:R-:W-:Y:S01]  /*1a10*/  UMOV UR4, 0x400 ;  /* 0x0000040000047882 */ /* 0x000fe20000000000 */
[----:B-1----:R-:W-:Y:S02]  /*1a20*/  ULEA UR7, UR5, UR7, 0x18 ;  /* 0x0000000705077291 */ /* 0x002fe4000f8ec0ff */
[----:B------:R-:W-:-:S07]  /*1a30*/  ULEA UR5, UR5, UR4, 0x18 ;  /* 0x0000000405057291 */ /* 0x000fce000f8ec0ff */
[----:B------:R-:W1:Y:S02]  /*1a40*/  LDS.U8 R0, [UR7+0x1c] ;  /* 0x00001c07ff007984 */ /* 0x000e640008000000 */
[----:B-1----:R-:W-:-:S13]  /*1a50*/  ISETP.NE.AND P0, PT, R0, RZ, PT ;  /* 0x000000ff0000720c */ /* 0x002fda0003f05270 */
[----:B------:R-:W-:Y:S05]  /*1a60*/  @P0 BRA `(.L_x_31) ;  /* 0x0000000000580947 */ /* 0x000fea0003800000 */
[----:B------:R-:W-:-:S13]  /*1a70*/  ELECT P0, URZ, PT ;  /* 0x0000000000ff782f */ /* 0x000fda0003800000 */
[----:B------:R-:W-:Y:S05]  /*1a80*/  @!P0 BRA `(.L_x_32) ;  /* 0x0000000000608947 */ /* 0x000fea0003800000 */
[----:B------:R-:W-:Y:S01]  /*1a90*/  UMOV UR4, 0x10 ;  /* 0x0000001000047882 */ /* 0x000fe20000000000 */
[----:B------:R-:W-:Y:S01]  /*1aa0*/  HFMA2 R0, -RZ, RZ, 0, 5.9604644775390625e-08 ;  /* 0x00000001ff007431 */ /* 0x000fe200000001ff */
[----:B------:R-:W-:-:S03]  /*1ab0*/  MOV R2, 0xffff ;  /* 0x0000ffff00027802 */ /* 0x000fc60000000f00 */
[----:B------:R-:W-:Y:S04]  /*1ac0*/  DEPBAR.LE SB1, 0x36 ;  /* 0x00009d800000791a */ /* 0x000fe80000000000 */
[----:B------:R-:W1:Y:S02]  /*1ad0*/  UTCATOMSWS.FIND_AND_SET.ALIGN UP0, UR4, UR4 ;  /* 0x00000004000475e3 */ /* 0x000e640008000800 */
[----:B-1----:R-:W-:Y:S01]  /*1ae0*/  MOV R3, UR4 ;  /* 0x0000000400037c02 */ /* 0x002fe20008000f00 */
[----:B------:R-:W-:Y:S06]  /*1af0*/  BRA.U UP0, `(.L_x_33) ;  /* 0x0000000100187547 */ /* 0x000fec000b800000 */
.L_x_34:
[----:B------:R-:W-:Y:S05]  /*1b00*/  NANOSLEEP 0x64 ;  /* 0x000000640000795d */ /* 0x000fea0003800000 */
[----:B------:R-:W-:-:S05]  /*1b10*/  UMOV UR4, 0x10 ;  /* 0x0000001000047882 */ /* 0x000fca0000000000 */
[----:B------:R-:W-:Y:S04]  /*1b20*/  DEPBAR.LE SB1, 0x36 ;  /* 0x00009d800000791a */ /* 0x000fe80000000000 */
[----:B------:R-:W1:Y:S02]  /*1b30*/  UTCATOMSWS.FIND_AND_SET.ALIGN UP0, UR4, UR4 ;  /* 0x00000004000475e3 */ /* 0x000e640008000800 */
[----:B-1----:R-:W-:Y:S01]  /*1b40*/  MOV R3, UR4 ;  /* 0x0000000400037c02 */ /* 0x002fe20008000f00 */
[----:B------:R-:W-:Y:S05]  /*1b50*/  BRA.U !UP0, `(.L_x_34) ;  /* 0xfffffffd08e87547 */ /* 0x000fea000b83ffff */
.L_x_33:
[-C--:B------:R-:W-:Y:S02]  /*1b60*/  SHF.L.U32 R2, R2, R3.reuse, RZ ;  /* 0x0000000302027219 */ /* 0x080fe400000006ff */
[----:B------:R-:W-:Y:S01]  /*1b70*/  SHF.L.U32 R0, R0, R3, RZ ;  /* 0x0000000300007219 */ /* 0x000fe200000006ff */
[----:B------:R-:W-:Y:S02]  /*1b80*/  IMAD.SHL.U32 R3, R3, 0x20, RZ ;  /* 0x0000002003037824 */ /* 0x000fe400078e00ff */
[----:B------:R1:W-:Y:S04]  /*1b90*/  ATOMS.OR RZ, [UR7+0x14], R2 ;  /* 0x00001402ffff798c */ /* 0x0003e8000b000007 */
[----:B------:R1:W-:Y:S04]  /*1ba0*/  ATOMS.OR RZ, [UR7+0x18], R0 ;  /* 0x00001800ffff798c */ /* 0x0003e8000b000007 */
[----:B------:R1:W-:Y:S01]  /*1bb0*/  STS [UR5+0xe0e0], R3 ;  /* 0x00e0e003ff007988 */ /* 0x0003e20008000805 */
[----:B------:R-:W-:Y:S05]  /*1bc0*/  BRA `(.L_x_32) ;  /* 0x0000000000107947 */ /* 0x000fea0003800000 */
.L_x_31:
[----:B------:R-:W-:Y:S02]  /*1bd0*/  MOV R0, 0xffffffff ;  /* 0xffffffff00007802 */ /* 0x000fe40000000f00 */
[----:B------:R-:W-:-:S03]  /*1be0*/  MOV R2, 0x1c10 ;  /* 0x00001c1000027802 */ /* 0x000fc60000000f00 */
[----:B------:R1:W-:Y:S04]  /*1bf0*/  STS [UR5+0xe0e0], R0 ;  /* 0x00e0e000ff007988 */ /* 0x0003e80008000805 */
[----:B-1----:R-:W-:Y:S05]  /*1c00*/  CALL.REL.NOINC `($__internal_1_$__cuda_sm10x_tcgen05_guardrail_trap_phase_invalid_during_alloc) ;  /* 0x0000019000d87944 */ /* 0x002fea0003c00000 */
.L_x_32:
[----:B------:R-:W-:Y:S05]  /*1c10*/  WARPSYNC.ALL ;  /* 0x0000000000007948 */ /* 0x000fea0003800000 */
[----:B------:R-:W-:Y:S01]  /*1c20*/  NOP ;  /* 0x0000000000007918 */ /* 0x000fe20000000000 */
.L_x_30:
[----:B------:R-:W2:Y:S01]  /*1c30*/  LDCU UR7, c[0x0][0x384] ;  /* 0x00007080ff0777ac */ /* 0x000ea20008000800 */
[----:B------:R-:W-:Y:S01]  /*1c40*/  HFMA2 R8, -RZ, RZ, 0, 5.9604644775390625e-08 ;  /* 0x00000001ff087431 */ /* 0x000fe200000001ff */
[----:B--2---:R-:W-:-:S09]  /*1c50*/  UISETP.NE.AND UP0, UPT, UR7, URZ, UPT ;  /* 0x000000ff0700728c */ /* 0x004fd2000bf05270 */
[----:B------:R-:W-:Y:S05]  /*1c60*/  BRA.U !UP0, `(.L_x_29) ;  /* 0x0000002508047547 */ /* 0x000fea000b800000 */
[----:B------:R-:W-:Y:S01]  /*1c70*/  UIADD3 UR6, UPT, UPT, UR6, 0x100, URZ ;  /* 0x0000010006067890 */ /* 0x000fe2000fffe0ff */
[----:B------:R-:W-:Y:S01]  /*1c80*/  BSSY.RECONVERGENT B0, `(.L_x_35) ;  /* 0x000000d000007945 */ /* 0x000fe20003800200 */
[----:B------:R-:W-:Y:S02]  /*1c90*/  UIADD3 UR7, UPT, UPT, UR7, 0x7f, URZ ;  /* 0x0000007f07077890 */ /* 0x000fe4000fffe0ff */
[----:B------:R-:W-:Y:S02]  /*1ca0*/  USHF.R.S32.HI UR4, URZ, 0x1f, UR6 ;  /* 0x0000001fff047899 */ /* 0x000fe40008011406 */
[----:B------:R-:W-:Y:S02]  /*1cb0*/  USHF.R.S32.HI UR5, URZ, 0x1f, UR7 ;  /* 0x0000001fff057899 */ /* 0x000fe40008011407 */
[----:B------:R-:W-:Y:S02]  /*1cc0*/  ULEA.HI UR4, UR4, UR6, URZ, 0x7 ;  /* 0x0000000604047291 */ /* 0x000fe4000f8f38ff */
[----:B------:R-:W-:-:S02]  /*1cd0*/  ULEA.HI UR5, UR5, UR7, URZ, 0x7 ;  /* 0x0000000705057291 */ /* 0x000fc4000f8f38ff */
[----:B------:R-:W-:Y:S02]  /*1ce0*/  UIADD3 UR4, UPT, UPT, UR4, 0x7f, URZ ;  /* 0x0000007f04047890 */ /* 0x000fe4000fffe0ff */
[----:B------:R-:W-:Y:S02]  /*1cf0*/  USHF.R.S32.HI UR5, URZ, 0x7, UR5 ;  /* 0x00000007ff057899 */ /* 0x000fe40008011405 */
[----:B------:R-:W-:-:S04]  /*1d00*/  USHF.R.S32.HI UR4, URZ, 0x7, UR4 ;  /* 0x00000007ff047899 */ /* 0x000fc80008011404 */
[----:B------:R-:W-:-:S04]  /*1d10*/  UISETP.LT.AND UP0, UPT, UR5, UR4, UPT ;  /* 0x000000040500728c */ /* 0x000fc8000bf01270 */
[----:B------:R-:W-:Y:S01]  /*1d20*/  USEL UR27, UR5, UR4, UP0 ;  /* 0x00000004051b7287 */ /* 0x000fe20008000000 */
[----:B------:R-:W-:Y:S11]  /*1d30*/  @!P4 BRA `(.L_x_36) ;  /* 0x000000000004c947 */ /* 0x000ff60003800000 */
[----:B------:R-:W-:Y:S05]  /*1d40*/  BPT.TRAP 0x1 ;  /* 0x000000040000795c */ /* 0x000fea0000300000 */
.L_x_36:
[----:B------:R-:W-:Y:S05]  /*1d50*/  BSYNC.RECONVERGENT B0 ;  /* 0x0000000000007941 */ /* 0x000fea0003800200 */
.L_x_35:
[----:B------:R-:W2:Y:S01]  /*1d60*/  S2UR UR20, SR_CgaCtaId ;  /* 0x00000000001479c3 */ /* 0x000ea20000008800 */
[----:B------:R-:W-:Y:S01]  /*1d70*/  UMOV UR4, 0x400 ;  /* 0x0000040000047882 */ /* 0x000fe20000000000 */
[----:B------:R-:W-:Y:S01]  /*1d80*/  SHF.L.U32 R5, R7, 0x1f, RZ ;  /* 0x0000001f07057819 */ /* 0x000fe200000006ff */
[----:B--2---:R-:W-:-:S09]  /*1d90*/  ULEA UR20, UR20, UR4, 0x18 ;  /* 0x0000000414147291 */ /* 0x004fd2000f8ec0ff */
[----:B------:R-:W2:Y:S02]  /*1da0*/  SYNCS.PHASECHK.TRANS64.TRYWAIT P0, [UR20+0xe000], R5 ;  /* 0x00e00005ff0075a7 */ /* 0x000ea40008001114 */
[----:B--2---:R-:W-:Y:S05]  /*1db0*/  @!P0 BRA `(.L_x_37) ;  /* 0x0000017800f08947 */ /* 0x004fea0003800000 */
.L_x_385:
[----:B------:R-:W-:Y:S05]  /*1dc0*/  BRA.U !UP1, `(.L_x_38) ;  /* 0x0000000109047547 */ /* 0x000fea000b800000 */
[----:B------:R-:W-:Y:S05]  /*1dd0*/  BPT.TRAP 0x1 ;  /* 0x000000040000795c */ /* 0x000fea0000300000 */
.L_x_38:
[----:B------:R-:W-:Y:S01]  /*1de0*/  ULEA UR4, UR32, UR20, 0x3 ;  /* 0x0000001420047291 */ /* 0x000fe2000f8e18ff */
[----:B-1----:R-:W-:Y:S01]  /*1df0*/  MOV R3, UR28 ;  /* 0x0000001c00037c02 */ /* 0x002fe20008000f00 */
[----:B------:R-:W-:-:S03]  /*1e00*/  UISETP.NE.AND UP4, UPT, UR22, URZ, UPT ;  /* 0x000000ff1600728c */ /* 0x000fc6000bf85270 */
[----:B------:R-:W-:-:S04]  /*1e10*/  SHF.L.U32 R3, R3, 0x1f, RZ ;  /* 0x0000001f03037819 */ /* 0x000fc800000006ff */
[----:B------:R-:W1:Y:S02]  /*1e20*/  SYNCS.PHASECHK.TRANS64.TRYWAIT P0, [UR4+0xe020], R3 ;  /* 0x00e02003ff0075a7 */ /* 0x000e640008001104 */
[----:B-1----:R-:W-:Y:S05]  /*1e30*/  @!P0 BRA `(.L_x_39) ;  /* 0x0000017800e88947 */ /* 0x002fea0003800000 */
.L_x_387:
[----:B------:R-:W-:-:S04]  /*1e40*/  UIADD3 UR26, UPT, UPT, UR32, 0x1, URZ ;  /* 0x00000001201a7890 */ /* 0x000fc8000fffe0ff */
[----:B------:R-:W-:-:S04]  /*1e50*/  UISETP.NE.AND UP0, UPT, UR26, 0x3, UPT ;  /* 0x000000031a00788c */ /* 0x000fc8000bf05270 */
[----:B------:R-:W-:Y:S02]  /*1e60*/  USEL UR5, URZ, 0x1, UP0 ;  /* 0x00000001ff057887 */ /* 0x000fe40008000000 */
[----:B------:R-:W-:Y:S02]  /*1e70*/  USEL UR26, UR26, URZ, UP0 ;  /* 0x000000ff1a1a7287 */ /* 0x000fe40008000000 */
[----:B------:R-:W-:Y:S01]  /*1e80*/  ULOP3.LUT UR28, UR28, UR5, URZ, 0x3c, !UPT ;  /* 0x000000051c1c7292 */ /* 0x000fe2000f8e3cff */
[----:B------:R-:W-:Y:S11]  /*1e90*/  BRA.U UP4, `(.L_x_40) ;  /* 0x0000000104047547 */ /* 0x000ff6000b800000 */
[----:B------:R-:W-:Y:S05]  /*1ea0*/  BPT.TRAP 0x1 ;  /* 0x000000040000795c */ /* 0x000fea0000300000 */
.L_x_40:
[----:B------:R-:W-:Y:S01]  /*1eb0*/  IMAD.U32 R4, RZ, RZ, UR29 ;  /* 0x0000001dff047e24 */ /* 0x000fe2000f8e00ff */
[----:B------:R-:W-:Y:S01]  /*1ec0*/  MOV R2, RZ ;  /* 0x000000ff00027202 */ /* 0x000fe20000000f00 */
[----:B-1----:R-:W-:-:S03]  /*1ed0*/  IMAD.MOV.U32 R0, RZ, RZ, RZ ;  /* 0x000000ffff007224 */ /* 0x002fc600078e00ff */
[----:B------:R-:W-:-:S04]  /*1ee0*/  SHF.L.U32 R4, R4, 0x1f, RZ ;  /* 0x0000001f04047819 */ /* 0x000fc800000006ff */
[----:B------:R-:W1:Y:S02]  /*1ef0*/  SYNCS.PHASECHK.TRANS64.TRYWAIT P0, [UR20+0xe058], R4 ;  /* 0x00e05804ff0075a7 */ /* 0x000e640008001114 */
[----:B-1----:R-:W-:Y:S05]  /*1f00*/  @!P0 BRA `(.L_x_41) ;  /* 0x0000017800cc8947 */ /* 0x002fea0003800000 */
.L_x_389:
[----:B------:R-:W-:Y:S01]  /*1f10*/  R2UR UR6, R2 ;  /* 0x00000000020672ca */ /* 0x000fe200000e0000 */
[----:B------:R-:W-:Y:S01]  /*1f20*/  ULEA UR14, UR32, UR23, 0x9 ;  /* 0x00000017200e7291 */ /* 0x000fe2000f8e48ff */
[----:B------:R-:W-:Y:S01]  /*1f30*/  R2UR UR5, R0 ;  /* 0x00000000000572ca */ /* 0x000fe200000e0000 */
[----:B------:R-:W-:Y:S02]  /*1f40*/  UIADD3 UR16, UPT, UPT, UR68, 0x2, URZ ;  /* 0x0000000244107890 */ /* 0x000fe4000fffe0ff */
[----:B------:R-:W-:Y:S01]  /*1f50*/  UIADD3 UR10, UPT, UPT, UR14, 0x2, URZ ;  /* 0x000000020e0a7890 */ /* 0x000fe2000fffe0ff */
[----:B------:R-:W-:Y:S01]  /*1f60*/  UMOV UR12, 0x0 ;  /* 0x00000000000c7882 */ /* 0x000fe20000000000 */
[----:B------:R-:W-:Y:S01]  /*1f70*/  UMOV UR13, 0x8200490 ;  /* 0x08200490000d7882 */ /* 0x000fe20000000000 */
[----:B------:R-:W-:Y:S01]  /*1f80*/  UMOV UR15, 0x80004020 ;  /* 0x80004020000f7882 */ /* 0x000fe20000000000 */
[----:B------:R-:W-:Y:S01]  /*1f90*/  UMOV UR8, 0x0 ;  /* 0x0000000000087882 */ /* 0x000fe20000000000 */
[----:B------:R-:W-:Y:S01]  /*1fa0*/  UMOV UR9, 0x8200490 ;  /* 0x0820049000097882 */ /* 0x000fe20000000000 */
[----:B------:R-:W-:Y:S01]  /*1fb0*/  UMOV UR17, 0x80004020 ;  /* 0x8000402000117882 */ /* 0x000fe20000000000 */
[----:B------:R-:W-:Y:S01]  /*1fc0*/  UMOV UR11, 0x80004020 ;  /* 0x80004020000b7882 */ /* 0x000fe20000000000 */
[----:B------:R2:W-:Y:S02]  /*1fd0*/  UTCHMMA gdesc[UR68], gdesc[UR14], tmem[UR6], tmem[UR12], idesc[UR13], !UPT ;  /* 0x00ff0c0e440075ea */ /* 0x0005e4000f800006 */
[----:B------:R2:W-:Y:S01]  /*1fe0*/  UTCHMMA gdesc[UR16], gdesc[UR10], tmem[UR5], tmem[UR8], idesc[UR9], UPT ;  /* 0x00ff080a100075ea */ /* 0x0005e2000b800005 */
[----:B------:R-:W-:Y:S05]  /*1ff0*/  BRA.U UP4, `(.L_x_42) ;  /* 0x0000000104047547 */ /* 0x000fea000b800000 */
[----:B--2---:R-:W-:Y:S05]  /*2000*/  BPT.TRAP 0x1 ;  /* 0x000000040000795c */ /* 0x004fea0000300000 */
.L_x_42:
[----:B--2---:R-:W-:Y:S01]  /*2010*/  UIADD3 UR5, UPT, UPT, UR20, 0xe050, URZ ;  /* 0x0000e05014057890 */ /* 0x004fe2000fffe0ff */
[----:B------:R-:W-:Y:S01]  /*2020*/  BSSY.RECONVERGENT B0, `(.L_x_43) ;  /* 0x0000005000007945 */ /* 0x000fe20003800200 */
[----:B------:R-:W-:-:S07]  /*2030*/  ULOP3.LUT UR25, UR29, 0x1, URZ, 0x3c, !UPT ;  /* 0x000000011d197892 */ /* 0x000fce000f8e3cff */
[----:B------:R2:W-:Y:S01]  /*2040*/  UTCBAR [UR5], URZ ;  /* 0x000000ff050073e9 */ /* 0x0005e200080000ff */
[----:B------:R-:W-:Y:S05]  /*2050*/  @!P4 BRA `(.L_x_44) ;  /* 0x000000000004c947 */ /* 0x000fea0003800000 */
[----:B--2---:R-:W-:Y:S05]  /*2060*/  BPT.TRAP 0x1 ;  /* 0x000000040000795c */ /* 0x004fea0000300000 */
.L_x_44:
[----:B--2---:R-:W-:Y:S05]  /*2070*/  BSYNC.RECONVERGENT B0 ;  /* 0x0000000000007941 */ /* 0x004fea0003800200 */
.L_x_43:
[----:B------:R-:W2:Y:S01]  /*2080*/  SYNCS.PHASECHK.TRANS64.TRYWAIT P0, [UR20+0xe008], R5 ;  /* 0x00e00805ff0075a7 */ /* 0x000ea20008001114 */
[----:B------:R-:W-:Y:S01]  /*2090*/  UISETP.NE.AND UP3, UPT, UR21, URZ, UPT ;  /* 0x000000ff1500728c */ /* 0x000fe2000bf65270 */
[----:B--2---:R-:W-:Y:S10]  /*20a0*/  @!P0 BRA `(.L_x_45) ;  /* 0x00000178007c8947 */ /* 0x004ff40003800000 */
.L_x_391:
[----:B------:R-:W-:Y:S05]  /*20b0*/  BRA.U UP3, `(.L_x_46) ;  /* 0x0000000103047547 */ /* 0x000fea000b800000 */
[----:B------:R-:W-:Y:S05]  /*20c0*/  BPT.TRAP 0x1 ;  /* 0x000000040000795c */ /* 0x000fea0000300000 */
.L_x_46:
[----:B-1----:R-:W-:Y:S02]  /*20d0*/  IMAD.U32 R4, RZ, RZ, UR30 ;  /* 0x0000001eff047e24 */ /* 0x002fe4000f8e00ff */
[----:B------:R-:W-:Y:S02]  /*20e0*/  HFMA2 R2, -RZ, RZ, 0, 7.62939453125e-06 ;  /* 0x00000080ff027431 */ /* 0x000fe400000001ff */
[----:B--2---:R-:W-:Y:S01]  /*20f0*/  IMAD.MOV.U32 R0, RZ, RZ, 0x80 ;  /* 0x00000080ff007424 */ /* 0x004fe200078e00ff */
[----:B------:R-:W-:-:S04]  /*2100*/  SHF.L.U32 R4, R4, 0x1f, RZ ;  /* 0x0000001f04047819 */ /* 0x000fc800000006ff */
[----:B------:R-:W1:Y:S02]  /*2110*/  SYNCS.PHASECHK.TRANS64.TRYWAIT P0, [UR20+0xe068], R4 ;  /* 0x00e06804ff0075a7 */ /* 0x000e640008001114 */
[----:B-1----:R-:W-:Y:S05]  /*2120*/  @!P0 BRA `(.L_x_47) ;  /* 0x0000017800748947 */ /* 0x002fea0003800000 */
.L_x_393:
[----:B------:R-:W-:Y:S01]  /*2130*/  R2UR UR6, R2 ;  /* 0x00000000020672ca */ /* 0x000fe200000e0000 */
[----:B------:R-:W-:Y:S01]  /*2140*/  UIADD3 UR18, UPT, UPT, UR68, 0x200, URZ ;  /* 0x0000020044127890 */ /* 0x000fe2000fffe0ff */
[----:B------:R-:W-:Y:S01]  /*2150*/  R2UR UR5, R0 ;  /* 0x00000000000572ca */ /* 0x000fe200000e0000 */
        /* <DEDUP_REMOVED lines=8> */
[----:B------:R-:W-:-:S02]  /*21e0*/  UMOV UR17, 0x80004020 ;  /* 0x8000402000117882 */ /* 0x000fc40000000000 */
[----:B------:R2:W-:Y:S02]  /*21f0*/  UTCHMMA gdesc[UR18], gdesc[UR14], tmem[UR6], tmem[UR12], idesc[UR13], !UPT ;  /* 0x00ff0c0e120075ea */ /* 0x0005e4000f800006 */
[----:B------:R2:W-:Y:S01]  /*2200*/  UTCHMMA gdesc[UR16], gdesc[UR10], tmem[UR5], tmem[UR8], idesc[UR9], UPT ;  /* 0x00ff080a100075ea */ /* 0x0005e2000b800005 */
[----:B------:R-:W-:Y:S05]  /*2210*/  BRA.U UP3, `(.L_x_48) ;  /* 0x0000000103047547 */ /* 0x000fea000b800000 */
[----:B--2---:R-:W-:Y:S05]  /*2220*/  BPT.TRAP 0x1 ;  /* 0x000000040000795c */ /* 0x004fea0000300000 */
.L_x_48:
[----:B--2---:R-:W-:-:S09]  /*2230*/  UIADD3 UR5, UPT, UPT, UR20, 0xe060, URZ ;  /* 0x0000e06014057890 */ /* 0x004fd2000fffe0ff */
[----:B------:R2:W-:Y:S01]  /*2240*/  UTCBAR [UR5], URZ ;  /* 0x000000ff050073e9 */ /* 0x0005e200080000ff */
[----:B------:R-:W-:Y:S05]  /*2250*/  BRA.U !UP1, `(.L_x_49) ;  /* 0x0000000109047547 */ /* 0x000fea000b800000 */
[----:B--2---:R-:W-:Y:S05]  /*2260*/  BPT.TRAP 0x1 ;  /* 0x000000040000795c */ /* 0x004fea0000300000 */
.L_x_49:
[----:B------:R-:W-:-:S09]  /*2270*/  UIADD3 UR4, UPT, UPT, UR4, 0xe038, URZ ;  /* 0x0000e03804047890 */ /* 0x000fd2000fffe0ff */
[----:B------:R3:W-:Y:S01]  /*2280*/  UTCBAR [UR4], URZ ;  /* 0x000000ff040073e9 */ /* 0x0007e200080000ff */
[----:B------:R-:W-:Y:S05]  /*2290*/  BRA.U !UP1, `(.L_x_50) ;  /* 0x0000000109047547 */ /* 0x000fea000b800000 */
[----:B--23--:R-:W-:Y:S05]  /*22a0*/  BPT.TRAP 0x1 ;  /* 0x000000040000795c */ /* 0x00cfea0000300000 */
.L_x_50:
[----:B---3--:R-:W-:Y:S01]  /*22b0*/  ULEA UR4, UR26, UR20, 0x3 ;  /* 0x000000141a047291 */ /* 0x008fe2000f8e18ff */
[----:B-1----:R-:W-:-:S04]  /*22c0*/  MOV R3, UR28 ;  /* 0x0000001c00037c02 */ /* 0x002fc80008000f00 */
[----:B------:R-:W-:-:S04]  /*22d0*/  SHF.L.U32 R3, R3, 0x1f, RZ ;  /* 0x0000001f03037819 */ /* 0x000fc800000006ff */
[----:B------:R-:W1:Y:S02]  /*22e0*/  SYNCS.PHASECHK.TRANS64.TRYWAIT P0, [UR4+0xe020], R3 ;  /* 0x00e02003ff0075a7 */ /* 0x000e640008001104 */
[----:B-1----:R-:W-:Y:S05]  /*22f0*/  @!P0 BRA `(.L_x_51) ;  /* 0x0000017800188947 */ /* 0x002fea0003800000 */
.L_x_395:
[----:B------:R-:W-:-:S04]  /*2300*/  UIADD3 UR32, UPT, UPT, UR26, 0x1, URZ ;  /* 0x000000011a207890 */ /* 0x000fc8000fffe0ff */
[----:B------:R-:W-:-:S04]  /*2310*/  UISETP.NE.AND UP0, UPT, UR32, 0x3, UPT ;  /* 0x000000032000788c */ /* 0x000fc8000bf05270 */
[----:B------:R-:W-:Y:S02]  /*2320*/  USEL UR4, URZ, 0x1, UP0 ;  /* 0x00000001ff047887 */ /* 0x000fe40008000000 */
[----:B------:R-:W-:Y:S02]  /*2330*/  USEL UR32, UR32, URZ, UP0 ;  /* 0x000000ff20207287 */ /* 0x000fe40008000000 */
[----:B------:R-:W-:Y:S01]  /*2340*/  ULOP3.LUT UR28, UR28, UR4, URZ, 0x3c, !UPT ;  /* 0x000000041c1c7292 */ /* 0x000fe2000f8e3cff */
[----:B------:R-:W-:Y:S11]  /*2350*/  BRA.U UP5, `(.L_x_52) ;  /* 0x0000000105047547 */ /* 0x000ff6000b800000 */
[----:B--2---:R-:W-:Y:S05]  /*2360*/  BPT.TRAP 0x1 ;  /* 0x000000040000795c */ /* 0x004fea0000300000 */
.L_x_52:
[----:B-1----:R-:W-:-:S04]  /*2370*/  MOV R3, UR31 ;  /* 0x0000001f00037c02 */ /* 0x002fc80008000f00 */
[----:B------:R-:W-:-:S04]  /*2380*/  SHF.L.U32 R3, R3, 0x1f, RZ ;  /* 0x0000001f03037819 */ /* 0x000fc800000006ff */
[----:B------:R-:W1:Y:S02]  /*2390*/  SYNCS.PHASECHK.TRANS64.TRYWAIT P0, [UR20+0xe0a0], R3 ;  /* 0x00e0a003ff0075a7 */ /* 0x000e640008001114 */
[----:B-1----:R-:W-:Y:S05]  /*23a0*/  @!P0 BRA `(.L_x_53) ;  /* 0x0000017800048947 */ /* 0x002fea0003800000 */
.L_x_397:
[----:B------:R-:W-:Y:S05]  /*23b0*/  BRA.U UP4, `(.L_x_54) ;  /* 0x0000000104047547 */ /* 0x000fea000b800000 */
[----:B--2---:R-:W-:Y:S05]  /*23c0*/  BPT.TRAP 0x1 ;  /* 0x000000040000795c */ /* 0x004fea0000300000 */
.L_x_54:
[----:B------:R-:W-:Y:S01]  /*23d0*/  IMAD.U32 R5, RZ, RZ, UR25 ;  /* 0x00000019ff057e24 */ /* 0x000fe2000f8e00ff */
[----:B------:R-:W-:Y:S01]  /*23e0*/  MOV R4, 0x20 ;  /* 0x0000002000047802 */ /* 0x000fe20000000f00 */
[----:B-1----:R-:W-:-:S03]  /*23f0*/  IMAD.MOV.U32 R3, RZ, RZ, 0x100 ;  /* 0x00000100ff037424 */ /* 0x002fc600078e00ff */
[----:B------:R-:W-:-:S04]  /*2400*/  SHF.L.U32 R5, R5, 0x1f, RZ ;  /* 0x0000001f05057819 */ /* 0x000fc800000006ff */
[----:B------:R-:W1:Y:S02]  /*2410*/  SYNCS.PHASECHK.TRANS64.TRYWAIT P0, [UR20+0xe058], R5 ;  /* 0x00e05805ff0075a7 */ /* 0x000e640008001114 */
[----:B-1----:R-:W-:Y:S05]  /*2420*/  @!P0 BRA `(.L_x_55) ;  /* 0x0000017400fc8947 */ /* 0x002fea0003800000 */
.L_x_399:
[----:B------:R-:W-:Y:S01]  /*2430*/  IMAD.MOV.U32 R2, RZ, RZ, 0x28 ;  /* 0x00000028ff027424 */ /* 0x000fe200078e00ff */
[----:B------:R-:W-:Y:S01]  /*2440*/  R2UR UR18, R4 ;  /* 0x00000000041272ca */ /* 0x000fe200000e0000 */
[----:B------:R-:W-:Y:S01]  /*2450*/  IMAD.MOV.U32 R4, RZ, RZ, 0x30 ;  /* 0x00000030ff047424 */ /* 0x000fe200078e00ff */
[----:B------:R-:W-:Y:S01]  /*2460*/  R2UR UR19, R3 ;  /* 0x00000000031372ca */ /* 0x000fe200000e0000 */
[----:B-1----:R-:W-:Y:S01]  /*2470*/  IMAD.MOV.U32 R0, RZ, RZ, 0x100 ;  /* 0x00000100ff007424 */ /* 0x002fe200078e00ff */
[----:B------:R-:W-:Y:S01]  /*2480*/  R2UR UR16, R2 ;  /* 0x00000000021072ca */ /* 0x000fe200000e0000 */
[----:B------:R-:W-:Y:S01]  /*2490*/  IMAD.MOV.U32 R2, RZ, RZ, 0x38 ;  /* 0x00000038ff027424 */ /* 0x000fe200078e00ff */
[----:B------:R-:W-:Y:S01]  /*24a0*/  R2UR UR14, R4 ;  /* 0x00000000040e72ca */ /* 0x000fe200000e0000 */
[----:B------:R-:W-:Y:S01]  /*24b0*/  IMAD.MOV.U32 R3, RZ, RZ, 0x100 ;  /* 0x00000100ff037424 */ /* 0x000fe200078e00ff */
[----:B------:R-:W-:Y:S01]  /*24c0*/  R2UR UR17, R0 ;  /* 0x00000000001172ca */ /* 0x000fe200000e0000 */
[----:B------:R-:W-:Y:S01]  /*24d0*/  IMAD.MOV.U32 R4, RZ, RZ, 0x40 ;  /* 0x00000040ff047424 */ /* 0x000fe200078e00ff */
[----:B------:R-:W-:Y:S01]  /*24e0*/  R2UR UR12, R2 ;  /* 0x00000000020c72ca */ /* 0x000fe200000e0000 */
[----:B------:R-:W-:Y:S01]  /*24f0*/  IMAD.MOV.U32 R2, RZ, RZ, 0x48 ;  /* 0x00000048ff027424 */ /* 0x000fe200078e00ff */
[----:B------:R-:W-:Y:S01]  /*2500*/  ULEA UR66, UR26, UR33, 0x9 ;  /* 0x000000211a427291 */ /* 0x000fe2000f8e48ff */
[C---:B------:R-:W-:Y:S01]  /*2510*/  R2UR UR15, R3.reuse ;  /* 0x00000000030f72ca */ /* 0x040fe200000e0000 */
[----:B------:R-:W-:Y:S01]  /*2520*/  UMOV UR50, 0x0 ;  /* 0x0000000000327882 */ /* 0x000fe20000000000 */
[----:B------:R-:W-:Y:S01]  /*2530*/  R2UR UR13, R0 ;  /* 0x00000000000d72ca */ /* 0x000fe200000e0000 */
[----:B------:R-:W-:Y:S01]  /*2540*/  UIADD3 UR64, UPT, UPT, UR66, 0x40, URZ ;  /* 0x0000004042407890 */ /* 0x000fe2000fffe0ff */
[----:B------:R-:W-:Y:S01]  /*2550*/  R2UR UR8, R2 ;  /* 0x00000000020872ca */ /* 0x000fe200000e0000 */
[----:B------:R-:W-:Y:S01]  /*2560*/  IMAD.MOV.U32 R2, RZ, RZ, 0x50 ;  /* 0x00000050ff027424 */ /* 0x000fe200078e00ff */
[----:B------:R-:W-:Y:S01]  /*2570*/  R2UR UR10, R4 ;  /* 0x00000000040a72ca */ /* 0x000fe200000e0000 */
[----:B------:R-:W-:Y:S01]  /*2580*/  UIADD3 UR62, UPT, UPT, UR66, 0x80, URZ ;  /* 0x00000080423e7890 */ /* 0x000fe2000fffe0ff */
[----:B------:R-:W-:Y:S01]  /*2590*/  R2UR UR11, R3 ;  /* 0x00000000030b72ca */ /* 0x000fe200000e0000 */
[----:B------:R-:W-:Y:S01]  /*25a0*/  UIADD3 UR60, UPT, UPT, UR66, 0xc0, URZ ;  /* 0x000000c0423c7890 */ /* 0x000fe2000fffe0ff */
[----:B------:R-:W-:Y:S01]  /*25b0*/  R2UR UR6, R2 ;  /* 0x00000000020672ca */ /* 0x000fe200000e0000 */
[----:B------:R-:W-:Y:S01]  /*25c0*/  IMAD.MOV.U32 R2, RZ, RZ, 0x58 ;  /* 0x00000058ff027424 */ /* 0x000fe200078e00ff */
[C---:B------:R-:W-:Y:S01]  /*25d0*/  R2UR UR9, R0.reuse ;  /* 0x00000000000972ca */ /* 0x040fe200000e0000 */
[----:B------:R-:W-:Y:S01]  /*25e0*/  UIADD3 UR58, UPT, UPT, UR66, 0x100, URZ ;  /* 0x00000100423a7890 */ /* 0x000fe2000fffe0ff */
[----:B------:R-:W-:Y:S01]  /*25f0*/  R2UR UR7, R0 ;  /* 0x00000000000772ca */ /* 0x000fe200000e0000 */
[----:B------:R-:W-:Y:S01]  /*2600*/  UIADD3 UR56, UPT, UPT, UR66, 0x140, URZ ;  /* 0x0000014042387890 */ /* 0x000fe2000fffe0ff */
[----:B------:R-:W-:Y:S01]  /*2610*/  R2UR UR4, R2 ;  /* 0x00000000020472ca */ /* 0x000fe200000e0000 */
[----:B------:R-:W-:Y:S01]  /*2620*/  UIADD3 UR54, UPT, UPT, UR66, 0x180, URZ ;  /* 0x0000018042367890 */ /* 0x000fe2000fffe0ff */
[----:B--2---:R-:W-:Y:S01]  /*2630*/  R2UR UR5, R0 ;  /* 0x00000000000572ca */ /* 0x004fe200000e0000 */
[----:B------:R-:W-:Y:S01]  /*2640*/  UMOV UR51, 0x8090490 ;  /* 0x0809049000337882 */ /* 0x000fe20000000000 */
[----:B------:R-:W-:Y:S01]  /*2650*/  UMOV UR67, 0x80004020 ;  /* 0x8000402000437882 */ /* 0x000fe20000000000 */
[----:B------:R-:W-:Y:S01]  /*2660*/  UIADD3 UR52, UPT, UPT, UR66, 0x1c0, URZ ;  /* 0x000001c042347890 */ /* 0x000fe2000fffe0ff */
[----:B------:R1:W-:Y:S01]  /*2670*/  UTCHMMA tmem[UR18], gdesc[UR66], tmem[UR19], tmem[UR50], idesc[UR51], !UPT ;  /* 0x00ff3242120079ea */ /* 0x0003e2000f800013 */
[----:B------:R-:W-:Y:S01]  /*2680*/  UMOV UR48, 0x0 ;  /* 0x0000000000307882 */ /* 0x000fe20000000000 */
        /* <DEDUP_REMOVED lines=8> */
[----:B------:R1:W-:Y:S01]  /*2710*/  UTCHMMA tmem[UR16], gdesc[UR64], tmem[UR17], tmem[UR48], idesc[UR49], UPT ;  /* 0x00ff3040100079ea */ /* 0x0003e2000b800011 */
        /* <DEDUP_REMOVED lines=16> */
[----:B------:R1:W-:Y:S01]  /*2820*/  UTCHMMA tmem[UR6], gdesc[UR54], tmem[UR7], tmem[UR38], idesc[UR39], UPT ;  /* 0x00ff2636060079ea */ /* 0x0003e2000b800007 */
[----:B------:R1:W-:Y:S01]  /*2830*/  UTCHMMA tmem[UR4], gdesc[UR52], tmem[UR5], tmem[UR34], idesc[UR35], UPT ;  /* 0x00ff2234040079ea */ /* 0x0003e2000b800005 */
[----:B------:R-:W-:Y:S05]  /*2840*/  BRA.U UP5, `(.L_x_56) ;  /* 0x0000000105047547 */ /* 0x000fea000b800000 */
[----:B-1----:R-:W-:Y:S05]  /*2850*/  BPT.TRAP 0x1 ;  /* 0x000000040000795c */ /* 0x002fea0000300000 */
.L_x_56:
[----:B-1----:R-:W-:Y:S02]  /*2860*/  UIADD3 UR5, UPT, UPT, UR20, 0xe090, URZ ;  /* 0x0000e09014057890 */ /* 0x002fe4000fffe0ff */
[----:B------:R-:W-:Y:S02]  /*2870*/  UISETP.GE.AND UP0, UPT, UR27, 0x2, UPT ;  /* 0x000000021b00788c */ /* 0x000fe4000bf06270 */
[----:B------:R-:W-:Y:S01]  /*2880*/  ULOP3.LUT UR6, UR30, 0x1, URZ, 0x3c, !UPT ;  /* 0x000000011e067892 */ /* 0x000fe2000f8e3cff */
[----:B------:R-:W-:Y:S01]  /*2890*/  UMOV UR4, URZ ;  /* 0x000000ff00047c82 */ /* 0x000fe20008000000 */
[----:B------:R-:W-:-:S03]  /*28a0*/  UMOV UR24, UR26 ;  /* 0x0000001a00187c82 */ /* 0x000fc60008000000 */
[----:B------:R1:W-:Y:S02]  /*28b0*/  UTCBAR [UR5], URZ ;  /* 0x000000ff050073e9 */ /* 0x0003e400080000ff */
[----:B------:R-:W-:Y:S05]  /*28c0*/  BRA.U !UP0, `(.L_x_57) ;  /* 0x00000011082c7547 */ /* 0x000fea000b800000 */
[----:B------:R-:W-:Y:S01]  /*28d0*/  UMOV UR4, URZ ;  /* 0x000000ff00047c82 */ /* 0x000fe20008000000 */
[----:B------:R-:W-:Y:S01]  /*28e0*/  UMOV UR24, UR26 ;  /* 0x0000001a00187c82 */ /* 0x000fe20008000000 */
[----:B-1----:R-:W-:Y:S01]  /*28f0*/  UMOV UR5, UR26 ;  /* 0x0000001a00057c82 */ /* 0x002fe20008000000 */
.L_x_76:
[----:B--2---:R-:W-:Y:S01]  /*2900*/  UMOV UR7, UR27 ;  /* 0x0000001b00077c82 */ /* 0x004fe20008000000 */
[----:B------:R-:W-:Y:S02]  /*2910*/  UIADD3 UR27, UPT, UPT, UR27, -0x1, URZ ;  /* 0xffffffff1b1b7890 */ /* 0x000fe4000fffe0ff */
[----:B------:R-:W-:Y:S01]  /*2920*/  UISETP.GT.U32.AND UP2, UPT, UR7, 0x2, UPT ;  /* 0x000000020700788c */ /* 0x000fe2000bf44070 */
[----:B------:R-:W-:Y:S01]  /*2930*/  UMOV UR29, UR25 ;  /* 0x00000019001d7c82 */ /* 0x000fe20008000000 */
[----:B------:R-:W-:Y:S01]  /*2940*/  UMOV UR30, UR6 ;  /* 0x00000006001e7c82 */ /* 0x000fe20008000000 */
[----:B-1----:R-:W-:Y:S08]  /*2950*/  BRA.U !UP1, `(.L_x_58) ;  /* 0x0000000109047547 */ /* 0x002ff0000b800000 */
[----:B------:R-:W-:Y:S05]  /*2960*/  BPT.TRAP 0x1 ;  /* 0x000000040000795c */ /* 0x000fea0000300000 */
.L_x_58:
[----:B------:R-:W1:Y:S01]  /*2970*/  S2UR UR20, SR_CgaCtaId ;  /* 0x00000000001479c3 */ /* 0x000e620000008800 */
[----:B------:R-:W-:Y:S01]  /*2980*/  UMOV UR6, 0x400 ;  /* 0x0000040000067882 */ /* 0x000fe20000000000 */
[----:B------:R-:W-:Y:S02]  /*2990*/  IMAD.U32 R0, RZ, RZ, UR28 ;  /* 0x0000001cff007e24 */ /* 0x000fe4000f8e00ff */
[----:B------:R-:W-:Y:S03]  /*29a0*/  HFMA2 R2, -RZ, RZ, 0, 0 ;  /* 0x00000000ff027431 */ /* 0x000fe600000001ff */
[----:B------:R-:W-:Y:S01]  /*29b0*/  SHF.L.U32 R4, R0, 0x1f, RZ ;  /* 0x0000001f00047819 */ /* 0x000fe200000006ff */
[----:B------:R-:W-:Y:S01]  /*29c0*/  IMAD.MOV.U32 R0, RZ, RZ, RZ ;  /* 0x000000ffff007224 */ /* 0x000fe200078e00ff */
[----:B-1----:R-:W-:Y:S04]  /*29d0*/  ULEA UR20, UR20, UR6, 0x18 ;  /* 0x0000000614147291 */ /* 0x002fe8000f8ec0ff */
[----:B------:R-:W-:Y:S09]  /*29e0*/  ULEA UR6, UR32, UR20, 0x3 ;  /* 0x0000001420067291 */ /* 0x000ff2000f8e18ff */
[----:B------:R-:W1:Y:S02]  /*29f0*/  SYNCS.PHASECHK.TRANS64.TRYWAIT P0, [UR6+0xe020], R4 ;  /* 0x00e02004ff0075a7 */ /* 0x000e640008001106 */
[----:B-1----:R-:W-:Y:S05]  /*2a00*/  @!P0 BRA `(.L_x_59) ;  /* 0x00000170009c8947 */ /* 0x002fea0003800000 */
.L_x_401:
[----:B------:R-:W-:Y:S01]  /*2a10*/  ULEA UR38, UR32, UR23, 0x9 ;  /* 0x0000001720267291 */ /* 0x000fe2000f8e48ff */
[----:B------:R-:W-:Y:S01]  /*2a20*/  R2UR UR7, R2 ;  /* 0x00000000020772ca */ /* 0x000fe200000e0000 */
[----:B------:R-:W-:Y:S01]  /*2a30*/  UIADD3 UR10, UPT, UPT, UR68, 0x2, URZ ;  /* 0x00000002440a7890 */ /* 0x000fe2000fffe0ff */
[----:B------:R-:W-:Y:S01]  /*2a40*/  R2UR UR6, R0 ;  /* 0x00000000000672ca */ /* 0x000fe200000e0000 */
[----:B------:R-:W-:Y:S02]  /*2a50*/  UIADD3 UR34, UPT, UPT, UR38, 0x2, URZ ;  /* 0x0000000226227890 */ /* 0x000fe4000fffe0ff */
[----:B------:R-:W-:Y:S02]  /*2a60*/  UISETP.NE.AND UP4, UPT, UR22, URZ, UPT ;  /* 0x000000ff1600728c */ /* 0x000fe4000bf85270 */
[----:B------:R-:W-:Y:S01]  /*2a70*/  UIADD3 UR26, UPT, UPT, UR32, 0x1, URZ ;  /* 0x00000001201a7890 */ /* 0x000fe2000fffe0ff */
[----:B------:R-:W-:Y:S01]  /*2a80*/  UMOV UR12, 0x0 ;  /* 0x00000000000c7882 */ /* 0x000fe20000000000 */
[----:B------:R-:W-:Y:S02]  /*2a90*/  UMOV UR13, 0x8200490 ;  /* 0x08200490000d7882 */ /* 0x000fe40000000000 */
[----:B------:R-:W-:Y:S01]  /*2aa0*/  UISETP.NE.AND UP0, UPT, UR26, 0x3, UPT ;  /* 0x000000031a00788c */ /* 0x000fe2000bf05270 */
[----:B------:R-:W-:Y:S01]  /*2ab0*/  UMOV UR39, 0x80004020 ;  /* 0x8000402000277882 */ /* 0x000fe20000000000 */
[----:B------:R-:W-:Y:S02]  /*2ac0*/  UMOV UR8, 0x0 ;  /* 0x0000000000087882 */ /* 0x000fe40000000000 */
[----:B------:R-:W-:Y:S01]  /*2ad0*/  USEL UR14, URZ, 0x1, UP0 ;  /* 0x00000001ff0e7887 */ /* 0x000fe20008000000 */
[----:B------:R2:W-:Y:S01]  /*2ae0*/  UTCHMMA gdesc[UR68], gdesc[UR38], tmem[UR7], tmem[UR12], idesc[UR13], !UPT ;  /* 0x00ff0c26440075ea */ /* 0x0005e2000f800007 */
[----:B------:R-:W-:Y:S02]  /*2af0*/  USEL UR26, UR26, URZ, UP0 ;  /* 0x000000ff1a1a7287 */ /* 0x000fe40008000000 */
[----:B------:R-:W-:Y:S01]  /*2b00*/  ULOP3.LUT UR28, UR28, UR14, URZ, 0x3c, !UPT ;  /* 0x0000000e1c1c7292 */ /* 0x000fe2000f8e3cff */
[----:B------:R-:W-:Y:S01]  /*2b10*/  UMOV UR9, 0x8200490 ;  /* 0x0820049000097882 */ /* 0x000fe20000000000 */
[----:B------:R-:W-:Y:S01]  /*2b20*/  UMOV UR11, 0x80004020 ;  /* 0x80004020000b7882 */ /* 0x000fe20000000000 */
[----:B------:R-:W-:Y:S02]  /*2b30*/  UMOV UR35, 0x80004020 ;  /* 0x8000402000237882 */ /* 0x000fe40000000000 */
[----:B------:R2:W-:Y:S01]  /*2b40*/  UTCHMMA gdesc[UR10], gdesc[UR34], tmem[UR6], tmem[UR8], idesc[UR9], UPT ;  /* 0x00ff08220a0075ea */ /* 0x0005e2000b800006 */
[----:B------:R-:W-:Y:S06]  /*2b50*/  BRA.U UP4, `(.L_x_60) ;  /* 0x0000000104047547 */ /* 0x000fec000b800000 */
[----:B--2---:R-:W-:Y:S05]  /*2b60*/  BPT.TRAP 0x1 ;  /* 0x000000040000795c */ /* 0x004fea0000300000 */
.L_x_60:
[----:B--2---:R-:W-:Y:S09]  /*2b70*/  UIADD3 UR6, UPT, UPT, UR20, 0xe050, URZ ;  /* 0x0000e05014067890 */ /* 0x004ff2000fffe0ff */
[----:B------:R2:W-:Y:S01]  /*2b80*/  UTCBAR [UR6], URZ ;  /* 0x000000ff060073e9 */ /* 0x0005e200080000ff */
[----:B------:R-:W-:Y:S05]  /*2b90*/  BRA.U UP5, `(.L_x_61) ;  /* 0x0000000105047547 */ /* 0x000fea000b800000 */
[----:B--2---:R-:W-:Y:S05]  /*2ba0*/  BPT.TRAP 0x1 ;  /* 0x000000040000795c */ /* 0x004fea0000300000 */
.L_x_61:
[----:B------:R-:W-:Y:S01]  /*2bb0*/  MOV R0, UR31 ;  /* 0x0000001f00007c02 */ /* 0x000fe20008000f00 */
[----:B------:R-:W-:Y:S03]  /*2bc0*/  UISETP.NE.AND UP3, UPT, UR21, URZ, UPT ;  /* 0x000000ff1500728c */ /* 0x000fe6000bf65270 */
[----:B-1----:R-:W-:Y:S04]  /*2bd0*/  SHF.L.U32 R3, R0, 0x1f, RZ ;  /* 0x0000001f00037819 */ /* 0x002fe800000006ff */
[----:B------:R-:W1:Y:S02]  /*2be0*/  SYNCS.PHASECHK.TRANS64.TRYWAIT P0, [UR20+0xe0a8], R3 ;  /* 0x00e0a803ff0075a7 */ /* 0x000e640008001114 */
[----:B-1----:R-:W-:Y:S05]  /*2bf0*/  @!P0 BRA `(.L_x_62) ;  /* 0x0000017000388947 */ /* 0x002fea0003800000 */
.L_x_403:
[----:B------:R-:W-:Y:S05]  /*2c00*/  BRA.U UP3, `(.L_x_63) ;  /* 0x0000000103047547 */ /* 0x000fea000b800000 */
[----:B--2---:R-:W-:Y:S05]  /*2c10*/  BPT.TRAP 0x1 ;  /* 0x000000040000795c */ /* 0x004fea0000300000 */
.L_x_63:
[----:B-1----:R-:W-:Y:S01]  /*2c20*/  IMAD.U32 R0, RZ, RZ, UR30 ;  /* 0x0000001eff007e24 */ /* 0x002fe2000f8e00ff */
[----:B------:R-:W-:Y:S01]  /*2c30*/  MOV R4, 0xa0 ;  /* 0x000000a000047802 */ /* 0x000fe20000000f00 */
[----:B------:R-:W-:Y:S03]  /*2c40*/  IMAD.MOV.U32 R3, RZ, RZ, 0x180 ;  /* 0x00000180ff037424 */ /* 0x000fe600078e00ff */
[----:B------:R-:W-:Y:S04]  /*2c50*/  SHF.L.U32 R5, R0, 0x1f, RZ ;  /* 0x0000001f00057819 */ /* 0x000fe800000006ff */
[----:B------:R-:W1:Y:S02]  /*2c60*/  SYNCS.PHASECHK.TRANS64.TRYWAIT P0, [UR20+0xe068], R5 ;  /* 0x00e06805ff0075a7 */ /* 0x000e640008001114 */
[----:B-1----:R-:W-:Y:S05]  /*2c70*/  @!P0 BRA `(.L_x_64) ;  /* 0x0000017000308947 */ /* 0x002fea0003800000 */
.L_x_405:
[----:B------:R-:W-:Y:S01]  /*2c80*/  ULEA UR72, UR5, UR33, 0x9 ;  /* 0x0000002105487291 */ /* 0x000fe2000f8e48ff */
[----:B------:R-:W-:Y:S01]  /*2c90*/  IMAD.MOV.U32 R2, RZ, RZ, 0xa8 ;  /* 0x000000a8ff027424 */ /* 0x000fe200078e00ff */
[----:B------:R-:W-:Y:S01]  /*2ca0*/  UISETP.NE.U32.AND UP0, UPT, UR4, URZ, UPT ;  /* 0x000000ff0400728c */ /* 0x000fe2000bf05070 */
[----:B------:R-:W-:Y:S01]  /*2cb0*/  R2UR UR18, R4 ;  /* 0x00000000041272ca */ /* 0x000fe200000e0000 */
[----:B------:R-:W-:Y:S01]  /*2cc0*/  UIADD3 UR70, UPT, UPT, UR72, 0x40, URZ ;  /* 0x0000004048467890 */ /* 0x000fe2000fffe0ff */
[----:B------:R-:W-:Y:S01]  /*2cd0*/  IMAD.MOV.U32 R4, RZ, RZ, 0xb0 ;  /* 0x000000b0ff047424 */ /* 0x000fe200078e00ff */
[----:B------:R-:W-:Y:S01]  /*2ce0*/  UIADD3 UR66, UPT, UPT, UR72, 0x80, URZ ;  /* 0x0000008048427890 */ /* 0x000fe2000fffe0ff */
[----:B------:R-:W-:Y:S01]  /*2cf0*/  R2UR UR16, R2 ;  /* 0x00000000021072ca */ /* 0x000fe200000e0000 */
[----:B------:R-:W-:Y:S01]  /*2d00*/  UIADD3 UR64, UPT, UPT, UR72, 0xc0, URZ ;  /* 0x000000c048407890 */ /* 0x000fe2000fffe0ff */
[----:B------:R-:W-:Y:S01]  /*2d10*/  IMAD.MOV.U32 R2, RZ, RZ, 0xb8 ;  /* 0x000000b8ff027424 */ /* 0x000fe200078e00ff */
[----:B------:R-:W-:Y:S01]  /*2d20*/  UIADD3 UR62, UPT, UPT, UR72, 0x100, URZ ;  /* 0x00000100483e7890 */ /* 0x000fe2000fffe0ff */
[----:B------:R-:W-:Y:S01]  /*2d30*/  R2UR UR19, R3 ;  /* 0x00000000031372ca */ /* 0x000fe200000e0000 */
[----:B------:R-:W-:Y:S01]  /*2d40*/  UIADD3 UR60, UPT, UPT, UR72, 0x140, URZ ;  /* 0x00000140483c7890 */ /* 0x000fe2000fffe0ff */
[----:B-1----:R-:W-:Y:S01]  /*2d50*/  IMAD.MOV.U32 R0, RZ, RZ, 0x180 ;  /* 0x00000180ff007424 */ /* 0x002fe200078e00ff */
[----:B------:R-:W-:Y:S01]  /*2d60*/  UIADD3 UR58, UPT, UPT, UR72, 0x180, URZ ;  /* 0x00000180483a7890 */ /* 0x000fe2000fffe0ff */
[----:B------:R-:W-:Y:S01]  /*2d70*/  R2UR UR12, R2 ;  /* 0x00000000020c72ca */ /* 0x000fe200000e0000 */
[----:B------:R-:W-:Y:S01]  /*2d80*/  UIADD3 UR56, UPT, UPT, UR72, 0x1c0, URZ ;  /* 0x000001c048387890 */ /* 0x000fe2000fffe0ff */
[----:B------:R-:W-:Y:S01]  /*2d90*/  IMAD.MOV.U32 R2, RZ, RZ, 0xc8 ;  /* 0x000000c8ff027424 */ /* 0x000fe200078e00ff */
[----:B------:R-:W-:Y:S01]  /*2da0*/  R2UR UR14, R4 ;  /* 0x00000000040e72ca */ /* 0x000fe200000e0000 */
[----:B------:R-:W-:Y:S01]  /*2db0*/  IMAD.MOV.U32 R3, RZ, RZ, 0x180 ;  /* 0x00000180ff037424 */ /* 0x000fe200078e00ff */
[----:B------:R-:W-:Y:S01]  /*2dc0*/  R2UR UR17, R0 ;  /* 0x00000000001172ca */ /* 0x000fe200000e0000 */
[----:B------:R-:W-:Y:S01]  /*2dd0*/  IMAD.MOV.U32 R4, RZ, RZ, 0xc0 ;  /* 0x000000c0ff047424 */ /* 0x000fe200078e00ff */
[----:B------:R-:W-:Y:S01]  /*2de0*/  R2UR UR8, R2 ;  /* 0x00000000020872ca */ /* 0x000fe200000e0000 */
[----:B------:R-:W-:Y:S01]  /*2df0*/  IMAD.MOV.U32 R2, RZ, RZ, 0xd0 ;  /* 0x000000d0ff027424 */ /* 0x000fe200078e00ff */
[C---:B------:R-:W-:Y:S01]  /*2e00*/  R2UR UR15, R3.reuse ;  /* 0x00000000030f72ca */ /* 0x040fe200000e0000 */
[----:B------:R-:W-:Y:S01]  /*2e10*/  UMOV UR54, 0x0 ;  /* 0x0000000000367882 */ /* 0x000fe20000000000 */
[----:B------:R-:W-:Y:S01]  /*2e20*/  R2UR UR13, R0 ;  /* 0x00000000000d72ca */ /* 0x000fe200000e0000 */
[----:B------:R-:W-:Y:S01]  /*2e30*/  UMOV UR55, 0x8090490 ;  /* 0x0809049000377882 */ /* 0x000fe20000000000 */
[----:B--2---:R-:W-:Y:S01]  /*2e40*/  R2UR UR6, R2 ;  /* 0x00000000020672ca */ /* 0x004fe200000e0000 */
[----:B------:R-:W-:Y:S01]  /*2e50*/  IMAD.MOV.U32 R2, RZ, RZ, 0xd8 ;  /* 0x000000d8ff027424 */ /* 0x000fe200078e00ff */
[----:B------:R-:W-:Y:S01]  /*2e60*/  R2UR UR10, R4 ;  /* 0x00000000040a72ca */ /* 0x000fe200000e0000 */
[----:B------:R-:W-:Y:S01]  /*2e70*/  UMOV UR73, 0x80004020 ;  /* 0x8000402000497882 */ /* 0x000fe20000000000 */
[----:B------:R-:W-:Y:S01]  /*2e80*/  R2UR UR11, R3 ;  /* 0x00000000030b72ca */ /* 0x000fe200000e0000 */
[----:B------:R1:W-:Y:S01]  /*2e90*/  UTCHMMA tmem[UR18], gdesc[UR72], tmem[UR19], tmem[UR54], idesc[UR55], UP0 ;  /* 0x00ff3648120079ea */ /* 0x0003e20008000013 */
[C---:B------:R-:W-:Y:S01]  /*2ea0*/  R2UR UR9, R0.reuse ;  /* 0x00000000000972ca */ /* 0x040fe200000e0000 */
[----:B------:R-:W-:Y:S01]  /*2eb0*/  UMOV UR52, 0x0 ;  /* 0x0000000000347882 */ /* 0x000fe20000000000 */
[----:B------:R-:W-:Y:S01]  /*2ec0*/  R2UR UR7, R0 ;  /* 0x00000000000772ca */ /* 0x000fe200000e0000 */
[----:B------:R-:W-:Y:S01]  /*2ed0*/  UMOV UR53, 0x8090490 ;  /* 0x0809049000357882 */ /* 0x000fe20000000000 */
[----:B------:R-:W-:Y:S01]  /*2ee0*/  R2UR UR4, R2 ;  /* 0x00000000020472ca */ /* 0x000fe200000e0000 */
[----:B------:R-:W-:Y:S01]  /*2ef0*/  UMOV UR71, 0x80004020 ;  /* 0x8000402000477882 */ /* 0x000fe20000000000 */
[----:B------:R-:W-:Y:S01]  /*2f00*/  R2UR UR5, R0 ;  /* 0x00000000000572ca */ /* 0x000fe200000e0000 */
[----:B------:R1:W-:Y:S01]  /*2f10*/  UTCHMMA tmem[UR16], gdesc[UR70], tmem[UR17], tmem[UR52], idesc[UR53], UPT ;  /* 0x00ff3446100079ea */ /* 0x0003e2000b800011 */
        /* <DEDUP_REMOVED lines=22> */
[----:B------:R-:W-:Y:S02]  /*3080*/  UMOV UR57, 0x80004020 ;  /* 0x8000402000397882 */ /* 0x000fe40000000000 */
[----:B------:R1:W-:Y:S01]  /*3090*/  UTCHMMA tmem[UR4], gdesc[UR56], tmem[UR5], tmem[UR40], idesc[UR41], UPT ;  /* 0x00ff2838040079ea */ /* 0x0003e2000b800005 */
[----:B------:R-:W-:Y:S05]  /*30a0*/  BRA.U UP5, `(.L_x_65) ;  /* 0x0000000105047547 */ /* 0x000fea000b800000 */
[----:B-1----:R-:W-:Y:S05]  /*30b0*/  BPT.TRAP 0x1 ;  /* 0x000000040000795c */ /* 0x002fea0000300000 */
.L_x_65:
[----:B-1----:R-:W-:Y:S02]  /*30c0*/  UIADD3 UR4, UPT, UPT, UR20, 0xe098, URZ ;  /* 0x0000e09814047890 */ /* 0x002fe4000fffe0ff */
[----:B------:R-:W-:Y:S07]  /*30d0*/  ULOP3.LUT UR31, UR31, 0x1, URZ, 0x3c, !UPT ;  /* 0x000000011f1f7892 */ /* 0x000fee000f8e3cff */
[----:B------:R1:W-:Y:S01]  /*30e0*/  UTCBAR [UR4], URZ ;  /* 0x000000ff040073e9 */ /* 0x0003e200080000ff */
[----:B------:R-:W-:Y:S05]  /*30f0*/  BRA.U !UP1, `(.L_x_66) ;  /* 0x0000000109047547 */ /* 0x000fea000b800000 */
[----:B-1----:R-:W-:Y:S05]  /*3100*/  BPT.TRAP 0x1 ;  /* 0x000000040000795c */ /* 0x002fea0000300000 */
.L_x_66:
[----:B------:R-:W-:Y:S01]  /*3110*/  ULEA UR6, UR24, UR20, 0x3 ;  /* 0x0000001418067291 */ /* 0x000fe2000f8e18ff */
[----:B------:R-:W-:Y:S01]  /*3120*/  IMAD.MOV.U32 R2, RZ, RZ, 0x80 ;  /* 0x00000080ff027424 */ /* 0x000fe200078e00ff */
[----:B------:R-:W-:Y:S01]  /*3130*/  UIADD3 UR8, UPT, UPT, UR68, 0x200, URZ ;  /* 0x0000020044087890 */ /* 0x000fe2000fffe0ff */
[----:B------:R-:W-:Y:S01]  /*3140*/  IMAD.MOV.U32 R0, RZ, RZ, 0x80 ;  /* 0x00000080ff007424 */ /* 0x000fe200078e00ff */
[----:B------:R-:W-:Y:S02]  /*3150*/  UIADD3 UR6, UPT, UPT, UR6, 0xe038, URZ ;  /* 0x0000e03806067890 */ /* 0x000fe4000fffe0ff */
[----:B------:R-:W-:Y:S01]  /*3160*/  UIADD3 UR10, UPT, UPT, UR68, 0x202, URZ ;  /* 0x00000202440a7890 */ /* 0x000fe2000fffe0ff */
[----:B------:R-:W-:Y:S01]  /*3170*/  R2UR UR5, R2 ;  /* 0x00000000020572ca */ /* 0x000fe200000e0000 */
[----:B------:R-:W-:Y:S01]  /*3180*/  UIADD3 UR7, UPT, UPT, UR24, 0x1, URZ ;  /* 0x0000000118077890 */ /* 0x000fe2000fffe0ff */
[----:B-1----:R-:W-:Y:S01]  /*3190*/  R2UR UR4, R0 ;  /* 0x00000000000472ca */ /* 0x002fe200000e0000 */
[----:B------:R-:W-:Y:S01]  /*31a0*/  UMOV UR39, 0x80004020 ;  /* 0x8000402000277882 */ /* 0x000fe20000000000 */
[----:B------:R-:W-:Y:S01]  /*31b0*/  UMOV UR12, 0x0 ;  /* 0x00000000000c7882 */ /* 0x000fe20000000000 */
[----:B------:R-:W-:Y:S01]  /*31c0*/  UISETP.NE.AND UP0, UPT, UR7, 0x3, UPT ;  /* 0x000000030700788c */ /* 0x000fe2000bf05270 */
[----:B------:R1:W-:Y:S01]  /*31d0*/  UTCBAR [UR6], URZ ;  /* 0x000000ff060073e9 */ /* 0x0003e200080000ff */
[----:B------:R-:W-:Y:S01]  /*31e0*/  UMOV UR13, 0x8200490 ;  /* 0x08200490000d7882 */ /* 0x000fe20000000000 */
[----:B------:R-:W-:Y:S01]  /*31f0*/  UMOV UR9, 0x80004020 ;  /* 0x8000402000097882 */ /* 0x000fe20000000000 */
[----:B------:R-:W-:Y:S01]  /*3200*/  USEL UR7, UR7, URZ, UP0 ;  /* 0x000000ff07077287 */ /* 0x000fe20008000000 */
[----:B------:R-:W-:Y:S01]  /*3210*/  UMOV UR35, 0x80004020 ;  /* 0x8000402000237882 */ /* 0x000fe20000000000 */
[----:B------:R-:W-:Y:S02]  /*3220*/  UMOV UR14, 0x0 ;  /* 0x00000000000e7882 */ /* 0x000fe40000000000 */
[----:B------:R1:W-:Y:S01]  /*3230*/  UTCHMMA gdesc[UR8], gdesc[UR38], tmem[UR5], tmem[UR12], idesc[UR13], !UPT ;  /* 0x00ff0c26080075ea */ /* 0x0003e2000f800005 */
[----:B------:R-:W-:Y:S01]  /*3240*/  UMOV UR15, 0x8200490 ;  /* 0x08200490000f7882 */ /* 0x000fe20000000000 */
[----:B------:R-:W-:Y:S02]  /*3250*/  UMOV UR11, 0x80004020 ;  /* 0x80004020000b7882 */ /* 0x000fe40000000000 */
[----:B------:R1:W-:Y:S01]  /*3260*/  UTCHMMA gdesc[UR10], gdesc[UR34], tmem[UR4], tmem[UR14], idesc[UR15], UPT ;  /* 0x00ff0e220a0075ea */ /* 0x0003e2000b800004 */
[----:B------:R-:W-:Y:S05]  /*3270*/  BRA.U UP3, `(.L_x_67) ;  /* 0x0000000103047547 */ /* 0x000fea000b800000 */
[----:B-1----:R-:W-:Y:S05]  /*3280*/  BPT.TRAP 0x1 ;  /* 0x000000040000795c */ /* 0x002fea0000300000 */
.L_x_67:
[----:B-1----:R-:W-:Y:S09]  /*3290*/  UIADD3 UR4, UPT, UPT, UR20, 0xe060, URZ ;  /* 0x0000e06014047890 */ /* 0x002ff2000fffe0ff */
[----:B------:R1:W-:Y:S01]  /*32a0*/  UTCBAR [UR4], URZ ;  /* 0x000000ff040073e9 */ /* 0x0003e200080000ff */
[----:B------:R-:W-:Y:S05]  /*32b0*/  BRA.U !UP1, `(.L_x_68) ;  /* 0x0000000109047547 */ /* 0x000fea000b800000 */
[----:B-1----:R-:W-:Y:S05]  /*32c0*/  BPT.TRAP 0x1 ;  /* 0x000000040000795c */ /* 0x002fea0000300000 */
.L_x_68:
[----:B------:R-:W-:Y:S02]  /*32d0*/  ULEA UR5, UR7, UR20, 0x3 ;  /* 0x0000001407057291 */ /* 0x000fe4000f8e18ff */
[----:B------:R-:W-:Y:S02]  /*32e0*/  UIADD3 UR7, UPT, UPT, UR7, 0x1, URZ ;  /* 0x0000000107077890 */ /* 0x000fe4000fffe0ff */
[----:B-1----:R-:W-:Y:S02]  /*32f0*/  UIADD3 UR4, UPT, UPT, UR5, 0xe038, URZ ;  /* 0x0000e03805047890 */ /* 0x002fe4000fffe0ff */
[----:B------:R-:W-:Y:S04]  /*3300*/  UISETP.NE.AND UP0, UPT, UR7, 0x3, UPT ;  /* 0x000000030700788c */ /* 0x000fe8000bf05270 */
[----:B------:R-:W-:Y:S03]  /*3310*/  USEL UR24, UR7, URZ, UP0 ;  /* 0x000000ff07187287 */ /* 0x000fe60008000000 */
[----:B------:R1:W-:Y:S01]  /*3320*/  UTCBAR [UR4], URZ ;  /* 0x000000ff040073e9 */ /* 0x0003e200080000ff */
[----:B------:R-:W-:Y:S08]  /*3330*/  BRA.U !UP1, `(.L_x_69) ;  /* 0x0000000109047547 */ /* 0x000ff0000b800000 */
[----:B-1----:R-:W-:Y:S05]  /*3340*/  BPT.TRAP 0x1 ;  /* 0x000000040000795c */ /* 0x002fea0000300000 */
.L_x_69:
[----:B-1----:R-:W-:Y:S01]  /*3350*/  ULEA UR4, UR26, UR20, 0x3 ;  /* 0x000000141a047291 */ /* 0x002fe2000f8e18ff */
[----:B------:R-:W-:Y:S04]  /*3360*/  MOV R0, UR28 ;  /* 0x0000001c00007c02 */ /* 0x000fe80008000f00 */
[----:B------:R-:W-:Y:S04]  /*3370*/  SHF.L.U32 R3, R0, 0x1f, RZ ;  /* 0x0000001f00037819 */ /* 0x000fe800000006ff */
[----:B------:R-:W1:Y:S02]  /*3380*/  SYNCS.PHASECHK.TRANS64.TRYWAIT P0, [UR4+0xe020], R3 ;  /* 0x00e02003ff0075a7 */ /* 0x000e640008001104 */
[----:B-1----:R-:W-:Y:S05]  /*3390*/  @!P0 BRA `(.L_x_70) ;  /* 0x0000016800808947 */ /* 0x002fea0003800000 */
.L_x_407:
[----:B------:R-:W-:Y:S04]  /*33a0*/  UIADD3 UR32, UPT, UPT, UR26, 0x1, URZ ;  /* 0x000000011a207890 */ /* 0x000fe8000fffe0ff */
[----:B------:R-:W-:Y:S04]  /*33b0*/  UISETP.NE.AND UP0, UPT, UR32, 0x3, UPT ;  /* 0x000000032000788c */ /* 0x000fe8000bf05270 */
[----:B------:R-:W-:Y:S02]  /*33c0*/  USEL UR4, URZ, 0x1, UP0 ;  /* 0x00000001ff047887 */ /* 0x000fe40008000000 */
[----:B------:R-:W-:Y:S02]  /*33d0*/  USEL UR32, UR32, URZ, UP0 ;  /* 0x000000ff20207287 */ /* 0x000fe40008000000 */
[----:B------:R-:W-:Y:S01]  /*33e0*/  ULOP3.LUT UR28, UR28, UR4, URZ, 0x3c, !UPT ;  /* 0x000000041c1c7292 */ /* 0x000fe2000f8e3cff */
[----:B------:R-:W-:Y:S11]  /*33f0*/  BRA.U UP5, `(.L_x_71) ;  /* 0x0000000105047547 */ /* 0x000ff6000b800000 */
[----:B------:R-:W-:Y:S05]  /*3400*/  BPT.TRAP 0x1 ;  /* 0x000000040000795c */ /* 0x000fea0000300000 */
.L_x_71:
[----:B-1----:R-:W-:Y:S04]  /*3410*/  MOV R0, UR31 ;  /* 0x0000001f00007c02 */ /* 0x002fe80008000f00 */
[----:B------:R-:W-:Y:S04]  /*3420*/  SHF.L.U32 R3, R0, 0x1f, RZ ;  /* 0x0000001f00037819 */ /* 0x000fe800000006ff */
[----:B------:R-:W1:Y:S02]  /*3430*/  SYNCS.PHASECHK.TRANS64.TRYWAIT P0, [UR20+0xe0a0], R3 ;  /* 0x00e0a003ff0075a7 */ /* 0x000e640008001114 */
[----:B-1----:R-:W-:Y:S05]  /*3440*/  @!P0 BRA `(.L_x_72) ;  /* 0x00000168006c8947 */ /* 0x002fea0003800000 */
.L_x_409:
[----:B------:R-:W-:Y:S05]  /*3450*/  BRA.U UP4, `(.L_x_73) ;  /* 0x0000000104047547 */ /* 0x000fea000b800000 */
[----:B------:R-:W-:Y:S05]  /*3460*/  BPT.TRAP 0x1 ;  /* 0x000000040000795c */ /* 0x000fea0000300000 */
.L_x_73:
[----:B------:R-:W-:Y:S01]  /*3470*/  ULOP3.LUT UR25, UR29, 0x1, URZ, 0x3c, !UPT ;  /* 0x000000011d197892 */ /* 0x000fe2000f8e3cff */
[----:B------:R-:W-:Y:S02]  /*3480*/  HFMA2 R4, -RZ, RZ, 0, 1.9073486328125e-06 ;  /* 0x00000020ff047431 */ /* 0x000fe400000001ff */
[----:B-1----:R-:W-:Y:S01]  /*3490*/  IMAD.MOV.U32 R3, RZ, RZ, 0x100 ;  /* 0x00000100ff037424 */ /* 0x002fe200078e00ff */
[----:B------:R-:W-:Y:S02]  /*34a0*/  MOV R2, 0x28 ;  /* 0x0000002800027802 */ /* 0x000fe40000000f00 */
[----:B------:R-:W-:Y:S05]  /*34b0*/  IMAD.U32 R0, RZ, RZ, UR25 ;  /* 0x00000019ff007e24 */ /* 0x000fea000f8e00ff */
[----:B------:R-:W-:Y:S01]  /*34c0*/  SHF.L.U32 R5, R0, 0x1f, RZ ;  /* 0x0000001f00057819 */ /* 0x000fe200000006ff */
[----:B------:R-:W-:Y:S03]  /*34d0*/  IMAD.MOV.U32 R0, RZ, RZ, 0x100 ;  /* 0x00000100ff007424 */ /* 0x000fe600078e00ff */
[----:B------:R-:W1:Y:S02]  /*34e0*/  SYNCS.PHASECHK.TRANS64.TRYWAIT P0, [UR20+0xe058], R5 ;  /* 0x00e05805ff0075a7 */ /* 0x000e640008001114 */
[----:B-1----:R-:W-:Y:S05]  /*34f0*/  @!P0 BRA `(.L_x_74) ;  /* 0x0000016800588947 */ /* 0x002fea0003800000 */
.L_x_411:
[----:B------:R-:W-:Y:S01]  /*3500*/  ULEA UR66, UR26, UR33, 0x9 ;  /* 0x000000211a427291 */ /* 0x000fe2000f8e48ff */
[----:B------:R-:W-:Y:S01]  /*3510*/  R2UR UR16, R2 ;  /* 0x00000000021072ca */ /* 0x000fe200000e0000 */
[----:B------:R-:W-:Y:S01]  /*3520*/  IMAD.MOV.U32 R2, RZ, RZ, 0x38 ;  /* 0x00000038ff027424 */ /* 0x000fe200078e00ff */
        /* <DEDUP_REMOVED lines=10> */
[----:B------:R-:W-:Y:S01]  /*35d0*/  R2UR UR17, R0 ;  /* 0x00000000001172ca */ /* 0x000fe200000e0000 */
[----:B------:R-:W-:Y:S01]  /*35e0*/  UIADD3 UR54, UPT, UPT, UR66, 0x180, URZ ;  /* 0x0000018042367890 */ /* 0x000fe2000fffe0ff */
[----:B------:R-:W-:Y:S01]  /*35f0*/  R2UR UR8, R2 ;  /* 0x00000000020872ca */ /* 0x000fe200000e0000 */
[----:B------:R-:W-:Y:S01]  /*3600*/  UIADD3 UR52, UPT, UPT, UR66, 0x1c0, URZ ;  /* 0x000001c042347890 */ /* 0x000fe2000fffe0ff */
[----:B------:R-:W-:Y:S01]  /*3610*/  IMAD.MOV.U32 R2, RZ, RZ, 0x50 ;  /* 0x00000050ff027424 */ /* 0x000fe200078e00ff */
[----:B------:R-:W-:Y:S01]  /*3620*/  R2UR UR14, R4 ;  /* 0x00000000040e72ca */ /* 0x000fe200000e0000 */
[----:B------:R-:W-:Y:S01]  /*3630*/  IMAD.MOV.U32 R3, RZ, RZ, 0x100 ;  /* 0x00000100ff037424 */ /* 0x000fe200078e00ff */
[----:B------:R-:W-:Y:S01]  /*3640*/  UMOV UR50, 0x0 ;  /* 0x0000000000327882 */ /* 0x000fe20000000000 */
[----:B------:R-:W-:Y:S01]  /*3650*/  IMAD.MOV.U32 R0, RZ, RZ, 0x100 ;  /* 0x00000100ff007424 */ /* 0x000fe200078e00ff */
[----:B------:R-:W-:Y:S01]  /*3660*/  R2UR UR6, R2 ;  /* 0x00000000020672ca */ /* 0x000fe200000e0000 */
[----:B------:R-:W-:Y:S01]  /*3670*/  IMAD.MOV.U32 R4, RZ, RZ, 0x40 ;  /* 0x00000040ff047424 */ /* 0x000fe200078e00ff */
[C---:B------:R-:W-:Y:S01]  /*3680*/  R2UR UR15, R3.reuse ;  /* 0x00000000030f72ca */ /* 0x040fe200000e0000 */
[----:B------:R-:W-:Y:S01]  /*3690*/  IMAD.MOV.U32 R2, RZ, RZ, 0x58 ;  /* 0x00000058ff027424 */ /* 0x000fe200078e00ff */
[----:B------:R-:W-:Y:S01]  /*36a0*/  R2UR UR13, R0 ;  /* 0x00000000000d72ca */ /* 0x000fe200000e0000 */
[----:B------:R-:W-:Y:S01]  /*36b0*/  UMOV UR51, 0x8090490 ;  /* 0x0809049000337882 */ /* 0x000fe20000000000 */
[----:B------:R-:W-:Y:S01]  /*36c0*/  R2UR UR10, R4 ;  /* 0x00000000040a72ca */ /* 0x000fe200000e0000 */
[----:B------:R-:W-:Y:S01]  /*36d0*/  UMOV UR67, 0x80004020 ;  /* 0x8000402000437882 */ /* 0x000fe20000000000 */
[----:B------:R-:W-:Y:S01]  /*36e0*/  R2UR UR11, R3 ;  /* 0x00000000030b72ca */ /* 0x000fe200000e0000 */
[----:B------:R2:W-:Y:S01]  /*36f0*/  UTCHMMA tmem[UR18], gdesc[UR66], tmem[UR19], tmem[UR50], idesc[UR51], UPT ;  /* 0x00ff3242120079ea */ /* 0x0005e2000b800013 */
        /* <DEDUP_REMOVED lines=33> */
[----:B--2---:R-:W-:Y:S05]  /*3910*/  BPT.TRAP 0x1 ;  /* 0x000000040000795c */ /* 0x004fea0000300000 */
.L_x_75:
[----:B--2---:R-:W-:Y:S02]  /*3920*/  UIADD3 UR7, UPT, UPT, UR20, 0xe090, URZ ;  /* 0x0000e09014077890 */ /* 0x004fe4000fffe0ff */
[----:B------:R-:W-:Y:S01]  /*3930*/  ULOP3.LUT UR6, UR30, 0x1, URZ, 0x3c, !UPT ;  /* 0x000000011e067892 */ /* 0x000fe2000f8e3cff */
[----:B------:R-:W-:Y:S01]  /*3940*/  UMOV UR4, 0x1 ;  /* 0x0000000100047882 */ /* 0x000fe20000000000 */
[----:B------:R-:W-:Y:S05]  /*3950*/  UMOV UR5, UR26 ;  /* 0x0000001a00057c82 */ /* 0x000fea0008000000 */
[----:B------:R2:W-:Y:S01]  /*3960*/  UTCBAR [UR7], URZ ;  /* 0x000000ff070073e9 */ /* 0x0005e200080000ff */
[----:B------:R-:W-:Y:S05]  /*3970*/  BRA.U UP2, `(.L_x_76) ;  /* 0xffffffed02e07547 */ /* 0x000fea000b83ffff */
.L_x_57:
[----:B------:R-:W-:Y:S04]  /*3980*/  BSSY.RECONVERGENT B0, `(.L_x_77) ;  /* 0x0000003000007945 */ /* 0x000fe80003800200 */
[----:B------:R-:W-:Y:S05]  /*3990*/  @!P4 BRA `(.L_x_78) ;  /* 0x000000000004c947 */ /* 0x000fea0003800000 */
[----:B-12---:R-:W-:Y:S05]  /*39a0*/  BPT.TRAP 0x1 ;  /* 0x000000040000795c */ /* 0x006fea0000300000 */
.L_x_78:
[----:B-12---:R-:W-:Y:S05]  /*39b0*/  BSYNC.RECONVERGENT B0 ;  /* 0x0000000000007941 */ /* 0x006fea0003800200 */
.L_x_77:
[----:B------:R-:W-:Y:S01]  /*39c0*/  UIADD3 UR5, UPT, UPT, UR20, 0xe010, URZ ;  /* 0x0000e01014057890 */ /* 0x000fe2000fffe0ff */
[----:B------:R-:W-:Y:S08]  /*39d0*/  BSSY.RECONVERGENT B0, `(.L_x_79) ;  /* 0x0000004000007945 */ /* 0x000ff00003800200 */
[----:B------:R1:W-:Y:S01]  /*39e0*/  UTCBAR [UR5], URZ ;  /* 0x000000ff050073e9 */ /* 0x0003e200080000ff */
[----:B------:R-:W-:Y:S05]  /*39f0*/  @!P4 BRA `(.L_x_80) ;  /* 0x000000000004c947 */ /* 0x000fea0003800000 */
[----:B-1----:R-:W-:Y:S05]  /*3a00*/  BPT.TRAP 0x1 ;  /* 0x000000040000795c */ /* 0x002fea0000300000 */
.L_x_80:
[----:B-1----:R-:W-:Y:S05]  /*3a10*/  BSYNC.RECONVERGENT B0 ;  /* 0x0000000000007941 */ /* 0x002fea0003800200 */
.L_x_79:
[----:B------:R-:W-:-:S09]  /*3a20*/  UIADD3 UR5, UPT, UPT, UR20, 0xe018, URZ ;  /* 0x0000e01814057890 */ /* 0x000fd2000fffe0ff */
[----:B------:R1:W-:Y:S01]  /*3a30*/  UTCBAR [UR5], URZ ;  /* 0x000000ff050073e9 */ /* 0x0003e200080000ff */
[----:B------:R-:W-:Y:S05]  /*3a40*/  BRA.U UP5, `(.L_x_81) ;  /* 0x0000000105047547 */ /* 0x000fea000b800000 */
[----:B-1----:R-:W-:Y:S05]  /*3a50*/  BPT.TRAP 0x1 ;  /* 0x000000040000795c */ /* 0x002fea0000300000 */
.L_x_81:
[----:B------:R-:W-:-:S04]  /*3a60*/  MOV R3, UR31 ;  /* 0x0000001f00037c02 */ /* 0x000fc80008000f00 */
[----:B------:R-:W-:-:S04]  /*3a70*/  SHF.L.U32 R3, R3, 0x1f, RZ ;  /* 0x0000001f03037819 */ /* 0x000fc800000006ff */
[----:B------:R-:W2:Y:S02]  /*3a80*/  SYNCS.PHASECHK.TRANS64.TRYWAIT P0, [UR20+0xe0a8], R3 ;  /* 0x00e0a803ff0075a7 */ /* 0x000ea40008001114 */
[----:B--2---:R-:W-:Y:S05]  /*3a90*/  @!P0 BRA `(.L_x_82) ;  /* 0x0000016400108947 */ /* 0x004fea0003800000 */
.L_x_413:
[----:B------:R-:W-:Y:S05]  /*3aa0*/  BRA.U UP3, `(.L_x_83) ;  /* 0x0000000103047547 */ /* 0x000fea000b800000 */
[----:B-1----:R-:W-:Y:S05]  /*3ab0*/  BPT.TRAP 0x1 ;  /* 0x000000040000795c */ /* 0x002fea0000300000 */
.L_x_83:
[----:B------:R-:W-:Y:S02]  /*3ac0*/  IMAD.U32 R5, RZ, RZ, UR6 ;  /* 0x00000006ff057e24 */ /* 0x000fe4000f8e00ff */
[----:B------:R-:W-:Y:S02]  /*3ad0*/  HFMA2 R4, -RZ, RZ, 0, 9.5367431640625e-06 ;  /* 0x000000a0ff047431 */ /* 0x000fe400000001ff */
[----:B--2---:R-:W-:Y:S01]  /*3ae0*/  IMAD.MOV.U32 R3, RZ, RZ, 0x180 ;  /* 0x00000180ff037424 */ /* 0x004fe200078e00ff */
[----:B------:R-:W-:-:S04]  /*3af0*/  SHF.L.U32 R5, R5, 0x1f, RZ ;  /* 0x0000001f05057819 */ /* 0x000fc800000006ff */
[----:B------:R-:W2:Y:S02]  /*3b00*/  SYNCS.PHASECHK.TRANS64.TRYWAIT P0, [UR20+0xe068], R5 ;  /* 0x00e06805ff0075a7 */ /* 0x000ea40008001114 */
[----:B--2---:R-:W-:Y:S05]  /*3b10*/  @!P0 BRA `(.L_x_84) ;  /* 0x0000016400088947 */ /* 0x004fea0003800000 */
.L_x_415:
[----:B------:R-:W-:Y:S01]  /*3b20*/  IMAD.MOV.U32 R2, RZ, RZ, 0xa8 ;  /* 0x000000a8ff027424 */ /* 0x000fe200078e00ff */
[----:B------:R-:W-:Y:S01]  /*3b30*/  R2UR UR15, R4 ;  /* 0x00000000040f72ca */ /* 0x000fe200000e0000 */
[----:B------:R-:W-:Y:S01]  /*3b40*/  IMAD.MOV.U32 R4, RZ, RZ, 0xb0 ;  /* 0x000000b0ff047424 */ /* 0x000fe200078e00ff */
[----:B------:R-:W-:Y:S01]  /*3b50*/  R2UR UR16, R3 ;  /* 0x00000000031072ca */ /* 0x000fe200000e0000 */
[----:B--2---:R-:W-:Y:S01]  /*3b60*/  IMAD.MOV.U32 R0, RZ, RZ, 0x180 ;  /* 0x00000180ff007424 */ /* 0x004fe200078e00ff */
        /* <DEDUP_REMOVED lines=10> */
[----:B------:R-:W-:Y:S01]  /*3c10*/  UISETP.NE.U32.AND UP0, UPT, UR4, URZ, UPT ;  /* 0x000000ff0400728c */ /* 0x000fe2000bf05070 */
[----:B------:R-:W-:Y:S01]  /*3c20*/  R2UR UR10, R0 ;  /* 0x00000000000a72ca */ /* 0x000fe200000e0000 */
[----:B------:R-:W-:Y:S01]  /*3c30*/  UIADD3 UR64, UPT, UPT, UR26, 0x40, URZ ;  /* 0x000000401a407890 */ /* 0x000fe2000fffe0ff */
[----:B-1----:R-:W-:Y:S01]  /*3c40*/  R2UR UR5, R2 ;  /* 0x00000000020572ca */ /* 0x002fe200000e0000 */
        /* <DEDUP_REMOVED lines=13> */
[----:B------:R-:W-:Y:S01]  /*3d20*/  R2UR UR17, R0 ;  /* 0x00000000001172ca */ /* 0x000fe200000e0000 */
[----:B------:R-:W-:Y:S01]  /*3d30*/  UMOV UR50, 0x0 ;  /* 0x0000000000327882 */ /* 0x000fe20000000000 */
[----:B------:R-:W-:Y:S01]  /*3d40*/  UMOV UR51, 0x8090490 ;  /* 0x0809049000337882 */ /* 0x000fe20000000000 */
[----:B------:R-:W-:Y:S01]  /*3d50*/  UMOV UR27, 0x80004020 ;  /* 0x80004020001b7882 */ /* 0x000fe20000000000 */
[----:B------:R-:W-:Y:S01]  /*3d60*/  UIADD3 UR52, UPT, UPT, UR26, 0x1c0, URZ ;  /* 0x000001c01a347890 */ /* 0x000fe2000fffe0ff */
[----:B------:R1:W-:Y:S01]  /*3d70*/  UTCHMMA tmem[UR15], gdesc[UR26], tmem[UR16], tmem[UR50], idesc[UR51], UP0 ;  /* 0x00ff321a0f0079ea */ /* 0x0003e20008000010 */
        /* <DEDUP_REMOVED lines=30> */
.L_x_85:
[----:B-1----:R-:W-:-:S09]  /*3f60*/  UIADD3 UR4, UPT, UPT, UR20, 0xe098, URZ ;  /* 0x0000e09814047890 */ /* 0x002fd2000fffe0ff */
[----:B------:R1:W-:Y:S01]  /*3f70*/  UTCBAR [UR4], URZ ;  /* 0x000000ff040073e9 */ /* 0x0003e200080000ff */
[----:B------:R-:W-:Y:S05]  /*3f80*/  BRA.U !UP1, `(.L_x_86) ;  /* 0x0000000109047547 */ /* 0x000fea000b800000 */
[----:B-1----:R-:W-:Y:S05]  /*3f90*/  BPT.TRAP 0x1 ;  /* 0x000000040000795c */ /* 0x002fea0000300000 */
.L_x_86:
[----:B-1----:R-:W-:-:S04]  /*3fa0*/  ULEA UR4, UR24, UR20, 0x3 ;  /* 0x0000001418047291 */ /* 0x002fc8000f8e18ff */
[----:B------:R-:W-:-:S09]  /*3fb0*/  UIADD3 UR4, UPT, UPT, UR4, 0xe038, URZ ;  /* 0x0000e03804047890 */ /* 0x000fd2000fffe0ff */
[----:B------:R1:W-:Y:S01]  /*3fc0*/  UTCBAR [UR4], URZ ;  /* 0x000000ff040073e9 */ /* 0x0003e200080000ff */
[----:B------:R-:W-:Y:S05]  /*3fd0*/  BRA.U UP4, `(.L_x_87) ;  /* 0x0000000104047547 */ /* 0x000fea000b800000 */
[----:B-1----:R-:W-:Y:S05]  /*3fe0*/  BPT.TRAP 0x1 ;  /* 0x000000040000795c */ /* 0x002fea0000300000 */
.L_x_87:
[----:B-1----:R-:W-:-:S09]  /*3ff0*/  UIADD3 UR4, UPT, UPT, UR20, 0xe050, URZ ;  /* 0x0000e05014047890 */ /* 0x002fd2000fffe0ff */
[----:B------:R1:W-:Y:S01]  /*4000*/  UTCBAR [UR4], URZ ;  /* 0x000000ff040073e9 */ /* 0x0003e200080000ff */
[----:B------:R-:W-:Y:S05]  /*4010*/  BRA.U UP3, `(.L_x_88) ;  /* 0x0000000103047547 */ /* 0x000fea000b800000 */
[----:B-1----:R-:W-:Y:S05]  /*4020*/  BPT.TRAP 0x1 ;  /* 0x000000040000795c */ /* 0x002fea0000300000 */
.L_x_88:
[----:B------:R-:W-:Y:S01]  /*4030*/  UIADD3 UR20, UPT, UPT, UR20, 0xe060, URZ ;  /* 0x0000e06014147890 */ /* 0x000fe2000fffe0ff */
[----:B------:R-:W-:Y:S01]  /*4040*/  LOP3.LUT R7, R7, 0x1, RZ, 0x3c, !PT ;  /* 0x0000000107077812 */ /* 0x000fe200078e3cff */
[----:B------:R-:W-:-:S07]  /*4050*/  ULOP3.LUT UR31, UR31, 0x1, URZ, 0x3c, !UPT ;  /* 0x000000011f1f7892 */ /* 0x000fce000f8e3cff */
[----:B------:R2:W-:Y:S01]  /*4060*/  UTCBAR [UR20], URZ ;  /* 0x000000ff140073e9 */ /* 0x0005e200080000ff */
[----:B------:R-:W-:Y:S02]  /*4070*/  NOP ;  /* 0x0000000000007918 */ /* 0x000fe40000000000 */
.L_x_29:
[----:B------:R-:W3:Y:S01]  /*4080*/  LDCU UR5, c[0x0][0x370] ;  /* 0x00006e00ff0577ac */ /* 0x000ee20008000800 */
[----:B-1----:R-:W1:Y:S01]  /*4090*/  LDCU UR4, c[0x0][0x900] ;  /* 0x00012000ff0477ac */ /* 0x002e620008000800 */
[----:B---3--:R-:W-:-:S04]  /*40a0*/  UIADD3 UR36, UPT, UPT, UR5, UR36, URZ ;  /* 0x0000002405247290 */ /* 0x008fc8000fffe0ff */
[----:B-1----:R-:W-:-:S09]  /*40b0*/  UISETP.GE.AND UP0, UPT, UR36, UR4, UPT ;  /* 0x000000042400728c */ /* 0x002fd2000bf06270 */
[----:B------:R-:W-:Y:S05]  /*40c0*/  BRA.U !UP0, `(.L_x_89) ;  /* 0xffffffd908087547 */ /* 0x000fea000b83ffff */
[----:B--2---:R-:W-:Y:S05]  /*40d0*/  EXIT ;  /* 0x000000000000794d */ /* 0x004fea0003800000 */
.L_x_28:
[----:B------:R-:W-:-:S08]  /*40e0*/  NOP ;  /* 0x0000000000007918 */ /* 0x000fd00000000000 */
[----:B------:R-:W1:-:S00]  /*40f0*/  USETMAXREG.DEALLOC.CTAPOOL 0x60 ;  /* 0x00000060000079c8 */ /* 0x000e4000080e0500 */
[----:B-1----:R-:W1:Y:S01]  /*4100*/  LDC R0, c[0x0][0x900] ;  /* 0x00024000ff007b82 */ /* 0x002e620000000800 */
[----:B------:R-:W-:Y:S02]  /*4110*/  MOV R45, UR36 ;  /* 0x00000024002d7c02 */ /* 0x000fe40008000f00 */
[----:B-1----:R-:W-:-:S13]  /*4120*/  ISETP.LE.AND P0, PT, R0, UR36, PT ;  /* 0x0000002400007c0c */ /* 0x002fda000bf03270 */
[----:B------:R-:W-:Y:S05]  /*4130*/  @P0 EXIT ;  /* 0x000000000000094d */ /* 0x000fea0003800000 */
[----:B------:R-:W1:Y:S01]  /*4140*/  S2UR UR4, SR_CTAID.Z ;  /* 0x00000000000479c3 */ /* 0x000e620000002700 */
[----:B------:R-:W2:Y:S01]  /*4150*/  S2R R0, SR_CTAID.Y ;  /* 0x0000000000007919 */ /* 0x000ea20000002600 */
[----:B------:R-:W1:Y:S01]  /*4160*/  LDCU UR36, c[0x0][0x370] ;  /* 0x00006e00ff2477ac */ /* 0x000e620008000800 */
[----:B------:R-:W-:Y:S01]  /*4170*/  LOP3.LUT P0, R44, R41, 0x7f, RZ, 0xc0, !PT ;  /* 0x0000007f292c7812 */ /* 0x000fe2000780c0ff */
[----:B------:R-:W-:Y:S01]  /*4180*/  BSSY B8, `(.L_x_90) ;  /* 0x0000667000087945 */ /* 0x000fe20003800000 */
[----:B------:R-:W-:Y:S01]  /*4190*/  IMAD.MOV.U32 R43, RZ, RZ, 0x1 ;  /* 0x00000001ff2b7424 */ /* 0x000fe200078e00ff */
[----:B------:R-:W3:Y:S01]  /*41a0*/  LDCU UR5, c[0x0][0x374] ;  /* 0x00006e80ff0577ac */ /* 0x000ee20008000800 */
[----:B------:R-:W-:Y:S01]  /*41b0*/  IMAD.MOV.U32 R42, RZ, RZ, RZ ;  /* 0x000000ffff2a7224 */ /* 0x000fe200078e00ff */
[----:B------:R-:W4:Y:S01]  /*41c0*/  LDCU.64 UR44, c[0x0][0x358] ;  /* 0x00006b00ff2c77ac */ /* 0x000f220008000a00 */
[----:B------:R-:W-:Y:S01]  /*41d0*/  UMOV UR43, URZ ;  /* 0x000000ff002b7c82 */ /* 0x000fe20008000000 */
[----:B------:R-:W-:Y:S01]  /*41e0*/  UMOV UR42, URZ ;  /* 0x000000ff002a7c82 */ /* 0x000fe20008000000 */
[----:B-1----:R-:W-:-:S04]  /*41f0*/  UIMAD UR4, UR36, UR4, URZ ;  /* 0x00000004240472a4 */ /* 0x002fc8000f8e02ff */
[----:B------:R-:W-:-:S04]  /*4200*/  UIADD3 UR4, UPT, UPT, URZ, -UR4, URZ ;  /* 0x80000004ff047290 */ /* 0x000fc8000fffe0ff */
[----:B---3--:R-:W-:Y:S01]  /*4210*/  UIMAD UR4, UR4, UR5, URZ ;  /* 0x00000005040472a4 */ /* 0x008fe2000f8e02ff */
[----:B--2---:R-:W-:-:S05]  /*4220*/  IMAD R0, R0, UR36, R45 ;  /* 0x0000002400007c24 */ /* 0x004fca000f8e022d */
[----:B------:R-:W-:-:S04]  /*4230*/  ISETP.NE.OR P0, PT, R0, UR4, P0 ;  /* 0x0000000400007c0c */ /* 0x000fc80008705670 */
[----:B----4-:R-:W-:-:S09]  /*4240*/  P2R R46, PR, RZ, 0x1 ;  /* 0x00000001ff2e7803 */ /* 0x010fd20000000000 */
.L_x_222:
[----:B------:R-:W-:Y:S05]  /*4250*/  YIELD ;  /* 0x0000000000007946 */ /* 0x000fea0003800000 */
[----:B-1----:R-:W1:Y:S01]  /*4260*/  LDC R6, c[0x0][0x904] ;  /* 0x00024100ff067b82 */ /* 0x002e620000000800 */
[----:B--2---:R-:W2:Y:S01]  /*4270*/  LDCU.64 UR4, c[0x0][0x908] ;  /* 0x00012100ff0477ac */ /* 0x004ea20008000a00 */
[----:B------:R-:W-:Y:S01]  /*4280*/  BSSY B7, `(.L_x_91) ;  /* 0x0000652000077945 */ /* 0x000fe20003800000 */
[----:B---3--:R-:W3:Y:S05]  /*4290*/  LDCU.64 UR6, c[0x0][0x920] ;  /* 0x00012400ff0677ac */ /* 0x008eea0008000a00 */
[----:B----4-:R-:W4:Y:S08]  /*42a0*/  LDC.64 R4, c[0x0][0x918] ;  /* 0x00024600ff047b82 */ /* 0x010f300000000a00 */
[----:B------:R-:W5:Y:S01]  /*42b0*/  LDC.64 R2, c[0x0][0x910] ;  /* 0x00024400ff027b82 */ /* 0x000f620000000a00 */
[----:B--2---:R-:W-:Y:S01]  /*42c0*/  IMAD.HI.U32 R40, R45, UR4, RZ ;  /* 0x000000042d287c27 */ /* 0x004fe2000f8e00ff */
[----:B------:R-:W2:Y:S04]  /*42d0*/  LDCU UR4, c[0x0][0x380] ;  /* 0x00007000ff0477ac */ /* 0x000ea80008000800 */
[----:B------:R-:W-:-:S02]  /*42e0*/  SHF.R.U32.HI R40, RZ, UR5, R40 ;  /* 0x00000005ff287c19 */ /* 0x000fc40008011628 */
[----:B-1----:R-:W-:-:S04]  /*42f0*/  ISETP.NE.AND P0, PT, R6, 0x1, PT ;  /* 0x000000010600780c */ /* 0x002fc80003f05270 */
[----:B------:R-:W-:Y:S02]  /*4300*/  SEL R40, R45, R40, !P0 ;  /* 0x000000282d287207 */ /* 0x000fe40004000000 */
[----:B----4-:R-:W-:-:S03]  /*4310*/  ISETP.NE.AND P0, PT, R5, 0x1, PT ;  /* 0x000000010500780c */ /* 0x010fc60003f05270 */
[----:B---3--:R-:W-:-:S05]  /*4320*/  IMAD.HI.U32 R7, R40, UR6, RZ ;  /* 0x0000000628077c27 */ /* 0x008fca000f8e00ff */
[----:B------:R-:W-:-:S04]  /*4330*/  SHF.R.U32.HI R7, RZ, UR7, R7 ;  /* 0x00000007ff077c19 */ /* 0x000fc80008011607 */
[----:B------:R-:W-:Y:S01]  /*4340*/  SEL R0, R40, R7, !P0 ;  /* 0x0000000728007207 */ /* 0x000fe20004000000 */
[----:B------:R-:W-:Y:S01]  /*4350*/  IMAD.MOV R7, RZ, RZ, -R40 ;  /* 0x000000ffff077224 */ /* 0x000fe200078e0a28 */
[----:B-----5:R-:W-:-:S03]  /*4360*/  ISETP.NE.AND P0, PT, R2, 0x1, PT ;  /* 0x000000010200780c */ /* 0x020fc60003f05270 */
[----:B------:R-:W-:-:S04]  /*4370*/  IMAD.HI.U32 R3, R0, R3, RZ ;  /* 0x0000000300037227 */ /* 0x000fc800078e00ff */
[----:B------:R-:W-:Y:S01]  /*4380*/  IMAD R7, R6, R7, R45 ;  /* 0x0000000706077224 */ /* 0x000fe200078e022d */
[----:B------:R-:W-:-:S03]  /*4390*/  SHF.R.U32.HI R3, RZ, R4, R3 ;  /* 0x00000004ff037219 */ /* 0x000fc60000011603 */
[----:B------:R-:W-:Y:S01]  /*43a0*/  IMAD.SHL.U32 R4, R7, 0x100, RZ ;  /* 0x0000010007047824 */ /* 0x000fe200078e00ff */
[----:B------:R-:W-:-:S04]  /*43b0*/  SEL R3, R0, R3, !P0 ;  /* 0x0000000300037207 */ /* 0x000fc80004000000 */
[----:B--2---:R-:W-:Y:S01]  /*43c0*/  ISETP.GE.AND P0, PT, R4, UR4, PT ;  /* 0x0000000404007c0c */ /* 0x004fe2000bf06270 */
[----:B------:R-:W-:Y:S02]  /*43d0*/  IMAD.MOV R4, RZ, RZ, -R0 ;  /* 0x000000ffff047224 */ /* 0x000fe400078e0a00 */
[----:B------:R-:W-:Y:S02]  /*43e0*/  IMAD.MOV R3, RZ, RZ, -R3 ;  /* 0x000000ffff037224 */ /* 0x000fe400078e0a03 */
[----:B------:R-:W-:Y:S02]  /*43f0*/  IMAD R40, R5, R4, R40 ;  /* 0x0000000405287224 */ /* 0x000fe400078e0228 */
[----:B------:R-:W-:-:S06]  /*4400*/  IMAD R2, R2, R3, R0 ;  /* 0x0000000302027224 */ /* 0x000fcc00078e0200 */
[----:B------:R-:W-:Y:S05]  /*4410*/  @P0 BRA `(.L_x_92) ;  /* 0x0000006000e00947 */ /* 0x000fea0003800000 */
[----:B------:R-:W1:Y:S02]  /*4420*/  LDCU UR5, c[0x0][0x384] ;  /* 0x00007080ff0577ac */ /* 0x000e640008000800 */
[----:B-1----:R-:W-:-:S09]  /*4430*/  UISETP.NE.AND UP0, UPT, UR5, URZ, UPT ;  /* 0x000000ff0500728c */ /* 0x002fd2000bf05270 */
[----:B------:R-:W-:Y:S05]  /*4440*/  BRA.U UP0, `(.L_x_93) ;  /* 0x0000003500b47547 */ /* 0x000fea000b800000 */
[----:B------:R-:W-:-:S09]  /*4450*/  UISETP.NE.AND UP0, UPT, UR41, URZ, UPT ;  /* 0x000000ff2900728c */ /* 0x000fd2000bf05270 */
[----:B------:R-:W-:Y:S05]  /*4460*/  BRA.U UP0, `(.L_x_94) ;  /* 0x0000000100047547 */ /* 0x000fea000b800000 */
[----:B------:R-:W-:Y:S05]  /*4470*/  BPT.TRAP 0x1 ;  /* 0x000000040000795c */ /* 0x000fea0000300000 */
.L_x_94:
[----:B------:R-:W1:Y:S01]  /*4480*/  S2R R16, SR_CgaCtaId ;  /* 0x0000000000107919 */ /* 0x000e620000008800 */
[----:B------:R-:W-:Y:S01]  /*4490*/  MOV R5, 0x400 ;  /* 0x0000040000057802 */ /* 0x000fe20000000f00 */
[----:B------:R-:W-:Y:S01]  /*44a0*/  BSSY B0, `(.L_x_95) ;  /* 0x0000005000007945 */ /* 0x000fe20003800000 */
[----:B------:R-:W-:Y:S02]  /*44b0*/  SHF.L.U32 R3, R43, 0x1f, RZ ;  /* 0x0000001f2b037819 */ /* 0x000fe400000006ff */
[----:B-1----:R-:W-:-:S04]  /*44c0*/  LEA R16, R16, R5, 0x18 ;  /* 0x0000000510107211 */ /* 0x002fc800078ec0ff */
[----:B------:R-:W1:Y:S02]  /*44d0*/  SYNCS.PHASECHK.TRANS64.TRYWAIT P0, [R16+URZ+0xe0c0], R3 ;  /* 0x00e0c003100075a7 */ /* 0x000e6400080011ff */
[----:B-1----:R-:W-:Y:S05]  /*44e0*/  @!P0 BRA `(.L_x_96) ;  /* 0x0000015800ac8947 */ /* 0x002fea0003800000 */
.L_x_416:
[----:B------:R-:W-:Y:S05]  /*44f0*/  BSYNC B0 ;  /* 0x0000000000007941 */ /* 0x000fea0003800000 */
.L_x_95:
[----:B------:R-:W-:Y:S01]  /*4500*/  ISETP.NE.AND P0, PT, R46, RZ, PT ;  /* 0x000000ff2e00720c */ /* 0x000fe20003f05270 */
[----:B------:R-:W-:-:S12]  /*4510*/  BSSY.RECONVERGENT B6, `(.L_x_97) ;  /* 0x0000233000067945 */ /* 0x000fd80003800200 */
[----:B------:R-:W-:Y:S05]  /*4520*/  @P0 BRA `(.L_x_98) ;  /* 0x0000002000c40947 */ /* 0x000fea0003800000 */
[----:B------:R-:W2:Y:S01]  /*4530*/  LDC.64 R10, c[0x4][0xa0] ;  /* 0x01002800ff0a7b82 */ /* 0x000ea20000000a00 */
[----:B------:R-:W-:Y:S01]  /*4540*/  MOV R17, 0x0 ;  /* 0x0000000000117802 */ /* 0x000fe20000000f00 */
[----:B------:R-:W3:Y:S01]  /*4550*/  LDCU.64 UR4, c[0x4][0xd0] ;  /* 0x01001a00ff0477ac */ /* 0x000ee20008000a00 */
[----:B------:R-:W-:Y:S02]  /*4560*/  MOV R6, UR38 ;  /* 0x0000002600067c02 */ /* 0x000fe40008000f00 */
[----:B------:R-:W-:-:S03]  /*4570*/  MOV R7, UR37 ;  /* 0x0000002500077c02 */ /* 0x000fc60008000f00 */
[----:B------:R4:W1:Y:S01]  /*4580*/  LDC.64 R8, c[0x4][R17] ;  /* 0x0100000011087b82 */ /* 0x0008620000000a00 */
[----:B---3--:R-:W-:Y:S02]  /*4590*/  IMAD.U32 R4, RZ, RZ, UR4 ;  /* 0x00000004ff047e24 */ /* 0x008fe4000f8e00ff */
[----:B------:R-:W-:Y:S01]  /*45a0*/  IMAD.U32 R5, RZ, RZ, UR5 ;  /* 0x00000005ff057e24 */ /* 0x000fe2000f8e00ff */
[----:B--2---:R4:W-:Y:S04]  /*45b0*/  STL.64 [R1], R10 ;  /* 0x0000000a01007387 */ /* 0x0049e80000100a00 */
[----:B------:R-:W-:-:S07]  /*45c0*/  LEPC R20, `(.L_x_99) ;  /* 0x000000001014794e */ /* 0x000fce0000000000 */
[----:B-1--4-:R-:W-:Y:S05]  /*45d0*/  CALL.ABS.NOINC R8 ;  /* 0x0000000008007343 */ /* 0x012fea0003c00000 */
.L_x_99:
[----:B------:R-:W-:Y:S01]  /*45e0*/  HFMA2 R8, -RZ, RZ, 0, 1.1920928955078125e-07 ;  /* 0x00000002ff087431 */ /* 0x000fe200000001ff */
[----:B------:R-:W-:Y:S01]  /*45f0*/  MOV R9, 0x4 ;  /* 0x0000000400097802 */ /* 0x000fe20000000f00 */
[----:B------:R-:W-:Y:S01]  /*4600*/  IMAD.MOV.U32 R0, RZ, RZ, 0x3 ;  /* 0x00000003ff007424 */ /* 0x000fe200078e00ff */
[----:B------:R1:W2:Y:S01]  /*4610*/  LDC.64 R10, c[0x4][R17] ;  /* 0x01000000110a7b82 */ /* 0x0002a20000000a00 */
[----:B------:R-:W3:Y:S01]  /*4620*/  LDCU.64 UR4, c[0x4][0xe8] ;  /* 0x01001d00ff0477ac */ /* 0x000ee20008000a00 */
[----:B------:R-:W-:Y:S01]  /*4630*/  MOV R6, UR38 ;  /* 0x0000002600067c02 */ /* 0x000fe20008000f00 */
[----:B------:R-:W-:Y:S01]  /*4640*/  IMAD.U32 R7, RZ, RZ, UR37 ;  /* 0x00000025ff077e24 */ /* 0x000fe2000f8e00ff */
[----:B------:R1:W-:Y:S04]  /*4650*/  STL.64 [R1], R8 ;  /* 0x0000000801007387 */ /* 0x0003e80000100a00 */
[----:B------:R1:W-:Y:S01]  /*4660*/  STL [R1+0x8], R0 ;  /* 0x0000080001007387 */ /* 0x0003e20000100800 */
[----:B---3--:R-:W-:Y:S01]  /*4670*/  MOV R4, UR4 ;  /* 0x0000000400047c02 */ /* 0x008fe20008000f00 */
[----:B------:R-:W-:-:S02]  /*4680*/  IMAD.U32 R5, RZ, RZ, UR5 ;  /* 0x00000005ff057e24 */ /* 0x000fc4000f8e00ff */
[----:B------:R-:W-:-:S07]  /*4690*/  LEPC R20, `(.L_x_100) ;  /* 0x000000001014794e */ /* 0x000fce0000000000 */
[----:B-12---:R-:W-:Y:S05]  /*46a0*/  CALL.ABS.NOINC R10 ;  /* 0x000000000a007343 */ /* 0x006fea0003c00000 */
.L_x_100:
[----:B------:R1:W2:Y:S01]  /*46b0*/  LDC.64 R8, c[0x4][R17] ;  /* 0x0100000011087b82 */ /* 0x0002a20000000a00 */
[----:B------:R-:W3:Y:S01]  /*46c0*/  LDCU.64 UR4, c[0x4][0xe0] ;  /* 0x01001c00ff0477ac */ /* 0x000ee20008000a00 */
[----:B------:R-:W-:Y:S01]  /*46d0*/  CS2R R6, SRZ ;  /* 0x0000000000067805 */ /* 0x000fe2000001ff00 */
[----:B---3--:R-:W-:Y:S01]  /*46e0*/  IMAD.U32 R4, RZ, RZ, UR4 ;  /* 0x00000004ff047e24 */ /* 0x008fe2000f8e00ff */
[----:B------:R-:W-:-:S04]  /*46f0*/  MOV R5, UR5 ;  /* 0x0000000500057c02 */ /* 0x000fc80008000f00 */
[----:B------:R-:W-:-:S07]  /*4700*/  LEPC R20, `(.L_x_101) ;  /* 0x000000001014794e */ /* 0x000fce0000000000 */
[----:B-12---:R-:W-:Y:S05]  /*4710*/  CALL.ABS.NOINC R8 ;  /* 0x0000000008007343 */ /* 0x006fea0003c00000 */
.L_x_101:
[----:B------:R1:W2:Y:S01]  /*4720*/  LDC.64 R8, c[0x4][R17] ;  /* 0x0100000011087b82 */ /* 0x0002a20000000a00 */
[----:B------:R-:W3:Y:S01]  /*4730*/  LDCU.64 UR4, c[0x4][0xf0] ;  /* 0x01001e00ff0477ac */ /* 0x000ee20008000a00 */
[----:B------:R-:W-:Y:S01]  /*4740*/  CS2R R6, SRZ ;  /* 0x0000000000067805 */ /* 0x000fe2000001ff00 */
[----:B---3--:R-:W-:Y:S01]  /*4750*/  IMAD.U32 R4, RZ, RZ, UR4 ;  /* 0x00000004ff047e24 */ /* 0x008fe2000f8e00ff */
[----:B------:R-:W-:-:S04]  /*4760*/  MOV R5, UR5 ;  /* 0x0000000500057c02 */ /* 0x000fc80008000f00 */
[----:B------:R-:W-:-:S07]  /*4770*/  LEPC R20, `(.L_x_102) ;  /* 0x000000001014794e */ /* 0x000fce0000000000 */
[----:B-12---:R-:W-:Y:S05]  /*4780*/  CALL.ABS.NOINC R8 ;  /* 0x0000000008007343 */ /* 0x006fea0003c00000 */
.L_x_102:
[----:B------:R1:W2:Y:S01]  /*4790*/  LDC.64 R8, c[0x4][R17] ;  /* 0x0100000011087b82 */ /* 0x0002a20000000a00 */
[----:B------:R-:W3:Y:S01]  /*47a0*/  LDCU.64 UR4, c[0x4][0xf8] ;  /* 0x01001f00ff0477ac */ /* 0x000ee20008000a00 */
[----:B------:R-:W-:Y:S01]  /*47b0*/  CS2R R6, SRZ ;  /* 0x0000000000067805 */ /* 0x000fe2000001ff00 */
[----:B---3--:R-:W-:Y:S01]  /*47c0*/  IMAD.U32 R4, RZ, RZ, UR4 ;  /* 0x00000004ff047e24 */ /* 0x008fe2000f8e00ff */
[----:B------:R-:W-:-:S04]  /*47d0*/  MOV R5, UR5 ;  /* 0x0000000500057c02 */ /* 0x000fc80008000f00 */
[----:B------:R-:W-:-:S07]  /*47e0*/  LEPC R20, `(.L_x_103) ;  /* 0x000000001014794e */ /* 0x000fce0000000000 */
[----:B-12---:R-:W-:Y:S05]  /*47f0*/  CALL.ABS.NOINC R8 ;  /* 0x0000000008007343 */ /* 0x006fea0003c00000 */
.L_x_103:
[----:B------:R-:W-:Y:S01]  /*4800*/  HFMA2 R0, -RZ, RZ, 0, 9.5367431640625e-07 ;  /* 0x00000010ff007431 */ /* 0x000fe200000001ff */
[----:B------:R1:W2:Y:S01]  /*4810*/  LDC.64 R8, c[0x4][R17] ;  /* 0x0100000011087b82 */ /* 0x0002a20000000a00 */
[----:B------:R-:W3:Y:S01]  /*4820*/  LDCU.64 UR4, c[0x4][0xc8] ;  /* 0x01001900ff0477ac */ /* 0x000ee20008000a00 */
[----:B------:R-:W-:Y:S01]  /*4830*/  MOV R6, UR38 ;  /* 0x0000002600067c02 */ /* 0x000fe20008000f00 */
[----:B------:R-:W-:Y:S01]  /*4840*/  IMAD.U32 R7, RZ, RZ, UR37 ;  /* 0x00000025ff077e24 */ /* 0x000fe2000f8e00ff */
[----:B------:R1:W-:Y:S01]  /*4850*/  STL [R1], R0 ;  /* 0x0000000001007387 */ /* 0x0003e20000100800 */
[----:B---3--:R-:W-:Y:S01]  /*4860*/  MOV R4, UR4 ;  /* 0x0000000400047c02 */ /* 0x008fe20008000f00 */
[----:B------:R-:W-:-:S04]  /*4870*/  IMAD.U32 R5, RZ, RZ, UR5 ;  /* 0x00000005ff057e24 */ /* 0x000fc8000f8e00ff */
[----:B------:R-:W-:-:S07]  /*4880*/  LEPC R20, `(.L_x_104) ;  /* 0x000000001014794e */ /* 0x000fce0000000000 */
[----:B-12---:R-:W-:Y:S05]  /*4890*/  CALL.ABS.NOINC R8 ;  /* 0x0000000008007343 */ /* 0x006fea0003c00000 */
.L_x_104:
[----:B------:R-:W1:Y:S01]  /*48a0*/  S2R R3, SR_SWINHI ;  /* 0x0000000000037919 */ /* 0x000e620000002f00 */
[----:B------:R2:W3:Y:S01]  /*48b0*/  LDC.64 R8, c[0x4][R17] ;  /* 0x0100000011087b82 */ /* 0x0004e20000000a00 */
[----:B------:R-:W4:Y:S01]  /*48c0*/  LDCU.64 UR4, c[0x4][0x100] ;  /* 0x01002000ff0477ac */ /* 0x000f220008000a00 */
[----:B------:R-:W-:Y:S01]  /*48d0*/  MOV R6, UR38 ;  /* 0x0000002600067c02 */ /* 0x000fe20008000f00 */
[----:B------:R-:W-:Y:S01]  /*48e0*/  IMAD.U32 R7, RZ, RZ, UR37 ;  /* 0x00000025ff077e24 */ /* 0x000fe2000f8e00ff */
[----:B------:R-:W-:Y:S02]  /*48f0*/  MOV R4, R16 ;  /* 0x0000001000047202 */ /* 0x000fe40000000f00 */
[----:B-1----:R-:W-:Y:S02]  /*4900*/  MOV R5, R3 ;  /* 0x0000000300057202 */ /* 0x002fe40000000f00 */
[----:B------:R-:W-:Y:S02]  /*4910*/  IADD3 R10, P0, PT, R4, 0xa000, RZ ;  /* 0x0000a000040a7810 */ /* 0x000fe40007f1e0ff */
[----:B----4-:R-:W-:-:S03]  /*4920*/  MOV R4, UR4 ;  /* 0x0000000400047c02 */ /* 0x010fc60008000f00 */
[----:B------:R-:W-:Y:S02]  /*4930*/  IMAD.X R11, RZ, RZ, R5, P0 ;  /* 0x000000ffff0b7224 */ /* 0x000fe400000e0605 */
[----:B------:R-:W-:-:S03]  /*4940*/  IMAD.U32 R5, RZ, RZ, UR5 ;  /* 0x00000005ff057e24 */ /* 0x000fc6000f8e00ff */
[----:B------:R2:W-:Y:S04]  /*4950*/  STL.64 [R1], R10 ;  /* 0x0000000a01007387 */ /* 0x0005e80000100a00 */
[----:B------:R-:W-:-:S07]  /*4960*/  LEPC R20, `(.L_x_105) ;  /* 0x000000001014794e */ /* 0x000fce0000000000 */
[----:B--23--:R-:W-:Y:S05]  /*4970*/  CALL.ABS.NOINC R8 ;  /* 0x0000000008007343 */ /* 0x00cfea0003c00000 */
.L_x_105:
[----:B------:R-:W1:Y:S01]  /*4980*/  LDC.64 R10, c[0x4][0xd8] ;  /* 0x01003600ff0a7b82 */ /* 0x000e620000000a00 */
[----:B------:R-:W2:Y:S01]  /*4990*/  LDCU.64 UR4, c[0x4][0xd0] ;  /* 0x01001a00ff0477ac */ /* 0x000ea20008000a00 */
[----:B------:R-:W-:Y:S02]  /*49a0*/  MOV R6, UR38 ;  /* 0x0000002600067c02 */ /* 0x000fe40008000f00 */
[----:B------:R-:W-:-:S04]  /*49b0*/  MOV R7, UR37 ;  /* 0x0000002500077c02 */ /* 0x000fc80008000f00 */
[----:B------:R3:W4:Y:S01]  /*49c0*/  LDC.64 R8, c[0x4][R17] ;  /* 0x0100000011087b82 */ /* 0x0007220000000a00 */
[----:B--2---:R-:W-:Y:S02]  /*49d0*/  IMAD.U32 R4, RZ, RZ, UR4 ;  /* 0x00000004ff047e24 */ /* 0x004fe4000f8e00ff */
[----:B------:R-:W-:Y:S01]  /*49e0*/  IMAD.U32 R5, RZ, RZ, UR5 ;  /* 0x00000005ff057e24 */ /* 0x000fe2000f8e00ff */
[----:B-1----:R3:W-:Y:S04]  /*49f0*/  STL.64 [R1], R10 ;  /* 0x0000000a01007387 */ /* 0x0027e80000100a00 */
[----:B------:R-:W-:-:S07]  /*4a00*/  LEPC R20, `(.L_x_106) ;  /* 0x000000001014794e */ /* 0x000fce0000000000 */
[----:B---34-:R-:W-:Y:S05]  /*4a10*/  CALL.ABS.NOINC R8 ;  /* 0x0000000008007343 */ /* 0x018fea0003c00000 */
.L_x_106:
[----:B------:R-:W-:Y:S01]  /*4a20*/  HFMA2 R0, -RZ, RZ, 0, 2.384185791015625e-06 ;  /* 0x00000028ff007431 */ /* 0x000fe200000001ff */
        /* <DEDUP_REMOVED lines=9> */
.L_x_107:
        /* <DEDUP_REMOVED lines=10> */
.L_x_108:
[----:B------:R1:W2:Y:S01]  /*4b60*/  LDC.64 R8, c[0x4][R17] ;  /* 0x0100000011087b82 */ /* 0x0002a20000000a00 */
[----:B------:R-:W3:Y:S01]  /*4b70*/  LDCU.64 UR4, c[0x4][0xe0] ;  /* 0x01001c00ff0477ac */ /* 0x000ee20008000a00 */
[----:B------:R-:W-:Y:S01]  /*4b80*/  CS2R R6, SRZ ;  /* 0x0000000000067805 */ /* 0x000fe2000001ff00 */
[----:B---3--:R-:W-:Y:S01]  /*4b90*/  IMAD.U32 R4, RZ, RZ, UR4 ;  /* 0x00000004ff047e24 */ /* 0x008fe2000f8e00ff */
[----:B------:R-:W-:-:S04]  /*4ba0*/  MOV R5, UR5 ;  /* 0x0000000500057c02 */ /* 0x000fc80008000f00 */
[----:B------:R-:W-:-:S07]  /*4bb0*/  LEPC R20, `(.L_x_109) ;  /* 0x000000001014794e */ /* 0x000fce0000000000 */
[----:B-12---:R-:W-:Y:S05]  /*4bc0*/  CALL.ABS.NOINC R8 ;  /* 0x0000000008007343 */ /* 0x006fea0003c00000 */
.L_x_109:
[----:B------:R-:W-:Y:S01]  /*4bd0*/  HFMA2 R0, -RZ, RZ, 0, 4.76837158203125e-07 ;  /* 0x00000008ff007431 */ /* 0x000fe200000001ff */
        /* <DEDUP_REMOVED lines=9> */
.L_x_110:
[----:B------:R-:W-:Y:S01]  /*4c70*/  HFMA2 R0, -RZ, RZ, 0, 2.6226043701171875e-06 ;  /* 0x0000002cff007431 */ /* 0x000fe200000001ff */
        /* <DEDUP_REMOVED lines=9> */
.L_x_111:
[----:B------:R1:W2:Y:S01]  /*4d10*/  LDC.64 R8, c[0x4][R17] ;  /* 0x0100000011087b82 */ /* 0x0002a20000000a00 */
[----:B------:R-:W3:Y:S01]  /*4d20*/  LDCU.64 UR4, c[0x4][0xe0] ;  /* 0x01001c00ff0477ac */ /* 0x000ee20008000a00 */
[----:B------:R-:W-:Y:S01]  /*4d30*/  CS2R R6, SRZ ;  /* 0x0000000000067805 */ /* 0x000fe2000001ff00 */
[----:B---3--:R-:W-:Y:S01]  /*4d40*/  IMAD.U32 R4, RZ, RZ, UR4 ;  /* 0x00000004ff047e24 */ /* 0x008fe2000f8e00ff */
[----:B------:R-:W-:-:S04]  /*4d50*/  MOV R5, UR5 ;  /* 0x0000000500057c02 */ /* 0x000fc80008000f00 */
[----:B------:R-:W-:-:S07]  /*4d60*/  LEPC R20, `(.L_x_112) ;  /* 0x000000001014794e */ /* 0x000fce0000000000 */
[----:B-12---:R-:W-:Y:S05]  /*4d70*/  CALL.ABS.NOINC R8 ;  /* 0x0000000008007343 */ /* 0x006fea0003c00000 */
.L_x_112:
        /* <DEDUP_REMOVED lines=10> */
.L_x_113:
[----:B------:R-:W-:Y:S01]  /*4e20*/  HFMA2 R0, -RZ, RZ, 0, 2.443790435791015625e-06 ;  /* 0x00000029ff007431 */ /* 0x000fe200000001ff */
        /* <DEDUP_REMOVED lines=9> */
.L_x_114:
        /* <DEDUP_REMOVED lines=10> */
.L_x_115:
        /* <DEDUP_REMOVED lines=10> */
.L_x_116:
[----:B------:R1:W2:Y:S01]  /*5000*/  LDC.64 R8, c[0x4][R17] ;  /* 0x0100000011087b82 */ /* 0x0002a20000000a00 */
[----:B------:R-:W3:Y:S01]  /*5010*/  LDCU.64 UR4, c[0x4][0xe0] ;  /* 0x01001c00ff0477ac */ /* 0x000ee20008000a00 */
[----:B------:R-:W-:Y:S01]  /*5020*/  CS2R R6, SRZ ;  /* 0x0000000000067805 */ /* 0x000fe2000001ff00 */
[----:B---3--:R-:W-:Y:S01]  /*5030*/  IMAD.U32 R4, RZ, RZ, UR4 ;  /* 0x00000004ff047e24 */ /* 0x008fe2000f8e00ff */
[----:B------:R-:W-:-:S04]  /*5040*/  MOV R5, UR5 ;  /* 0x0000000500057c02 */ /* 0x000fc80008000f00 */
[----:B------:R-:W-:-:S07]  /*5050*/  LEPC R20, `(.L_x_117) ;  /* 0x000000001014794e */ /* 0x000fce0000000000 */
[----:B-12---:R-:W-:Y:S05]  /*5060*/  CALL.ABS.NOINC R8 ;  /* 0x0000000008007343 */ /* 0x006fea0003c00000 */
.L_x_117:
[----:B------:R-:W-:Y:S01]  /*5070*/  HFMA2 R0, -RZ, RZ, 0, 1.9073486328125e-06 ;  /* 0x00000020ff007431 */ /* 0x000fe200000001ff */
        /* <DEDUP_REMOVED lines=9> */
.L_x_118:
        /* <DEDUP_REMOVED lines=10> */
.L_x_119:
[----:B------:R1:W2:Y:S01]  /*51b0*/  LDC.64 R8, c[0x4][R17] ;  /* 0x0100000011087b82 */ /* 0x0002a20000000a00 */
[----:B------:R-:W3:Y:S01]  /*51c0*/  LDCU.64 UR4, c[0x4][0xe0] ;  /* 0x01001c00ff0477ac */ /* 0x000ee20008000a00 */
[----:B------:R-:W-:Y:S01]  /*51d0*/  CS2R R6, SRZ ;  /* 0x0000000000067805 */ /* 0x000fe2000001ff00 */
[----:B---3--:R-:W-:Y:S01]  /*51e0*/  IMAD.U32 R4, RZ, RZ, UR4 ;  /* 0x00000004ff047e24 */ /* 0x008fe2000f8e00ff */
[----:B------:R-:W-:-:S04]  /*51f0*/  MOV R5, UR5 ;  /* 0x0000000500057c02 */ /* 0x000fc80008000f00 */
[----:B------:R-:W-:-:S07]  /*5200*/  LEPC R20, `(.L_x_120) ;  /* 0x000000001014794e */ /* 0x000fce0000000000 */
[----:B-12---:R-:W-:Y:S05]  /*5210*/  CALL.ABS.NOINC R8 ;  /* 0x0000000008007343 */ /* 0x006fea0003c00000 */
.L_x_120:
[----:B------:R-:W-:Y:S01]  /*5220*/  HFMA2 R0, -RZ, RZ, 0, 5.9604644775390625e-08 ;  /* 0x00000001ff007431 */ /* 0x000fe200000001ff */
        /* <DEDUP_REMOVED lines=9> */
.L_x_121:
        /* <DEDUP_REMOVED lines=10> */
.L_x_122:
        /* <DEDUP_REMOVED lines=10> */
.L_x_123:
        /* <DEDUP_REMOVED lines=10> */
.L_x_124:
[----:B------:R1:W2:Y:S01]  /*54a0*/  LDC.64 R8, c[0x4][R17] ;  /* 0x0100000011087b82 */ /* 0x0002a20000000a00 */
[----:B------:R-:W3:Y:S01]  /*54b0*/  LDCU.64 UR4, c[0x4][0xe0] ;  /* 0x01001c00ff0477ac */ /* 0x000ee20008000a00 */
[----:B------:R-:W-:Y:S01]  /*54c0*/  CS2R R6, SRZ ;  /* 0x0000000000067805 */ /* 0x000fe2000001ff00 */
[----:B---3--:R-:W-:Y:S01]  /*54d0*/  IMAD.U32 R4, RZ, RZ, UR4 ;  /* 0x00000004ff047e24 */ /* 0x008fe2000f8e00ff */
[----:B------:R-:W-:-:S04]  /*54e0*/  MOV R5, UR5 ;  /* 0x0000000500057c02 */ /* 0x000fc80008000f00 */
[----:B------:R-:W-:-:S07]  /*54f0*/  LEPC R20, `(.L_x_125) ;  /* 0x000000001014794e */ /* 0x000fce0000000000 */
[----:B-12---:R-:W-:Y:S05]  /*5500*/  CALL.ABS.NOINC R8 ;  /* 0x0000000008007343 */ /* 0x006fea0003c00000 */
.L_x_125:
        /* <DEDUP_REMOVED lines=10> */
.L_x_126:
        /* <DEDUP_REMOVED lines=10> */
.L_x_127:
[----:B------:R1:W2:Y:S01]  /*5650*/  LDC.64 R8, c[0x4][R17] ;  /* 0x0100000011087b82 */ /* 0x0002a20000000a00 */
[----:B------:R-:W3:Y:S01]  /*5660*/  LDCU.64 UR4, c[0x4][0xe0] ;  /* 0x01001c00ff0477ac */ /* 0x000ee20008000a00 */
[----:B------:R-:W-:Y:S01]  /*5670*/  CS2R R6, SRZ ;  /* 0x0000000000067805 */ /* 0x000fe2000001ff00 */
[----:B---3--:R-:W-:Y:S01]  /*5680*/  IMAD.U32 R4, RZ, RZ, UR4 ;  /* 0x00000004ff047e24 */ /* 0x008fe2000f8e00ff */
[----:B------:R-:W-:-:S04]  /*5690*/  MOV R5, UR5 ;  /* 0x0000000500057c02 */ /* 0x000fc80008000f00 */
[----:B------:R-:W-:-:S07]  /*56a0*/  LEPC R20, `(.L_x_128) ;  /* 0x000000001014794e */ /* 0x000fce0000000000 */
[----:B-12---:R-:W-:Y:S05]  /*56b0*/  CALL.ABS.NOINC R8 ;  /* 0x0000000008007343 */ /* 0x006fea0003c00000 */
.L_x_128:
[----:B------:R-:W-:Y:S01]  /*56c0*/  HFMA2 R0, -RZ, RZ, 0, 1.1920928955078125e-07 ;  /* 0x00000002ff007431 */ /* 0x000fe200000001ff */
        /* <DEDUP_REMOVED lines=9> */
.L_x_129:
        /* <DEDUP_REMOVED lines=10> */
.L_x_130:
        /* <DEDUP_REMOVED lines=10> */
.L_x_131:
        /* <DEDUP_REMOVED lines=10> */
.L_x_132:
        /* <DEDUP_REMOVED lines=10> */
.L_x_133:
        /* <DEDUP_REMOVED lines=10> */
.L_x_134:
[----:B------:R1:W2:Y:S01]  /*5a80*/  LDC.64 R8, c[0x4][R17] ;  /* 0x0100000011087b82 */ /* 0x0002a20000000a00 */
[----:B------:R-:W3:Y:S01]  /*5a90*/  LDCU.64 UR4, c[0x4][0xe0] ;  /* 0x01001c00ff0477ac */ /* 0x000ee20008000a00 */
[----:B------:R-:W-:Y:S01]  /*5aa0*/  CS2R R6, SRZ ;  /* 0x0000000000067805 */ /* 0x000fe2000001ff00 */
[----:B---3--:R-:W-:Y:S01]  /*5ab0*/  IMAD.U32 R4, RZ, RZ, UR4 ;  /* 0x00000004ff047e24 */ /* 0x008fe2000f8e00ff */
[----:B------:R-:W-:-:S04]  /*5ac0*/  MOV R5, UR5 ;  /* 0x0000000500057c02 */ /* 0x000fc80008000f00 */
[----:B------:R-:W-:-:S07]  /*5ad0*/  LEPC R20, `(.L_x_135) ;  /* 0x000000001014794e */ /* 0x000fce0000000000 */
[----:B-12---:R-:W-:Y:S05]  /*5ae0*/  CALL.ABS.NOINC R8 ;  /* 0x0000000008007343 */ /* 0x006fea0003c00000 */
.L_x_135:
        /* <DEDUP_REMOVED lines=10> */
.L_x_136:
        /* <DEDUP_REMOVED lines=10> */
.L_x_137:
[----:B------:R1:W2:Y:S01]  /*5c30*/  LDC.64 R8, c[0x4][R17] ;  /* 0x0100000011087b82 */ /* 0x0002a20000000a00 */
[----:B------:R-:W3:Y:S01]  /*5c40*/  LDCU.64 UR4, c[0x4][0xe0] ;  /* 0x01001c00ff0477ac */ /* 0x000ee20008000a00 */
[----:B------:R-:W-:Y:S01]  /*5c50*/  CS2R R6, SRZ ;  /* 0x0000000000067805 */ /* 0x000fe2000001ff00 */
[----:B---3--:R-:W-:Y:S01]  /*5c60*/  IMAD.U32 R4, RZ, RZ, UR4 ;  /* 0x00000004ff047e24 */ /* 0x008fe2000f8e00ff */
[----:B------:R-:W-:-:S04]  /*5c70*/  MOV R5, UR5 ;  /* 0x0000000500057c02 */ /* 0x000fc80008000f00 */
[----:B------:R-:W-:-:S07]  /*5c80*/  LEPC R20, `(.L_x_138) ;  /* 0x000000001014794e */ /* 0x000fce0000000000 */
[----:B-12---:R-:W-:Y:S05]  /*5c90*/  CALL.ABS.NOINC R8 ;  /* 0x0000000008007343 */ /* 0x006fea0003c00000 */
.L_x_138:
[----:B------:R-:W-:Y:S01]  /*5ca0*/  HFMA2 R0, -RZ, RZ, 0, 1.52587890625e-05 ;  /* 0x00000100ff007431 */ /* 0x000fe200000001ff */
        /* <DEDUP_REMOVED lines=9> */
.L_x_139:
        /* <DEDUP_REMOVED lines=10> */
.L_x_140:
        /* <DEDUP_REMOVED lines=10> */
.L_x_141:
        /* <DEDUP_REMOVED lines=10> */
.L_x_142:
[----:B------:R1:W2:Y:S01]  /*5f20*/  LDC.64 R8, c[0x4][R17] ;  /* 0x0100000011087b82 */ /* 0x0002a20000000a00 */
[----:B------:R-:W3:Y:S01]  /*5f30*/  LDCU.64 UR4, c[0x4][0xe0] ;  /* 0x01001c00ff0477ac */ /* 0x000ee20008000a00 */
[----:B------:R-:W-:Y:S01]  /*5f40*/  CS2R R6, SRZ ;  /* 0x0000000000067805 */ /* 0x000fe2000001ff00 */
[----:B---3--:R-:W-:Y:S01]  /*5f50*/  IMAD.U32 R4, RZ, RZ, UR4 ;  /* 0x00000004ff047e24 */ /* 0x008fe2000f8e00ff */
[----:B------:R-:W-:-:S04]  /*5f60*/  MOV R5, UR5 ;  /* 0x0000000500057c02 */ /* 0x000fc80008000f00 */
[----:B------:R-:W-:-:S07]  /*5f70*/  LEPC R20, `(.L_x_143) ;  /* 0x000000001014794e */ /* 0x000fce0000000000 */
[----:B-12---:R-:W-:Y:S05]  /*5f80*/  CALL.ABS.NOINC R8 ;  /* 0x0000000008007343 */ /* 0x006fea0003c00000 */
.L_x_143:
        /* <DEDUP_REMOVED lines=10> */
.L_x_144:
        /* <DEDUP_REMOVED lines=10> */
.L_x_145:
[----:B------:R1:W2:Y:S01]  /*60d0*/  LDC.64 R8, c[0x4][R17] ;  /* 0x0100000011087b82 */ /* 0x0002a20000000a00 */
[----:B------:R-:W3:Y:S01]  /*60e0*/  LDCU.64 UR4, c[0x4][0xe0] ;  /* 0x01001c00ff0477ac */ /* 0x000ee20008000a00 */
[----:B------:R-:W-:Y:S01]  /*60f0*/  CS2R R6, SRZ ;  /* 0x0000000000067805 */ /* 0x000fe2000001ff00 */
[----:B---3--:R-:W-:Y:S01]  /*6100*/  IMAD.U32 R4, RZ, RZ, UR4 ;  /* 0x00000004ff047e24 */ /* 0x008fe2000f8e00ff */
[----:B------:R-:W-:-:S04]  /*6110*/  MOV R5, UR5 ;  /* 0x0000000500057c02 */ /* 0x000fc80008000f00 */
[----:B------:R-:W-:-:S07]  /*6120*/  LEPC R20, `(.L_x_146) ;  /* 0x000000001014794e */ /* 0x000fce0000000000 */
[----:B-12---:R-:W-:Y:S05]  /*6130*/  CALL.ABS.NOINC R8 ;  /* 0x0000000008007343 */ /* 0x006fea0003c00000 */
.L_x_146:
[----:B------:R1:W-:Y:S01]  /*6140*/  STL [R1], RZ ;  /* 0x000000ff01007387 */ /* 0x0003e20000100800 */
[----:B------:R1:W2:Y:S01]  /*6150*/  LDC.64 R8, c[0x4][R17] ;  /* 0x0100000011087b82 */ /* 0x0002a20000000a00 */
[----:B------:R-:W3:Y:S01]  /*6160*/  LDCU.64 UR4, c[0x4][0xc8] ;  /* 0x01001900ff0477ac */ /* 0x000ee20008000a00 */
[----:B------:R-:W-:Y:S02]  /*6170*/  MOV R6, UR38 ;  /* 0x0000002600067c02 */ /* 0x000fe40008000f00 */
[----:B------:R-:W-:Y:S01]  /*6180*/  MOV R7, UR37 ;  /* 0x0000002500077c02 */ /* 0x000fe20008000f00 */
[----:B---3--:R-:W-:Y:S02]  /*6190*/  IMAD.U32 R4, RZ, RZ, UR4 ;  /* 0x00000004ff047e24 */ /* 0x008fe4000f8e00ff */
[----:B------:R-:W-:Y:S02]  /*61a0*/  IMAD.U32 R5, RZ, RZ, UR5 ;  /* 0x00000005ff057e24 */ /* 0x000fe4000f8e00ff */
[----:B------:R-:W-:-:S07]  /*61b0*/  LEPC R20, `(.L_x_147) ;  /* 0x000000001014794e */ /* 0x000fce0000000000 */
[----:B-12---:R-:W-:Y:S05]  /*61c0*/  CALL.ABS.NOINC R8 ;  /* 0x0000000008007343 */ /* 0x006fea0003c00000 */
.L_x_147:
        /* <DEDUP_REMOVED lines=10> */
.L_x_148:
        /* <DEDUP_REMOVED lines=10> */
.L_x_149:
        /* <DEDUP_REMOVED lines=10> */
.L_x_150:
[----:B------:R1:W2:Y:S01]  /*63b0*/  LDC.64 R8, c[0x4][R17] ;  /* 0x0100000011087b82 */ /* 0x0002a20000000a00 */
[----:B------:R-:W3:Y:S01]  /*63c0*/  LDCU.64 UR4, c[0x4][0xe0] ;  /* 0x01001c00ff0477ac */ /* 0x000ee20008000a00 */
[----:B------:R-:W-:Y:S01]  /*63d0*/  CS2R R6, SRZ ;  /* 0x0000000000067805 */ /* 0x000fe2000001ff00 */
[----:B---3--:R-:W-:Y:S01]  /*63e0*/  IMAD.U32 R4, RZ, RZ, UR4 ;  /* 0x00000004ff047e24 */ /* 0x008fe2000f8e00ff */
[----:B------:R-:W-:-:S04]  /*63f0*/  MOV R5, UR5 ;  /* 0x0000000500057c02 */ /* 0x000fc80008000f00 */
[----:B------:R-:W-:-:S07]  /*6400*/  LEPC R20, `(.L_x_151) ;  /* 0x000000001014794e */ /* 0x000fce0000000000 */
[----:B-12---:R-:W-:Y:S05]  /*6410*/  CALL.ABS.NOINC R8 ;  /* 0x0000000008007343 */ /* 0x006fea0003c00000 */
.L_x_151:
        /* <DEDUP_REMOVED lines=9> */
.L_x_152:
        /* <DEDUP_REMOVED lines=10> */
.L_x_153:
[----:B------:R1:W2:Y:S01]  /*6550*/  LDC.64 R8, c[0x4][R17] ;  /* 0x0100000011087b82 */ /* 0x0002a20000000a00 */
[----:B------:R-:W3:Y:S01]  /*6560*/  LDCU.64 UR4, c[0x4][0xe0] ;  /* 0x01001c00ff0477ac */ /* 0x000ee20008000a00 */
[----:B------:R-:W-:Y:S01]  /*6570*/  CS2R R6, SRZ ;  /* 0x0000000000067805 */ /* 0x000fe2000001ff00 */
[----:B---3--:R-:W-:Y:S01]  /*6580*/  IMAD.U32 R4, RZ, RZ, UR4 ;  /* 0x00000004ff047e24 */ /* 0x008fe2000f8e00ff */
[----:B------:R-:W-:-:S04]  /*6590*/  MOV R5, UR5 ;  /* 0x0000000500057c02 */ /* 0x000fc80008000f00 */
[----:B------:R-:W-:-:S07]  /*65a0*/  LEPC R20, `(.L_x_154) ;  /* 0x000000001014794e */ /* 0x000fce0000000000 */
[----:B-12---:R-:W-:Y:S05]  /*65b0*/  CALL.ABS.NOINC R8 ;  /* 0x0000000008007343 */ /* 0x006fea0003c00000 */
.L_x_154:
[----:B------:R-:W-:Y:S01]  /*65c0*/  HFMA2 R0, -RZ, RZ, 0, 0.00048828125 ;  /* 0x00001000ff007431 */ /* 0x000fe200000001ff */
        /* <DEDUP_REMOVED lines=9> */
.L_x_155:
        /* <DEDUP_REMOVED lines=10> */
.L_x_156:
        /* <DEDUP_REMOVED lines=10> */
.L_x_157:
        /* <DEDUP_REMOVED lines=10> */
.L_x_98:
[----:B------:R-:W-:Y:S05]  /*6840*/  BSYNC.RECONVERGENT B6 ;  /* 0x0000000000067941 */ /* 0x000fea0003800200 */
.L_x_97:
[----:B-1----:R-:W1:Y:S01]  /*6850*/  S2R R3, SR_SWINHI ;  /* 0x0000000000037919 */ /* 0x002e620000002f00 */
[----:B------:R-:W-:Y:S01]  /*6860*/  IMAD.SHL.U32 R24, R41, 0x2, RZ ;  /* 0x0000000229187824 */ /* 0x000fe200078e00ff */
[----:B------:R-:W2:Y:S04]  /*6870*/  LDCU.64 UR4, c[0x0][0x880] ;  /* 0x00011000ff0477ac */ /* 0x000ea80008000a00 */
[----:B------:R-:W-:Y:S02]  /*6880*/  LOP3.LUT R24, R24, 0xfe, RZ, 0xc0, !PT ;  /* 0x000000fe18187812 */ /* 0x000fe400078ec0ff */
[----:B--2---:R-:W-:-:S04]  /*6890*/  ISETP.NE.U32.AND P5, PT, RZ, UR4, PT ;  /* 0x00000004ff007c0c */ /* 0x004fc8000bfa5070 */
[----:B------:R-:W-:Y:S02]  /*68a0*/  ISETP.NE.AND.EX P5, PT, RZ, UR5, PT, P5 ;  /* 0x00000005ff007c0c */ /* 0x000fe4000bfa5350 */
[----:B------:R-:W-:Y:S02]  /*68b0*/  MOV R4, R16 ;  /* 0x0000001000047202 */ /* 0x000fe40000000f00 */
[----:B-1----:R-:W-:-:S03]  /*68c0*/  MOV R5, R3 ;  /* 0x0000000300057202 */ /* 0x002fc60000000f00 */
[----:B------:R-:W-:-:S03]  /*68d0*/  IMAD.WIDE.U32 R24, R24, 0x2, R4 ;  /* 0x0000000218187825 */ /* 0x000fc600078e0004 */
[C---:B------:R-:W-:Y:S02]  /*68e0*/  IADD3 R9, P0, PT, R24.reuse, 0xa200, RZ ;  /* 0x0000a20018097810 */ /* 0x040fe40007f1e0ff */
[C---:B------:R-:W-:Y:S02]  /*68f0*/  IADD3 R7, P1, PT, R24.reuse, 0xa400, RZ ;  /* 0x0000a40018077810 */ /* 0x040fe40007f3e0ff */
[C---:B------:R-:W-:Y:S01]  /*6900*/  IADD3 R5, P2, PT, R24.reuse, 0xa600, RZ ;  /* 0x0000a60018057810 */ /* 0x040fe20007f5e0ff */
[--C-:B------:R-:W-:Y:S01]  /*6910*/  IMAD.X R35, RZ, RZ, R25.reuse, P0 ;  /* 0x000000ffff237224 */ /* 0x100fe200000e0619 */
[----:B------:R-:W-:Y:S01]  /*6920*/  IADD3 R3, P3, PT, R24, 0xa000, RZ ;  /* 0x0000a00018037810 */ /* 0x000fe20007f7e0ff */
[--C-:B------:R-:W-:Y:S02]  /*6930*/  IMAD.X R33, RZ, RZ, R25.reuse, P1 ;  /* 0x000000ffff217224 */ /* 0x100fe400008e0619 */
[----:B------:R-:W-:Y:S01]  /*6940*/  IMAD.X R31, RZ, RZ, R25, P2 ;  /* 0x000000ffff1f7224 */ /* 0x000fe200010e0619 */
[----:B------:R-:W-:Y:S01]  /*6950*/  SHF.R.U64 R6, R9, 0x3, R35 ;  /* 0x0000000309067819 */ /* 0x000fe20000001223 */
[----:B------:R-:W-:Y:S01]  /*6960*/  IMAD.X R37, RZ, RZ, R25, P3 ;  /* 0x000000ffff257224 */ /* 0x000fe200018e0619 */
[----:B------:R-:W-:-:S02]  /*6970*/  SHF.R.U64 R4, R7, 0x3, R33 ;  /* 0x0000000307047819 */ /* 0x000fc40000001221 */
[----:B------:R-:W-:Y:S02]  /*6980*/  SHF.R.U64 R0, R5, 0x3, R31 ;  /* 0x0000000305007819 */ /* 0x000fe4000000121f */
[----:B------:R-:W-:Y:S02]  /*6990*/  SHF.R.U64 R8, R3, 0x3, R37 ;  /* 0x0000000303087819 */ /* 0x000fe40000001225 */
[----:B------:R-:W-:Y:S02]  /*69a0*/  LOP3.LUT R34, R9, 0x30, R6, 0x78, !PT ;  /* 0x0000003009227812 */ /* 0x000fe400078e7806 */
[----:B------:R-:W-:Y:S02]  /*69b0*/  LOP3.LUT R32, R7, 0x30, R4, 0x78, !PT ;  /* 0x0000003007207812 */ /* 0x000fe400078e7804 */
[----:B------:R-:W-:Y:S02]  /*69c0*/  IADD3 R9, P0, PT, R24, 0xa800, RZ ;  /* 0x0000a80018097810 */ /* 0x000fe40007f1e0ff */
[----:B------:R-:W-:-:S02]  /*69d0*/  LOP3.LUT R30, R5, 0x30, R0, 0x78, !PT ;  /* 0x00000030051e7812 */ /* 0x000fc400078e7800 */
[C---:B------:R-:W-:Y:S01]  /*69e0*/  IADD3 R7, P1, PT, R24.reuse, 0xaa00, RZ ;  /* 0x0000aa0018077810 */ /* 0x040fe20007f3e0ff */
[--C-:B------:R-:W-:Y:S01]  /*69f0*/  IMAD.X R29, RZ, RZ, R25.reuse, P0 ;  /* 0x000000ffff1d7224 */ /* 0x100fe200000e0619 */
[----:B------:R-:W-:Y:S02]  /*6a00*/  LOP3.LUT R36, R3, 0x30, R8, 0x78, !PT ;  /* 0x0000003003247812 */ /* 0x000fe400078e7808 */
[C---:B------:R-:W-:Y:S01]  /*6a10*/  IADD3 R5, P2, PT, R24.reuse, 0xac00, RZ ;  /* 0x0000ac0018057810 */ /* 0x040fe20007f5e0ff */
[----:B------:R-:W-:Y:S01]  /*6a20*/  IMAD.X R27, RZ, RZ, R25, P1 ;  /* 0x000000ffff1b7224 */ /* 0x000fe200008e0619 */
[----:B------:R-:W-:Y:S01]  /*6a30*/  IADD3 R3, P3, PT, R24, 0xae00, RZ ;  /* 0x0000ae0018037810 */ /* 0x000fe20007f7e0ff */
[----:B------:R1:W-:Y:S01]  /*6a40*/  ST.E desc[UR44][R36.64], RZ ;  /* 0x000000ff24007985 */ /* 0x0003e2000c10192c */
[----:B------:R-:W-:Y:S01]  /*6a50*/  SHF.R.U64 R8, R9, 0x3, R29 ;  /* 0x0000000309087819 */ /* 0x000fe2000000121d */
[----:B------:R-:W-:Y:S01]  /*6a60*/  IMAD.X R23, RZ, RZ, R25, P2 ;  /* 0x000000ffff177224 */ /* 0x000fe200010e0619 */
[----:B------:R-:W-:Y:S01]  /*6a70*/  SHF.R.U64 R6, R7, 0x3, R27 ;  /* 0x0000000307067819 */ /* 0x000fe2000000121b */
[----:B------:R-:W-:Y:S01]  /*6a80*/  IMAD.X R21, RZ, RZ, R25, P3 ;  /* 0x000000ffff157224 */ /* 0x000fe200018e0619 */
[----:B------:R-:W-:Y:S01]  /*6a90*/  LOP3.LUT R28, R9, 0x30, R8, 0x78, !PT ;  /* 0x00000030091c7812 */ /* 0x000fe200078e7808 */
[----:B------:R1:W-:Y:S01]  /*6aa0*/  ST.E desc[UR44][R34.64], RZ ;  /* 0x000000ff22007985 */ /* 0x0003e2000c10192c */
[----:B------:R-:W-:-:S02]  /*6ab0*/  SHF.R.U64 R4, R5, 0x3, R23 ;  /* 0x0000000305047819 */ /* 0x000fc40000001217 */
[----:B------:R-:W-:Y:S01]  /*6ac0*/  SHF.R.U64 R0, R3, 0x3, R21 ;  /* 0x0000000303007819 */ /* 0x000fe20000001215 */
[----:B------:R1:W-:Y:S01]  /*6ad0*/  ST.E desc[UR44][R32.64], RZ ;  /* 0x000000ff20007985 */ /* 0x0003e2000c10192c */
[----:B------:R-:W-:Y:S02]  /*6ae0*/  LOP3.LUT R26, R7, 0x30, R6, 0x78, !PT ;  /* 0x00000030071a7812 */ /* 0x000fe400078e7806 */
[C---:B------:R-:W-:Y:S01]  /*6af0*/  IADD3 R9, P0, PT, R24.reuse, 0xb000, RZ ;  /* 0x0000b00018097810 */ /* 0x040fe20007f1e0ff */
[----:B------:R1:W-:Y:S01]  /*6b00*/  ST.E desc[UR44][R30.64], RZ ;  /* 0x000000ff1e007985 */ /* 0x0003e2000c10192c */
[----:B------:R-:W-:Y:S02]  /*6b10*/  LOP3.LUT R22, R5, 0x30, R4, 0x78, !PT ;  /* 0x0000003005167812 */ /* 0x000fe400078e7804 */
[C---:B------:R-:W-:Y:S01]  /*6b20*/  IADD3 R7, P1, PT, R24.reuse, 0xb200, RZ ;  /* 0x0000b20018077810 */ /* 0x040fe20007f3e0ff */
[--C-:B------:R-:W-:Y:S01]  /*6b30*/  IMAD.X R19, RZ, RZ, R25.reuse, P0 ;  /* 0x000000ffff137224 */ /* 0x100fe200000e0619 */
[----:B------:R-:W-:Y:S01]  /*6b40*/  LOP3.LUT R20, R3, 0x30, R0, 0x78, !PT ;  /* 0x0000003003147812 */ /* 0x000fe200078e7800 */
[----:B------:R1:W-:Y:S01]  /*6b50*/  ST.E desc[UR44][R28.64], RZ ;  /* 0x000000ff1c007985 */ /* 0x0003e2000c10192c */
        /* <DEDUP_REMOVED lines=35> */
[----:B------:R-:W-:Y:S02]  /*6d90*/  LOP3.LUT R48, R4, 0x30, R5, 0x78, !PT ;  /* 0x0000003004307812 */ /* 0x000fe400078e7805 */
[----:B------:R-:W-:Y:S01]  /*6da0*/  LOP3.LUT R38, R0, 0x30, R3, 0x78, !PT ;  /* 0x0000003000267812 */ /* 0x000fe200078e7803 */
[----:B------:R1:W-:Y:S04]  /*6db0*/  ST.E desc[UR44][R50.64], RZ ;  /* 0x000000ff32007985 */ /* 0x0003e8000c10192c */
[----:B------:R1:W-:Y:S04]  /*6dc0*/  ST.E desc[UR44][R48.64], RZ ;  /* 0x000000ff30007985 */ /* 0x0003e8000c10192c */
[----:B------:R1:W-:Y:S01]  /*6dd0*/  ST.E desc[UR44][R38.64], RZ ;  /* 0x000000ff26007985 */ /* 0x0003e2000c10192c */
[----:B------:R-:W-:Y:S05]  /*6de0*/  @!P5 BRA `(.L_x_158) ;  /* 0x0000000000c4d947 */ /* 0x000fea0003800000 */
[----:B------:R-:W2:Y:S01]  /*6df0*/  LDC R3, c[0x0][0x904] ;  /* 0x00024100ff037b82 */ /* 0x000ea20000000800 */
[----:B------:R-:W3:Y:S01]  /*6e00*/  LDCU.64 UR4, c[0x0][0x908] ;  /* 0x00012100ff0477ac */ /* 0x000ee20008000a00 */
[----:B------:R-:W-:Y:S01]  /*6e10*/  BSSY.RECONVERGENT B0, `(.L_x_158) ;  /* 0x000002e000007945 */ /* 0x000fe20003800200 */
[----:B---3--:R-:W-:Y:S01]  /*6e20*/  IMAD.HI.U32 R0, R45, UR4, RZ ;  /* 0x000000042d007c27 */ /* 0x008fe2000f8e00ff */
[----:B------:R-:W3:Y:S01]  /*6e30*/  LDCU UR4, c[0x0][0x380] ;  /* 0x00007000ff0477ac */ /* 0x000ee20008000800 */
[----:B--2---:R-:W-:-:S03]  /*6e40*/  ISETP.NE.AND P0, PT, R3, 0x1, PT ;  /* 0x000000010300780c */ /* 0x004fc60003f05270 */
[----:B------:R-:W-:-:S04]  /*6e50*/  SHF.R.U32.HI R0, RZ, UR5, R0 ;  /* 0x00000005ff007c19 */ /* 0x000fc80008011600 */
[----:B------:R-:W-:-:S05]  /*6e60*/  SEL R0, R45, R0, !P0 ;  /* 0x000000002d007207 */ /* 0x000fca0004000000 */
[----:B------:R-:W-:-:S04]  /*6e70*/  IMAD.MOV R0, RZ, RZ, -R0 ;  /* 0x000000ffff007224 */ /* 0x000fc800078e0a00 */
[----:B------:R-:W-:-:S04]  /*6e80*/  IMAD R3, R3, R0, R45 ;  /* 0x0000000003037224 */ /* 0x000fc800078e022d */
[----:B------:R-:W-:-:S05]  /*6e90*/  IMAD R3, R3, 0x100, R44 ;  /* 0x0000010003037824 */ /* 0x000fca00078e022c */
[----:B---3--:R-:W-:-:S13]  /*6ea0*/  ISETP.GE.AND P0, PT, R3, UR4, PT ;  /* 0x0000000403007c0c */ /* 0x008fda000bf06270 */
[----:B------:R-:W-:Y:S05]  /*6eb0*/  @P0 BRA `(.L_x_159) ;  /* 0x00000000008c0947 */ /* 0x000fea0003800000 */
[----:B------:R-:W2:Y:S01]  /*6ec0*/  LDC R5, c[0x0][0x38c] ;  /* 0x0000e300ff057b82 */ /* 0x000ea20000000800 */
[----:B------:R-:W3:Y:S01]  /*6ed0*/  LDCU UR6, c[0x0][0x890] ;  /* 0x00011200ff0677ac */ /* 0x000ee20008000800 */
[----:B------:R-:W4:Y:S01]  /*6ee0*/  LDCU.64 UR4, c[0x0][0x888] ;  /* 0x00011100ff0477ac */ /* 0x000f220008000a00 */
[----:B---3--:R-:W-:Y:S01]  /*6ef0*/  IMAD R3, R40, UR6, R3 ;  /* 0x0000000628037c24 */ /* 0x008fe2000f8e0203 */
[----:B--2---:R-:W-:-:S04]  /*6f00*/  IABS R6, R5 ;  /* 0x0000000500067213 */ /* 0x004fc80000000000 */
[----:B------:R-:W2:Y:S08]  /*6f10*/  I2F.RP R7, R6 ;  /* 0x0000000600077306 */ /* 0x000eb00000209400 */
[----:B--2---:R-:W2:Y:S02]  /*6f20*/  MUFU.RCP R8, R7 ;  /* 0x0000000700087308 */ /* 0x004ea40000001000 */
[----:B--2---:R-:W-:-:S06]  /*6f30*/  IADD3 R8, PT, PT, R8, 0xffffffe, RZ ;  /* 0x0ffffffe08087810 */ /* 0x004fcc0007ffe0ff */
[----:B------:R2:W3:Y:S02]  /*6f40*/  F2I.FTZ.U32.TRUNC.NTZ R9, R8 ;  /* 0x0000000800097305 */ /* 0x0004e4000021f000 */
[----:B--2---:R-:W-:Y:S02]  /*6f50*/  HFMA2 R8, -RZ, RZ, 0, 0 ;  /* 0x00000000ff087431 */ /* 0x004fe400000001ff */
[----:B---3--:R-:W-:-:S04]  /*6f60*/  IMAD.MOV R0, RZ, RZ, -R9 ;  /* 0x000000ffff007224 */ /* 0x008fc800078e0a09 */
[----:B------:R-:W-:Y:S01]  /*6f70*/  IMAD R4, R0, R6, RZ ;  /* 0x0000000600047224 */ /* 0x000fe200078e02ff */
[----:B------:R-:W-:-:S03]  /*6f80*/  IABS R0, R2 ;  /* 0x0000000200007213 */ /* 0x000fc60000000000 */
[----:B------:R-:W-:-:S06]  /*6f90*/  IMAD.HI.U32 R9, R9, R4, R8 ;  /* 0x0000000409097227 */ /* 0x000fcc00078e0008 */
[----:B------:R-:W-:-:S04]  /*6fa0*/  IMAD.HI.U32 R4, R9, R0, RZ ;  /* 0x0000000009047227 */ /* 0x000fc800078e00ff */
[----:B------:R-:W-:-:S04]  /*6fb0*/  IMAD.MOV R7, RZ, RZ, -R4 ;  /* 0x000000ffff077224 */ /* 0x000fc800078e0a04 */
[----:B------:R-:W-:Y:S01]  /*6fc0*/  IMAD R7, R6, R7, R0 ;  /* 0x0000000706077224 */ /* 0x000fe200078e0200 */
[----:B------:R-:W-:-:S04]  /*6fd0*/  LOP3.LUT R0, R2, R5, RZ, 0x3c, !PT ;  /* 0x0000000502007212 */ /* 0x000fc800078e3cff */
[----:B------:R-:W-:Y:S02]  /*6fe0*/  ISETP.GT.U32.AND P1, PT, R6, R7, PT ;  /* 0x000000070600720c */ /* 0x000fe40003f24070 */
[----:B------:R-:W-:-:S11]  /*6ff0*/  ISETP.GE.AND P0, PT, R0, RZ, PT ;  /* 0x000000ff0000720c */ /* 0x000fd60003f06270 */
[-C--:B------:R-:W-:Y:S01]  /*7000*/  @!P1 IADD3 R7, PT, PT, R7, -R6.reuse, RZ ;  /* 0x8000000607079210 */ /* 0x080fe20007ffe0ff */
[----:B------:R-:W-:Y:S01]  /*7010*/  @!P1 VIADD R4, R4, 0x1 ;  /* 0x0000000104049836 */ /* 0x000fe20000000000 */
[----:B------:R-:W-:Y:S02]  /*7020*/  ISETP.NE.AND P1, PT, R5, RZ, PT ;  /* 0x000000ff0500720c */ /* 0x000fe40003f25270 */
[----:B------:R-:W-:Y:S02]  /*7030*/  ISETP.GE.U32.AND P2, PT, R7, R6, PT ;  /* 0x000000060700720c */ /* 0x000fe40003f46070 */
[----:B------:R-:W2:Y:S11]  /*7040*/  LDC.64 R6, c[0x0][0x880] ;  /* 0x00022000ff067b82 */ /* 0x000eb60000000a00 */
[----:B------:R-:W-:-:S05]  /*7050*/  @P2 IADD3 R4, PT, PT, R4, 0x1, RZ ;  /* 0x0000000104042810 */ /* 0x000fca0007ffe0ff */
[----:B------:R-:W-:Y:S01]  /*7060*/  @!P0 IMAD.MOV R4, RZ, RZ, -R4 ;  /* 0x000000ffff048224 */ /* 0x000fe200078e0a04 */
[----:B------:R-:W-:-:S04]  /*7070*/  @!P1 LOP3.LUT R4, RZ, R5, RZ, 0x33, !PT ;  /* 0x00000005ff049212 */ /* 0x000fc800078e33ff */
[C---:B------:R-:W-:Y:S01]  /*7080*/  IADD3 R0, PT, PT, -R4.reuse, RZ, RZ ;  /* 0x000000ff04007210 */ /* 0x040fe20007ffe1ff */
[----:B----4-:R-:W-:-:S04]  /*7090*/  IMAD R3, R4, UR5, R3 ;  /* 0x0000000504037c24 */ /* 0x010fc8000f8e0203 */
[----:B------:R-:W-:-:S04]  /*70a0*/  IMAD R0, R5, R0, R2 ;  /* 0x0000000005007224 */ /* 0x000fc800078e0202 */
[----:B------:R-:W-:Y:S01]  /*70b0*/  IMAD R3, R0, UR4, R3 ;  /* 0x0000000400037c24 */ /* 0x000fe2000f8e0203 */
[----:B------:R-:W-:-:S03]  /*70c0*/  MOV R0, 0xff800000 ;  /* 0xff80000000007802 */ /* 0x000fc60000000f00 */
[----:B--2---:R-:W-:-:S05]  /*70d0*/  IMAD.WIDE R6, R3, 0x4, R6 ;  /* 0x0000000403067825 */ /* 0x004fca00078e0206 */
[----:B------:R2:W-:Y:S02]  /*70e0*/  STG.E desc[UR44][R6.64], R0 ;  /* 0x0000000006007986 */ /* 0x0005e4000c10192c */
.L_x_159:
[----:B------:R-:W-:Y:S05]  /*70f0*/  BSYNC.RECONVERGENT B0 ;  /* 0x0000000000007941 */ /* 0x000fea0003800200 */
.L_x_158:
[----:B------:R-:W-:-:S09]  /*7100*/  UISETP.NE.AND UP0, UPT, UR41, URZ, UPT ;  /* 0x000000ff2900728c */ /* 0x000fd2000bf05270 */
[----:B------:R-:W-:Y:S05]  /*7110*/  BRA.U UP0, `(.L_x_160) ;  /* 0x0000000100047547 */ /* 0x000fea000b800000 */
[----:B------:R-:W-:Y:S05]  /*7120*/  BPT.TRAP 0x1 ;  /* 0x000000040000795c */ /* 0x000fea0000300000 */
.L_x_160:
[C---:B------:R-:W-:Y:S01]  /*7130*/  IADD3 R17, P2, PT, R24.reuse, 0xc400, RZ ;  /* 0x0000c40018117810 */ /* 0x040fe20007f5e0ff */
[----:B------:R3:W-:Y:S01]  /*7140*/  SYNCS.ARRIVE.TRANS64.A1T0 RZ, [R16+URZ+0xe0b0], RZ ;  /* 0x00e0b0ff10ff79a7 */ /* 0x0007e200081000ff */
[C---:B-1----:R-:W-:Y:S01]  /*7150*/  IADD3 R19, P1, PT, R24.reuse, 0xc200, RZ ;  /* 0x0000c20018137810 */ /* 0x042fe20007f3e0ff */
[----:B------:R-:W-:Y:S01]  /*7160*/  UISETP.NE.AND UP0, UPT, UR41, URZ, UPT ;  /* 0x000000ff2900728c */ /* 0x000fe2000bf05270 */
[C---:B------:R-:W-:Y:S01]  /*7170*/  IADD3 R21, P0, PT, R24.reuse, 0xc000, RZ ;  /* 0x0000c00018157810 */ /* 0x040fe20007f1e0ff */
[--C-:B------:R-:W-:Y:S01]  /*7180*/  IMAD.X R57, RZ, RZ, R25.reuse, P2 ;  /* 0x000000ffff397224 */ /* 0x100fe200010e0619 */
        /* <DEDUP_REMOVED lines=13> */
[----:B------:R-:W-:Y:S01]  /*7260*/  IMAD.X R39, RZ, RZ, R25, P0 ;  /* 0x000000ffff277224 */ /* 0x000fe200000e0619 */
[----:B------:R-:W-:Y:S01]  /*7270*/  SHF.R.U64 R18, R17, 0x3, R57 ;  /* 0x0000000311127819 */ /* 0x000fe20000001239 */
[--C-:B------:R-:W-:Y:S01]  /*7280*/  IMAD.X R37, RZ, RZ, R25.reuse, P3 ;  /* 0x000000ffff257224 */ /* 0x100fe200018e0619 */
[C---:B--2---:R-:W-:Y:S01]  /*7290*/  IADD3 R7, P2, PT, R24.reuse, 0xd400, RZ ;  /* 0x0000d40018077810 */ /* 0x044fe20007f5e0ff */
[----:B------:R-:W-:Y:S01]  /*72a0*/  IMAD.X R35, RZ, RZ, R25, P4 ;  /* 0x000000ffff237224 */ /* 0x000fe200020e0619 */
[----:B------:R-:W-:-:S02]  /*72b0*/  IADD3 R6, P1, PT, R24, 0xd600, RZ ;  /* 0x0000d60018067810 */ /* 0x000fc40007f3e0ff */
[----:B------:R-:W-:Y:S01]  /*72c0*/  SHF.R.U64 R15, R14, 0x3, R55 ;  /* 0x000000030e0f7819 */ /* 0x000fe20000001237 */
[----:B------:R-:W-:Y:S01]  /*72d0*/  IMAD.X R33, RZ, RZ, R25, P2 ;  /* 0x000000ffff217224 */ /* 0x000fe200010e0619 */
[----:B------:R-:W-:Y:S01]  /*72e0*/  SHF.R.U64 R22, R21, 0x3, R61 ;  /* 0x0000000315167819 */ /* 0x000fe2000000123d */
[----:B------:R-:W-:Y:S01]  /*72f0*/  IMAD.X R31, RZ, RZ, R25, P1 ;  /* 0x000000ffff1f7224 */ /* 0x000fe200008e0619 */
[----:B------:R-:W-:Y:S02]  /*7300*/  SHF.R.U64 R20, R19, 0x3, R59 ;  /* 0x0000000313147819 */ /* 0x000fe4000000123b */
[----:B------:R-:W-:Y:S02]  /*7310*/  LOP3.LUT R56, R17, 0x30, R18, 0x78, !PT ;  /* 0x0000003011387812 */ /* 0x000fe400078e7812 */
[----:B------:R-:W-:Y:S02]  /*7320*/  IADD3 R5, P0, PT, R24, 0xd800, RZ ;  /* 0x0000d80018057810 */ /* 0x000fe40007f1e0ff */
[----:B------:R-:W-:-:S02]  /*7330*/  SHF.R.U64 R18, R13, 0x3, R53 ;  /* 0x000000030d127819 */ /* 0x000fc40000001235 */
[C---:B------:R-:W-:Y:S01]  /*7340*/  IADD3 R4, P3, PT, R24.reuse, 0xda00, RZ ;  /* 0x0000da0018047810 */ /* 0x040fe20007f7e0ff */
[----:B------:R-:W-:Y:S01]  /*7350*/  IMAD.X R29, RZ, RZ, R25, P0 ;  /* 0x000000ffff1d7224 */ /* 0x000fe200000e0619 */
[----:B------:R-:W-:Y:S02]  /*7360*/  IADD3 R0, P4, PT, R24, 0xde00, RZ ;  /* 0x0000de0018007810 */ /* 0x000fe40007f9e0ff */
[----:B------:R-:W-:Y:S01]  /*7370*/  LOP3.LUT R54, R14, 0x30, R15, 0x78, !PT ;  /* 0x000000300e367812 */ /* 0x000fe200078e780f */
[----:B------:R-:W-:Y:S01]  /*7380*/  IMAD.X R27, RZ, RZ, R25, P3 ;  /* 0x000000ffff1b7224 */ /* 0x000fe200018e0619 */
[----:B------:R-:W-:Y:S01]  /*7390*/  SHF.R.U64 R17, R12, 0x3, R51 ;  /* 0x000000030c117819 */ /* 0x000fe20000001233 */
[----:B------:R-:W-:Y:S01]  /*73a0*/  IMAD.X R23, RZ, RZ, R25, P4 ;  /* 0x000000ffff177224 */ /* 0x000fe200020e0619 */
[----:B------:R-:W-:Y:S02]  /*73b0*/  IADD3 R3, P2, PT, R24, 0xdc00, RZ ;  /* 0x0000dc0018037810 */ /* 0x000fe40007f5e0ff */
[----:B------:R-:W-:-:S02]  /*73c0*/  LOP3.LUT R60, R21, 0x30, R22, 0x78, !PT ;  /* 0x00000030153c7812 */ /* 0x000fc400078e7816 */
[----:B------:R-:W-:Y:S01]  /*73d0*/  SHF.R.U64 R14, R11, 0x3, R49 ;  /* 0x000000030b0e7819 */ /* 0x000fe20000001231 */
[----:B------:R-:W-:Y:S01]  /*73e0*/  IMAD.X R25, RZ, RZ, R25, P2 ;  /* 0x000000ffff197224 */ /* 0x000fe200010e0619 */
[----:B------:R-:W-:Y:S01]  /*73f0*/  LOP3.LUT R58, R19, 0x30, R20, 0x78, !PT ;  /* 0x00000030133a7812 */ /* 0x000fe200078e7814 */
[----:B------:R3:W-:Y:S01]  /*7400*/  ST.E desc[UR44][R60.64], RZ ;  /* 0x000000ff3c007985 */ /* 0x0007e2000c10192c */
[----:B------:R-:W-:Y:S02]  /*7410*/  SHF.R.U64 R15, R10, 0x3, R39 ;  /* 0x000000030a0f7819 */ /* 0x000fe40000001227 */
[----:B------:R-:W-:Y:S01]  /*7420*/  LOP3.LUT R52, R13, 0x30, R18, 0x78, !PT ;  /* 0x000000300d347812 */ /* 0x000fe200078e7812 */
[----:B------:R3:W-:Y:S01]  /*7430*/  ST.E desc[UR44][R58.64], RZ ;  /* 0x000000ff3a007985 */ /* 0x0007e2000c10192c */
[----:B------:R-:W-:Y:S02]  /*7440*/  LOP3.LUT R50, R12, 0x30, R17, 0x78, !PT ;  /* 0x000000300c327812 */ /* 0x000fe400078e7811 */
[----:B------:R-:W-:Y:S01]  /*7450*/  SHF.R.U64 R13, R8, 0x3, R35 ;  /* 0x00000003080d7819 */ /* 0x000fe20000001223 */
[----:B------:R3:W-:Y:S01]  /*7460*/  ST.E desc[UR44][R56.64], RZ ;  /* 0x000000ff38007985 */ /* 0x0007e2000c10192c */
[----:B------:R-:W-:-:S02]  /*7470*/  LOP3.LUT R48, R11, 0x30, R14, 0x78, !PT ;  /* 0x000000300b307812 */ /* 0x000fc400078e780e */
[----:B------:R-:W-:Y:S01]  /*7480*/  SHF.R.U64 R12, R9, 0x3, R37 ;  /* 0x00000003090c7819 */ /* 0x000fe20000001225 */
[----:B------:R3:W-:Y:S01]  /*7490*/  ST.E desc[UR44][R54.64], RZ ;  /* 0x000000ff36007985 */ /* 0x0007e2000c10192c */
[----:B------:R-:W-:Y:S02]  /*74a0*/  LOP3.LUT R38, R10, 0x30, R15, 0x78, !PT ;  /* 0x000000300a267812 */ /* 0x000fe400078e780f */
[----:B------:R-:W-:Y:S01]  /*74b0*/  SHF.R.U64 R11, R6, 0x3, R31 ;  /* 0x00000003060b7819 */ /* 0x000fe2000000121f */
[----:B------:R3:W-:Y:S01]  /*74c0*/  ST.E desc[UR44][R52.64], RZ ;  /* 0x000000ff34007985 */ /* 0x0007e2000c10192c */
[----:B------:R-:W-:Y:S02]  /*74d0*/  SHF.R.U64 R10, R7, 0x3, R33 ;  /* 0x00000003070a7819 */ /* 0x000fe40000001221 */
[----:B------:R-:W-:Y:S01]  /*74e0*/  LOP3.LUT R34, R8, 0x30, R13, 0x78, !PT ;  /* 0x0000003008227812 */ /* 0x000fe200078e780d */
[----:B------:R3:W-:Y:S01]  /*74f0*/  ST.E desc[UR44][R50.64], RZ ;  /* 0x000000ff32007985 */ /* 0x0007e2000c10192c */
[----:B------:R-:W-:-:S02]  /*7500*/  LOP3.LUT R36, R9, 0x30, R12, 0x78, !PT ;  /* 0x0000003009247812 */ /* 0x000fc400078e780c */
[----:B------:R-:W-:Y:S01]  /*7510*/  SHF.R.U64 R8, R5, 0x3, R29 ;  /* 0x0000000305087819 */ /* 0x000fe2000000121d */
[----:B------:R3:W-:Y:S01]  /*7520*/  ST.E desc[UR44][R48.64], RZ ;  /* 0x000000ff30007985 */ /* 0x0007e2000c10192c */
[----:B------:R-:W-:Y:S02]  /*7530*/  LOP3.LUT R30, R6, 0x30, R11, 0x78, !PT ;  /* 0x00000030061e7812 */ /* 0x000fe400078e780b */
[----:B------:R-:W-:Y:S01]  /*7540*/  SHF.R.U64 R9, R4, 0x3, R27 ;  /* 0x0000000304097819 */ /* 0x000fe2000000121b */
[----:B------:R3:W-:Y:S01]  /*7550*/  ST.E desc[UR44][R38.64], RZ ;  /* 0x000000ff26007985 */ /* 0x0007e2000c10192c */
[----:B------:R-:W-:Y:S02]  /*7560*/  LOP3.LUT R32, R7, 0x30, R10, 0x78, !PT ;  /* 0x0000003007207812 */ /* 0x000fe400078e780a */
[----:B------:R-:W-:Y:S01]  /*7570*/  SHF.R.U64 R6, R3, 0x3, R25 ;  /* 0x0000000303067819 */ /* 0x000fe20000001219 */
[----:B------:R3:W-:Y:S01]  /*7580*/  ST.E desc[UR44][R36.64], RZ ;  /* 0x000000ff24007985 */ /* 0x0007e2000c10192c */
[----:B------:R-:W-:-:S02]  /*7590*/  SHF.R.U64 R7, R0, 0x3, R23 ;  /* 0x0000000300077819 */ /* 0x000fc40000001217 */
[----:B------:R-:W-:Y:S01]  /*75a0*/  LOP3.LUT R28, R5, 0x30, R8, 0x78, !PT ;  /* 0x00000030051c7812 */ /* 0x000fe200078e7808 */
[----:B------:R3:W-:Y:S01]  /*75b0*/  ST.E desc[UR44][R34.64], RZ ;  /* 0x000000ff22007985 */ /* 0x0007e2000c10192c */
[----:B------:R-:W-:Y:S02]  /*75c0*/  LOP3.LUT R26, R4, 0x30, R9, 0x78, !PT ;  /* 0x00000030041a7812 */ /* 0x000fe400078e7809 */
[----:B------:R-:W-:Y:S01]  /*75d0*/  LOP3.LUT R24, R3, 0x30, R6, 0x78, !PT ;  /* 0x0000003003187812 */ /* 0x000fe200078e7806 */
[----:B------:R3:W-:Y:S01]  /*75e0*/  ST.E desc[UR44][R32.64], RZ ;  /* 0x000000ff20007985 */ /* 0x0007e2000c10192c */
[----:B------:R-:W-:-:S03]  /*75f0*/  LOP3.LUT R22, R0, 0x30, R7, 0x78, !PT ;  /* 0x0000003000167812 */ /* 0x000fc600078e7807 */
[----:B------:R3:W-:Y:S04]  /*7600*/  ST.E desc[UR44][R30.64], RZ ;  /* 0x000000ff1e007985 */ /* 0x0007e8000c10192c */
[----:B------:R3:W-:Y:S04]  /*7610*/  ST.E desc[UR44][R28.64], RZ ;  /* 0x000000ff1c007985 */ /* 0x0007e8000c10192c */
[----:B------:R3:W-:Y:S04]  /*7620*/  ST.E desc[UR44][R26.64], RZ ;  /* 0x000000ff1a007985 */ /* 0x0007e8000c10192c */
[----:B------:R3:W-:Y:S04]  /*7630*/  ST.E desc[UR44][R24.64], RZ ;  /* 0x000000ff18007985 */ /* 0x0007e8000c10192c */
[----:B------:R3:W-:Y:S01]  /*7640*/  ST.E desc[UR44][R22.64], RZ ;  /* 0x000000ff16007985 */ /* 0x0007e2000c10192c */
[----:B------:R-:W-:Y:S01]  /*7650*/  @!PT LDS RZ, [RZ] ;  /* 0x00000000fffff984 */ /* 0x000fe20000000800 */
[----:B------:R-:W-:Y:S01]  /*7660*/  @!PT LDS RZ, [RZ] ;  /* 0x00000000fffff984 */ /* 0x000fe20000000800 */
[----:B------:R-:W-:Y:S01]  /*7670*/  @!PT LDS RZ, [RZ] ;  /* 0x00000000fffff984 */ /* 0x000fe20000000800 */
[----:B------:R-:W-:Y:S01]  /*7680*/  @!PT LDS RZ, [RZ] ;  /* 0x00000000fffff984 */ /* 0x000fe20000000800 */
[----:B------:R1:W-:Y:S06]  /*7690*/  MEMBAR.ALL.CTA ;  /* 0x0000000000007992 */ /* 0x0003ec0000008000 */
[----:B-1----:R-:W1:Y:S01]  /*76a0*/  FENCE.VIEW.ASYNC.S ;  /* 0x00000000000073c6 */ /* 0x002e620000000000 */
[----:B------:R-:W-:Y:S05]  /*76b0*/  BRA.U UP0, `(.L_x_161) ;  /* 0x0000000100047547 */ /* 0x000fea000b800000 */
[----:B------:R-:W-:Y:S05]  /*76c0*/  BPT.TRAP 0x1 ;  /* 0x000000040000795c */ /* 0x000fea0000300000 */
.L_x_161:
[----:B------:R-:W-:Y:S01]  /*76d0*/  SHF.L.U32 R3, R43, 0x1f, RZ ;  /* 0x0000001f2b037819 */ /* 0x000fe200000006ff */
[----:B------:R-:W-:Y:S03]  /*76e0*/  BSSY B0, `(.L_x_162) ;  /* 0x0000003000007945 */ /* 0x000fe60003800000 */
[----:B-1----:R-:W1:Y:S02]  /*76f0*/  SYNCS.PHASECHK.TRANS64.TRYWAIT P0, [R16+URZ+0xe0c8], R3 ;  /* 0x00e0c803100075a7 */ /* 0x002e6400080011ff */
[----:B-1----:R-:W-:Y:S05]  /*7700*/  @!P0 BRA `(.L_x_163) ;  /* 0x0000012800388947 */ /* 0x002fea0003800000 */
.L_x_417:
[----:B------:R-:W-:Y:S05]  /*7710*/  BSYNC B0 ;  /* 0x0000000000007941 */ /* 0x000fea0003800000 */
.L_x_162:
[----:B------:R-:W-:Y:S05]  /*7720*/  @!P5 BRA `(.L_x_164) ;  /* 0x0000000000ccd947 */ /* 0x000fea0003800000 */
[----:B-1----:R-:W1:Y:S01]  /*7730*/  LDC R3, c[0x0][0x904] ;  /* 0x00024100ff037b82 */ /* 0x002e620000000800 */
[----:B------:R-:W2:Y:S01]  /*7740*/  LDCU.64 UR4, c[0x0][0x908] ;  /* 0x00012100ff0477ac */ /* 0x000ea20008000a00 */
[----:B------:R-:W-:Y:S01]  /*7750*/  BSSY.RECONVERGENT B0, `(.L_x_164) ;  /* 0x0000030000007945 */ /* 0x000fe20003800200 */
[----:B--2---:R-:W-:Y:S01]  /*7760*/  IMAD.HI.U32 R0, R45, UR4, RZ ;  /* 0x000000042d007c27 */ /* 0x004fe2000f8e00ff */
[----:B------:R-:W2:Y:S01]  /*7770*/  LDCU UR4, c[0x0][0x380] ;  /* 0x00007000ff0477ac */ /* 0x000ea20008000800 */
[----:B-1----:R-:W-:-:S03]  /*7780*/  ISETP.NE.AND P0, PT, R3, 0x1, PT ;  /* 0x000000010300780c */ /* 0x002fc60003f05270 */
[----:B------:R-:W-:-:S04]  /*7790*/  SHF.R.U32.HI R0, RZ, UR5, R0 ;  /* 0x00000005ff007c19 */ /* 0x000fc80008011600 */
[----:B------:R-:W-:-:S05]  /*77a0*/  SEL R0, R45, R0, !P0 ;  /* 0x000000002d007207 */ /* 0x000fca0004000000 */
[----:B------:R-:W-:-:S04]  /*77b0*/  IMAD.MOV R0, RZ, RZ, -R0 ;  /* 0x000000ffff007224 */ /* 0x000fc800078e0a00 */
[----:B------:R-:W-:-:S05]  /*77c0*/  IMAD R7, R3, R0, R45 ;  /* 0x0000000003077224 */ /* 0x000fca00078e022d */
[----:B------:R-:W-:-:S05]  /*77d0*/  LEA R7, R7, R44, 0x8 ;  /* 0x0000002c07077211 */ /* 0x000fca00078e40ff */
[----:B------:R-:W-:-:S05]  /*77e0*/  VIADD R7, R7, 0x80 ;  /* 0x0000008007077836 */ /* 0x000fca0000000000 */
[----:B--2---:R-:W-:-:S13]  /*77f0*/  ISETP.GE.AND P0, PT, R7, UR4, PT ;  /* 0x0000000407007c0c */ /* 0x004fda000bf06270 */
[----:B------:R-:W-:Y:S05]  /*7800*/  @P0 BRA `(.L_x_165) ;  /* 0x0000000000900947 */ /* 0x000fea0003800000 */
[----:B------:R-:W1:Y:S01]  /*7810*/  LDC R5, c[0x0][0x38c] ;  /* 0x0000e300ff057b82 */ /* 0x000e620000000800 */
[----:B------:R-:W2:Y:S01]  /*7820*/  LDCU UR6, c[0x0][0x890] ;  /* 0x00011200ff0677ac */ /* 0x000ea20008000800 */
[----:B------:R-:W4:Y:S01]  /*7830*/  LDCU.64 UR4, c[0x0][0x888] ;  /* 0x00011100ff0477ac */ /* 0x000f220008000a00 */
[----:B--2---:R-:W-:Y:S01]  /*7840*/  IMAD R7, R40, UR6, R7 ;  /* 0x0000000628077c24 */ /* 0x004fe2000f8e0207 */
[----:B-1----:R-:W-:-:S04]  /*7850*/  IABS R4, R5 ;  /* 0x0000000500047213 */ /* 0x002fc80000000000 */
[----:B------:R-:W1:Y:S08]  /*7860*/  I2F.RP R10, R4 ;  /* 0x00000004000a7306 */ /* 0x000e700000209400 */
[----:B-1----:R-:W1:Y:S02]  /*7870*/  MUFU.RCP R8, R10 ;  /* 0x0000000a00087308 */ /* 0x002e640000001000 */
[----:B-1----:R-:W-:-:S06]  /*7880*/  IADD3 R8, PT, PT, R8, 0xffffffe, RZ ;  /* 0x0ffffffe08087810 */ /* 0x002fcc0007ffe0ff */
[----:B------:R-:W1:Y:S02]  /*7890*/  F2I.FTZ.U32.TRUNC.NTZ R9, R8 ;  /* 0x0000000800097305 */ /* 0x000e64000021f000 */
[----:B-1----:R-:W-:Y:S01]  /*78a0*/  IADD3 R0, PT, PT, RZ, -R9, RZ ;  /* 0x80000009ff007210 */ /* 0x002fe20007ffe0ff */
[----:B------:R-:W-:-:S04]  /*78b0*/  IMAD.MOV.U32 R8, RZ, RZ, RZ ;  /* 0x000000ffff087224 */ /* 0x000fc800078e00ff */
[----:B------:R-:W-:Y:S01]  /*78c0*/  IMAD R3, R0, R4, RZ ;  /* 0x0000000400037224 */ /* 0x000fe200078e02ff */
[----:B------:R-:W-:-:S03]  /*78d0*/  IABS R0, R2 ;  /* 0x0000000200007213 */ /* 0x000fc60000000000 */
[----:B------:R-:W-:Y:S01]  /*78e0*/  IMAD.HI.U32 R3, R9, R3, R8 ;  /* 0x0000000309037227 */ /* 0x000fe200078e0008 */
[----:B------:R-:W-:Y:S01]  /*78f0*/  MOV R6, R0 ;  /* 0x0000000000067202 */ /* 0x000fe20000000f00 */
[----:B------:R-:W1:Y:S04]  /*7900*/  LDC.64 R8, c[0x0][0x880] ;  /* 0x00022000ff087b82 */ /* 0x000e680000000a00 */
[----:B------:R-:W-:-:S04]  /*7910*/  IMAD.HI.U32 R0, R3, R6, RZ ;  /* 0x0000000603007227 */ /* 0x000fc800078e00ff */
[----:B------:R-:W-:-:S04]  /*7920*/  IMAD.MOV R3, RZ, RZ, -R0 ;  /* 0x000000ffff037224 */ /* 0x000fc800078e0a00 */
[----:B------:R-:W-:-:S05]  /*7930*/  IMAD R3, R4, R3, R6 ;  /* 0x0000000304037224 */ /* 0x000fca00078e0206 */
[----:B------:R-:W-:-:S13]  /*7940*/  ISETP.GT.U32.AND P0, PT, R4, R3, PT ;  /* 0x000000030400720c */ /* 0x000fda0003f04070 */
[-C--:B------:R-:W-:Y:S01]  /*7950*/  @!P0 IADD3 R3, PT, PT, R3, -R4.reuse, RZ ;  /* 0x8000000403038210 */ /* 0x080fe20007ffe0ff */
[----:B------:R-:W-:Y:S01]  /*7960*/  @!P0 VIADD R0, R0, 0x1 ;  /* 0x0000000100008836 */ /* 0x000fe20000000000 */
[----:B------:R-:W-:Y:S02]  /*7970*/  ISETP.NE.AND P0, PT, R5, RZ, PT ;  /* 0x000000ff0500720c */ /* 0x000fe40003f05270 */
[----:B------:R-:W-:Y:S02]  /*7980*/  ISETP.GE.U32.AND P2, PT, R3, R4, PT ;  /* 0x000000040300720c */ /* 0x000fe40003f46070 */
[----:B------:R-:W-:-:S04]  /*7990*/  LOP3.LUT R3, R2, R5, RZ, 0x3c, !PT ;  /* 0x0000000502037212 */ /* 0x000fc800078e3cff */
[----:B------:R-:W-:-:S07]  /*79a0*/  ISETP.GE.AND P1, PT, R3, RZ, PT ;  /* 0x000000ff0300720c */ /* 0x000fce0003f26270 */
[----:B------:R-:W-:-:S06]  /*79b0*/  @P2 IADD3 R0, PT, PT, R0, 0x1, RZ ;  /* 0x0000000100002810 */ /* 0x000fcc0007ffe0ff */
[----:B------:R-:W-:Y:S01]  /*79c0*/  @!P1 IMAD.MOV R0, RZ, RZ, -R0 ;  /* 0x000000ffff009224 */ /* 0x000fe200078e0a00 */
[----:B------:R-:W-:-:S04]  /*79d0*/  @!P0 LOP3.LUT R0, RZ, R5, RZ, 0x33, !PT ;  /* 0x00000005ff008212 */ /* 0x000fc800078e33ff */
[C---:B------:R-:W-:Y:S01]  /*79e0*/  IADD3 R3, PT, PT, -R0.reuse, RZ, RZ ;  /* 0x000000ff00037210 */ /* 0x040fe20007ffe1ff */
[----:B----4-:R-:W-:Y:S02]  /*79f0*/  IMAD R7, R0, UR5, R7 ;  /* 0x0000000500077c24 */ /* 0x010fe4000f8e0207 */
[----:B------:R-:W-:Y:S02]  /*7a00*/  IMAD.MOV.U32 R0, RZ, RZ, -0x800000 ;  /* 0xff800000ff007424 */ /* 0x000fe400078e00ff */
[----:B------:R-:W-:-:S04]  /*7a10*/  IMAD R2, R5, R3, R2 ;  /* 0x0000000305027224 */ /* 0x000fc800078e0202 */
[----:B------:R-:W-:-:S04]  /*7a20*/  IMAD R7, R2, UR4, R7 ;  /* 0x0000000402077c24 */ /* 0x000fc8000f8e0207 */
[----:B-1----:R-:W-:-:S05]  /*7a30*/  IMAD.WIDE R8, R7, 0x4, R8 ;  /* 0x0000000407087825 */ /* 0x002fca00078e0208 */
[----:B------:R1:W-:Y:S02]  /*7a40*/  STG.E desc[UR44][R8.64], R0 ;  /* 0x0000000008007986 */ /* 0x0003e4000c10192c */
.L_x_165:
[----:B------:R-:W-:Y:S05]  /*7a50*/  BSYNC.RECONVERGENT B0 ;  /* 0x0000000000007941 */ /* 0x000fea0003800200 */
.L_x_164:
[----:B------:R-:W-:Y:S01]  /*7a60*/  @!PT LDS RZ, [RZ] ;  /* 0x00000000fffff984 */ /* 0x000fe20000000800 */
[----:B------:R-:W-:Y:S01]  /*7a70*/  @!PT LDS RZ, [RZ] ;  /* 0x00000000fffff984 */ /* 0x000fe20000000800 */
[----:B------:R-:W-:Y:S01]  /*7a80*/  @!PT LDS RZ, [RZ] ;  /* 0x00000000fffff984 */ /* 0x000fe20000000800 */
[----:B------:R-:W-:Y:S01]  /*7a90*/  @!PT LDS RZ, [RZ] ;  /* 0x00000000fffff984 */ /* 0x000fe20000000800 */
[----:B------:R2:W-:Y:S06]  /*7aa0*/  MEMBAR.ALL.CTA ;  /* 0x0000000000007992 */ /* 0x0005ec0000008000 */
[----:B--2---:R-:W2:Y:S01]  /*7ab0*/  FENCE.VIEW.ASYNC.S ;  /* 0x00000000000073c6 */ /* 0x004ea20000000000 */
[----:B------:R-:W-:-:S09]  /*7ac0*/  UISETP.NE.AND UP0, UPT, UR41, URZ, UPT ;  /* 0x000000ff2900728c */ /* 0x000fd2000bf05270 */
[----:B------:R-:W-:Y:S05]  /*7ad0*/  BRA.U UP0, `(.L_x_166) ;  /* 0x0000000100047547 */ /* 0x000fea000b800000 */
[----:B------:R-:W-:Y:S05]  /*7ae0*/  BPT.TRAP 0x1 ;  /* 0x000000040000795c */ /* 0x000fea0000300000 */
.L_x_166:
[----:B--2---:R2:W-:Y:S01]  /*7af0*/  SYNCS.ARRIVE.TRANS64.A1T0 RZ, [R16+URZ+0xe0b8], RZ ;  /* 0x00e0b8ff10ff79a7 */ /* 0x0045e200081000ff */
[----:B------:R-:W-:Y:S01]  /*7b00*/  LOP3.LUT R43, R43, 0x1, RZ, 0x3c, !PT ;  /* 0x000000012b2b7812 */ /* 0x000fe200078e3cff */
[----:B------:R-:W-:Y:S06]  /*7b10*/  BRA `(.L_x_92) ;  /* 0x0000002c00207947 */ /* 0x000fec0003800000 */
.L_x_93:
[----:B------:R-:W-:Y:S01]  /*7b20*/  LEA R7, R7, 0x100, 0x8 ;  /* 0x0000010007077811 */ /* 0x000fe200078e40ff */
[----:B------:R-:W-:Y:S02]  /*7b30*/  UIADD3 UR5, UPT, UPT, UR5, 0x7f, URZ ;  /* 0x0000007f05057890 */ /* 0x000fe4000fffe0ff */
[----:B------:R-:W-:Y:S01]  /*7b40*/  UISETP.NE.AND UP0, UPT, UR40, URZ, UPT ;  /* 0x000000ff2800728c */ /* 0x000fe2000bf05270 */
[----:B------:R-:W-:Y:S01]  /*7b50*/  SHF.R.S32.HI R0, RZ, 0x1f, R7 ;  /* 0x0000001fff007819 */ /* 0x000fe20000011407 */
[----:B------:R-:W-:-:S03]  /*7b60*/  USHF.R.S32.HI UR4, URZ, 0x1f, UR5 ;  /* 0x0000001fff047899 */ /* 0x000fc60008011405 */
[----:B------:R-:W-:Y:S01]  /*7b70*/  LEA.HI R0, R0, R7, RZ, 0x7 ;  /* 0x0000000700007211 */ /* 0x000fe200078f38ff */
[----:B------:R-:W-:-:S04]  /*7b80*/  ULEA.HI UR4, UR4, UR5, URZ, 0x7 ;  /* 0x0000000504047291 */ /* 0x000fc8000f8f38ff */
[----:B------:R-:W-:Y:S01]  /*7b90*/  VIADD R22, R0, 0x7f ;  /* 0x0000007f00167836 */ /* 0x000fe20000000000 */
[----:B------:R-:W-:-:S04]  /*7ba0*/  USHF.R.S32.HI UR4, URZ, 0x7, UR4 ;  /* 0x00000007ff047899 */ /* 0x000fc80008011404 */
[----:B------:R-:W-:-:S04]  /*7bb0*/  SHF.R.S32.HI R22, RZ, 0x7, R22 ;  /* 0x00000007ff167819 */ /* 0x000fc80000011416 */
[----:B------:R-:W-:Y:S01]  /*7bc0*/  VIMNMX R22, PT, PT, R22, UR4, PT ;  /* 0x0000000416167c48 */ /* 0x000fe2000bfe0100 */
[----:B------:R-:W-:Y:S06]  /*7bd0*/  BRA.U !UP0, `(.L_x_167) ;  /* 0x0000000108047547 */ /* 0x000fec000b800000 */
[----:B------:R-:W-:Y:S05]  /*7be0*/  BPT.TRAP 0x1 ;  /* 0x000000040000795c */ /* 0x000fea0000300000 */
.L_x_167:
[----:B------:R-:W1:Y:S01]  /*7bf0*/  S2R R48, SR_CgaCtaId ;  /* 0x0000000000307919 */ /* 0x000e620000008800 */
[----:B------:R-:W-:Y:S01]  /*7c00*/  MOV R47, 0x400 ;  /* 0x00000400002f7802 */ /* 0x000fe20000000f00 */
[----:B------:R-:W-:Y:S01]  /*7c10*/  BSSY B0, `(.L_x_168) ;  /* 0x0000005000007945 */ /* 0x000fe20003800000 */
[----:B------:R-:W-:Y:S02]  /*7c20*/  SHF.L.U32 R0, R42, 0x1f, RZ ;  /* 0x0000001f2a007819 */ /* 0x000fe400000006ff */
[----:B-1----:R-:W-:-:S04]  /*7c30*/  LEA R47, R48, R47, 0x18 ;  /* 0x0000002f302f7211 */ /* 0x002fc800078ec0ff */
[----:B------:R-:W1:Y:S02]  /*7c40*/  SYNCS.PHASECHK.TRANS64.TRYWAIT P0, [R47+URZ+0xe070], R0 ;  /* 0x00e070002f0075a7 */ /* 0x000e6400080011ff */
[----:B-1----:R-:W-:Y:S05]  /*7c50*/  @!P0 BRA `(.L_x_169) ;  /* 0x0000012000f88947 */ /* 0x002fea0003800000 */
.L_x_418:
[----:B------:R-:W-:Y:S05]  /*7c60*/  BSYNC B0 ;  /* 0x0000000000007941 */ /* 0x000fea0003800000 */
.L_x_168:
[----:B------:R-:W-:-:S09]  /*7c70*/  UISETP.NE.AND UP0, UPT, UR40, URZ, UPT ;  /* 0x000000ff2800728c */ /* 0x000fd2000bf05270 */
[----:B------:R-:W-:Y:S05]  /*7c80*/  BRA.U !UP0, `(.L_x_170) ;  /* 0x0000000108047547 */ /* 0x000fea000b800000 */
[----:B------:R-:W-:Y:S05]  /*7c90*/  BPT.TRAP 0x1 ;  /* 0x000000040000795c */ /* 0x000fea0000300000 */
.L_x_170:
[----:B------:R-:W-:Y:S01]  /*7ca0*/  IADD3 R23, PT, PT, R47, 0xe078, RZ ;  /* 0x0000e0782f177810 */ /* 0x000fe20007ffe0ff */
[----:B------:R-:W-:-:S03]  /*7cb0*/  UISETP.NE.AND UP0, UPT, UR39, URZ, UPT ;  /* 0x000000ff2700728c */ /* 0x000fc6000bf05270 */
[----:B-1----:R-:W-:-:S04]  /*7cc0*/  PRMT R0, R48, 0x654, R23 ;  /* 0x0000065430007816 */ /* 0x002fc80000000017 */
[----:B------:R1:W-:Y:S02]  /*7cd0*/  SYNCS.ARRIVE.TRANS64.RED.A1T0 RZ, [R0+URZ], RZ ;  /* 0x000000ff00ff79a7 */ /* 0x0003e400081004ff */
[----:B------:R-:W-:Y:S05]  /*7ce0*/  BRA.U !UP0, `(.L_x_171) ;  /* 0x0000000108047547 */ /* 0x000fea000b800000 */
[----:B------:R-:W-:Y:S05]  /*7cf0*/  BPT.TRAP 0x1 ;  /* 0x000000040000795c */ /* 0x000fea0000300000 */
.L_x_171:
[----:B------:R-:W-:Y:S01]  /*7d00*/  IMAD.U32 R3, RZ, RZ, UR42 ;  /* 0x0000002aff037e24 */ /* 0x000fe2000f8e00ff */
[----:B------:R-:W-:-:S04]  /*7d10*/  ISETP.GE.AND P0, PT, R22, 0x2, PT ;  /* 0x000000021600780c */ /* 0x000fc80003f06270 */
[----:B------:R-:W-:-:S04]  /*7d20*/  SHF.L.U32 R4, R3, 0x1f, RZ ;  /* 0x0000001f03047819 */ /* 0x000fc800000006ff */
[----:B------:R-:W2:Y:S02]  /*7d30*/  SYNCS.PHASECHK.TRANS64.TRYWAIT P1, [R47+URZ+0xe080], R4 ;  /* 0x00e080042f0075a7 */ /* 0x000ea400080211ff */
[----:B--2---:R-:W-:Y:S05]  /*7d40*/  @!P1 BRA `(.L_x_172) ;  /* 0x0000012000d09947 */ /* 0x004fea0003800000 */
.L_x_419:
[----:B------:R-:W-:Y:S01]  /*7d50*/  LOP3.LUT R3, R42, 0x1, RZ, 0x3c, !PT ;  /* 0x000000012a037812 */ /* 0x000fe200078e3cff */
[----:B------:R-:W-:Y:S06]  /*7d60*/  @!P0 BRA `(.L_x_173) ;  /* 0x0000000c00308947 */ /* 0x000fec0003800000 */
.L_x_192:
[----:B------:R-:W-:Y:S05]  /*7d70*/  YIELD ;  /* 0x0000000000007946 */ /* 0x000fea0003800000 */
[----:B------:R-:W-:Y:S01]  /*7d80*/  UISETP.NE.AND UP0, UPT, UR40, URZ, UPT ;  /* 0x000000ff2800728c */ /* 0x000fe2000bf05270 */
[C---:B------:R-:W-:Y:S01]  /*7d90*/  ISETP.GT.U32.AND P0, PT, R22.reuse, 0x2, PT ;  /* 0x000000021600780c */ /* 0x040fe20003f04070 */
[----:B------:R-:W-:Y:S02]  /*7da0*/  IMAD.MOV.U32 R42, RZ, RZ, R3 ;  /* 0x000000ffff2a7224 */ /* 0x000fe400078e0003 */
[----:B------:R-:W-:Y:S01]  /*7db0*/  VIADD R22, R22, 0xffffffff ;  /* 0xffffffff16167836 */ /* 0x000fe20000000000 */
[----:B------:R-:W-:-:S04]  /*7dc0*/  P2R R49, PR, RZ, 0x1 ;  /* 0x00000001ff317803 */ /* 0x000fc80000000000 */
[----:B--2---:R-:W-:Y:S05]  /*7dd0*/  BRA.U !UP0, `(.L_x_174) ;  /* 0x0000000108047547 */ /* 0x004fea000b800000 */
[----:B------:R-:W-:Y:S05]  /*7de0*/  BPT.TRAP 0x1 ;  /* 0x000000040000795c */ /* 0x000fea0000300000 */
.L_x_174:
[----:B-1----:R-:W-:Y:S01]  /*7df0*/  SHF.L.U32 R0, R42, 0x1f, RZ ;  /* 0x0000001f2a007819 */ /* 0x002fe200000006ff */
[----:B------:R-:W-:-:S03]  /*7e00*/  IMAD.U32 R50, R41, 0x10000, RZ ;  /* 0x0001000029327824 */ /* 0x000fc600078e00ff */
[----:B------:R-:W1:Y:S02]  /*7e10*/  SYNCS.PHASECHK.TRANS64.TRYWAIT P0, [R47+URZ+0xe070], R0 ;  /* 0x00e070002f0075a7 */ /* 0x000e6400080011ff */
[----:B------:R-:W-:Y:S01]  /*7e20*/  LOP3.LUT R50, R50, 0x600000, RZ, 0xc0, !PT ;  /* 0x0060000032327812 */ /* 0x000fe200078ec0ff */
[----:B-1----:R-:W-:Y:S06]  /*7e30*/  @!P0 BRA `(.L_x_175) ;  /* 0x0000012000a88947 */ /* 0x002fec0003800000 */
.L_x_420:
[----:B------:R-:W-:Y:S05]  /*7e40*/  WARPSYNC.ALL ;  /* 0x0000000000007948 */ /* 0x000fea0003800000 */
[----:B------:R-:W-:Y:S01]  /*7e50*/  R2UR UR4, R50 ;  /* 0x00000000320472ca */ /* 0x000fe200000e0000 */
[----:B------:R-:W-:Y:S01]  /*7e60*/  UISETP.NE.AND UP0, UPT, UR41, URZ, UPT ;  /* 0x000000ff2900728c */ /* 0x000fe2000bf05270 */
[----:B------:R-:W-:Y:S01]  /*7e70*/  PLOP3.LUT P0, PT, PT, PT, PT, 0x80, 0x8 ;  /* 0x000000000008781c */ /* 0x000fe20003f0f070 */
[----:B------:R-:W-:-:S10]  /*7e80*/  IMAD.MOV.U32 R52, RZ, RZ, 0x3f800000 ;  /* 0x3f800000ff347424 */ /* 0x000fd400078e00ff */
[----:B--2---:R-:W2:Y:S02]  /*7e90*/  LDTM.x2 R4, tmem[UR4] ;  /* 0x00000004000479ee */ /* 0x004ea400080c0000 */
[----:B--2---:R-:W-:-:S13]  /*7ea0*/  FSETP.NEU.AND P2, PT, R4, R5, PT ;  /* 0x000000050400720b */ /* 0x004fda0003f4d000 */
[----:B-1----:R-:W1:Y:S01]  /*7eb0*/  @P2 LDC R0, c[0x0][0x704] ;  /* 0x0001c100ff002b82 */ /* 0x002e620000000800 */
[----:B------:R-:W-:-:S04]  /*7ec0*/  @P2 FADD R5, R4, -R5 ;  /* 0x8000000504052221 */ /* 0x000fc80000000000 */
[----:B-1----:R-:W-:-:S05]  /*7ed0*/  @P2 FMUL R5, R5, R0 ;  /* 0x0000000005052220 */ /* 0x002fca0000400000 */
[----:B------:R-:W-:-:S04]  /*7ee0*/  @P2 FSETP.GEU.AND P1, PT, R5, -126, PT ;  /* 0xc2fc00000500280b */ /* 0x000fc80003f2e000 */
[----:B------:R-:W-:-:S13]  /*7ef0*/  @P2 PLOP3.LUT P0, PT, P1, PT, PT, 0x80, 0x8 ;  /* 0x000000000008281c */ /* 0x000fda0000f0f070 */
[----:B------:R-:W-:-:S04]  /*7f00*/  @!P0 FMUL R5, R5, 0.5 ;  /* 0x3f00000005058820 */ /* 0x000fc80000400000 */
[----:B------:R-:W1:Y:S02]  /*7f10*/  @P2 MUFU.EX2 R0, R5 ;  /* 0x0000000500002308 */ /* 0x000e640000000800 */
[----:B-1----:R-:W-:-:S05]  /*7f20*/  @!P0 FMUL R0, R0, R0 ;  /* 0x0000000000008220 */ /* 0x002fca0000400000 */
[----:B------:R-:W-:Y:S01]  /*7f30*/  @P2 MOV R52, R0 ;  /* 0x0000000000342202 */ /* 0x000fe20000000f00 */
[----:B------:R-:W-:Y:S06]  /*7f40*/  BRA.U UP0, `(.L_x_176) ;  /* 0x0000000100047547 */ /* 0x000fec000b800000 */
[----:B------:R-:W-:Y:S05]  /*7f50*/  BPT.TRAP 0x1 ;  /* 0x000000040000795c */ /* 0x000fea0000300000 */
.L_x_176:
[----:B------:R-:W-:Y:S01]  /*7f60*/  IMAD.U32 R0, RZ, RZ, UR43 ;  /* 0x0000002bff007e24 */ /* 0x000fe2000f8e00ff */
[----:B------:R-:W-:-:S04]  /*7f70*/  FSETP.NEU.AND P1, PT, R52, 1, PT ;  /* 0x3f8000003400780b */ /* 0x000fc80003f2d000 */
[----:B------:R-:W-:-:S04]  /*7f80*/  SHF.L.U32 R0, R0, 0x1f, RZ ;  /* 0x0000001f00007819 */ /* 0x000fc800000006ff */
[----:B------:R-:W1:Y:S02]  /*7f90*/  SYNCS.PHASECHK.TRANS64.TRYWAIT P0, [R47+URZ+0xe090], R0 ;  /* 0x00e090002f0075a7 */ /* 0x000e6400080011ff */
[----:B-1----:R-:W-:Y:S05]  /*7fa0*/  @!P0 BRA `(.L_x_177) ;  /* 0x0000012000608947 */ /* 0x002fea0003800000 */
.L_x_421:
[----:B------:R-:W-:-:S13]  /*7fb0*/  VOTE.ANY P1, P1 ;  /* 0x0000000000ff7806 */ /* 0x000fda0000820100 */
[----:B------:R-:W-:Y:S05]  /*7fc0*/  @!P1 BRA `(.L_x_178) ;  /* 0x0000000000cc9947 */ /* 0x000fea0003800000 */
[----:B-1----:R-:W-:Y:S01]  /*7fd0*/  SHF.R.U32.HI R0, RZ, 0x5, R41 ;  /* 0x00000005ff007819 */ /* 0x002fe20000011629 */
[----:B------:R-:W-:Y:S01]  /*7fe0*/  BSSY.RECONVERGENT B6, `(.L_x_179) ;  /* 0x0000018000067945 */ /* 0x000fe20003800200 */
[----:B------:R-:W-:Y:S02]  /*7ff0*/  LOP3.LUT R51, R50, 0x100, RZ, 0xfc, !PT ;  /* 0x0000010032337812 */ /* 0x000fe400078efcff */
[----:B------:R-:W-:Y:S02]  /*8000*/  SHF.R.U32.HI R3, RZ, 0x15, R50 ;  /* 0x00000015ff037819 */ /* 0x000fe40000011632 */
[----:B------:R-:W-:Y:S02]  /*8010*/  LOP3.LUT R0, R0, 0x3, RZ, 0xc0, !PT ;  /* 0x0000000300007812 */ /* 0x000fe400078ec0ff */
[----:B------:R-:W-:Y:S02]  /*8020*/  R2UR UR4, R51 ;  /* 0x00000000330472ca */ /* 0x000fe400000e0000 */
[----:B------:R-:W-:-:S11]  /*8030*/  ISETP.NE.AND P0, PT, R0, R3, PT ;  /* 0x000000030000720c */ /* 0x000fd60003f05270 */
[----:B------:R-:W1:Y:S02]  /*8040*/  LDTM.x16 R24, tmem[UR4] ;  /* 0x00000004001879ee */ /* 0x000e640008240000 */
[----:B-1----:R-:W-:Y:S05]  /*8050*/  @!P0 BRA `(.L_x_180) ;  /* 0x0000000000408947 */ /* 0x002fea0003800000 */
[----:B------:R-:W-:Y:S01]  /*8060*/  MOV R14, 0x8 ;  /* 0x00000008000e7802 */ /* 0x000fe20000000f00 */
[----:B------:R-:W1:Y:S01]  /*8070*/  LDCU.64 UR8, c[0x4][0xb0] ;  /* 0x01001600ff0877ac */ /* 0x000e620008000a00 */
[----:B------:R-:W-:Y:S02]  /*8080*/  HFMA2 R12, -RZ, RZ, 0, 5.9604644775390625e-08 ;  /* 0x00000001ff0c7431 */ /* 0x000fe400000001ff */
[----:B------:R-:W-:Y:S01]  /*8090*/  IMAD.MOV.U32 R8, RZ, RZ, 0x192 ;  /* 0x00000192ff087424 */ /* 0x000fe200078e00ff */
[----:B------:R-:W2:Y:S01]  /*80a0*/  LDCU.64 UR6, c[0x4][0xb8] ;  /* 0x01001700ff0677ac */ /* 0x000ea20008000a00 */
[----:B------:R-:W3:Y:S01]  /*80b0*/  LDC.64 R14, c[0x4][R14] ;  /* 0x010000000e0e7b82 */ /* 0x000ee20000000a00 */
[----:B------:R-:W-:Y:S01]  /*80c0*/  IMAD.MOV.U32 R13, RZ, RZ, RZ ;  /* 0x000000ffff0d7224 */ /* 0x000fe200078e00ff */
[----:B------:R-:W4:Y:S01]  /*80d0*/  LDCU.64 UR4, c[0x4][0x30] ;  /* 0x01000600ff0477ac */ /* 0x000f220008000a00 */
[----:B-1----:R-:W-:Y:S01]  /*80e0*/  IMAD.U32 R4, RZ, RZ, UR8 ;  /* 0x00000008ff047e24 */ /* 0x002fe2000f8e00ff */
[----:B------:R-:W-:Y:S01]  /*80f0*/  MOV R5, UR9 ;  /* 0x0000000900057c02 */ /* 0x000fe20008000f00 */
[----:B--2---:R-:W-:Y:S01]  /*8100*/  IMAD.U32 R6, RZ, RZ, UR6 ;  /* 0x00000006ff067e24 */ /* 0x004fe2000f8e00ff */
[----:B------:R-:W-:Y:S01]  /*8110*/  MOV R7, UR7 ;  /* 0x0000000700077c02 */ /* 0x000fe20008000f00 */
[----:B----4-:R-:W-:Y:S01]  /*8120*/  IMAD.U32 R10, RZ, RZ, UR4 ;  /* 0x00000004ff0a7e24 */ /* 0x010fe2000f8e00ff */
[----:B------:R-:W-:-:S02]  /*8130*/  MOV R11, UR5 ;  /* 0x00000005000b7c02 */ /* 0x000fc40008000f00 */
[----:B------:R-:W-:-:S07]  /*8140*/  LEPC R20, `(.L_x_180) ;  /* 0x000000001014794e */ /* 0x000fce0000000000 */
[----:B---3--:R-:W-:Y:S05]  /*8150*/  CALL.ABS.NOINC R14 ;  /* 0x000000000e007343 */ /* 0x008fea0003c00000 */
.L_x_180:
[----:B------:R-:W-:Y:S05]  /*8160*/  BSYNC.RECONVERGENT B6 ;  /* 0x0000000000067941 */ /* 0x000fea0003800200 */
.L_x_179:
[----:B------:R-:W-:Y:S01]  /*8170*/  LOP3.LUT R0, R50, 0x110, RZ, 0xfc, !PT ;  /* 0x0000011032007812 */ /* 0x000fe200078efcff */
[----:B------:R-:W-:Y:S05]  /*8180*/  WARPSYNC.ALL ;  /* 0x0000000000007948 */ /* 0x000fea0003800000 */
[----:B------:R-:W-:Y:S02]  /*8190*/  R2UR UR4, R0 ;  /* 0x00000000000472ca */ /* 0x000fe400000e0000 */
[----:B------:R-:W-:Y:S02]  /*81a0*/  FSETP.NEU.AND P0, PT, R52, 1, PT ;  /* 0x3f8000003400780b */ /* 0x000fe40003f0d000 */
[----:B------:R-:W-:-:S09]  /*81b0*/  R2UR UR5, R51 ;  /* 0x00000000330572ca */ /* 0x000fd200000e0000 */
[----:B------:R-:W1:Y:S01]  /*81c0*/  LDTM.x16 R4, tmem[UR4] ;  /* 0x00000004000479ee */ /* 0x000e620008240000 */
[----:B------:R-:W-:Y:S01]  /*81d0*/  R2UR UR4, R0 ;  /* 0x00000000000472ca */ /* 0x000fe200000e0000 */
[C---:B------:R-:W-:Y:S02]  /*81e0*/  @P0 FMUL2 R24, R52.reuse.F32, R24.F32x2.HI_LO ;  /* 0x000000183418024a */ /* 0x040fe40000040000 */
[C---:B------:R-:W-:Y:S02]  /*81f0*/  @P0 FMUL2 R26, R52.reuse.F32, R26.F32x2.HI_LO ;  /* 0x0000001a341a024a */ /* 0x040fe40000040000 */
[C---:B------:R-:W-:Y:S02]  /*8200*/  @P0 FMUL2 R28, R52.reuse.F32, R28.F32x2.HI_LO ;  /* 0x0000001c341c024a */ /* 0x040fe40000040000 */
[C---:B------:R-:W-:Y:S02]  /*8210*/  @P0 FMUL2 R30, R52.reuse.F32, R30.F32x2.HI_LO ;  /* 0x0000001e341e024a */ /* 0x040fe40000040000 */
[----:B------:R-:W-:-:S02]  /*8220*/  @P0 FMUL2 R32, R52.F32, R32.F32x2.HI_LO ;  /* 0x000000203420024a */ /* 0x000fc40000040000 */
[C---:B------:R-:W-:Y:S02]  /*8230*/  @P0 FMUL2 R34, R52.reuse.F32, R34.F32x2.HI_LO ;  /* 0x000000223422024a */ /* 0x040fe40000040000 */
[C---:B------:R-:W-:Y:S02]  /*8240*/  @P0 FMUL2 R36, R52.reuse.F32, R36.F32x2.HI_LO ;  /* 0x000000243424024a */ /* 0x040fe40000040000 */
[----:B------:R-:W-:-:S04]  /*8250*/  @P0 FMUL2 R38, R52.F32, R38.F32x2.HI_LO ;  /* 0x000000263426024a */ /* 0x000fc80000040000 */
[----:B------:R2:W-:Y:S01]  /*8260*/  STTM.x16 tmem[UR5], R24 ;  /* 0x00000018000079ed */ /* 0x0005e20008240005 */
[C---:B-1----:R-:W-:Y:S02]  /*8270*/  @P0 FMUL2 R4, R52.reuse.F32, R4.F32x2.HI_LO ;  /* 0x000000043404024a */ /* 0x042fe40000040000 */
[C---:B------:R-:W-:Y:S02]  /*8280*/  @P0 FMUL2 R6, R52.reuse.F32, R6.F32x2.HI_LO ;  /* 0x000000063406024a */ /* 0x040fe40000040000 */
[C---:B------:R-:W-:Y:S02]  /*8290*/  @P0 FMUL2 R8, R52.reuse.F32, R8.F32x2.HI_LO ;  /* 0x000000083408024a */ /* 0x040fe40000040000 */
[C---:B------:R-:W-:Y:S02]  /*82a0*/  @P0 FMUL2 R10, R52.reuse.F32, R10.F32x2.HI_LO ;  /* 0x0000000a340a024a */ /* 0x040fe40000040000 */
[C---:B------:R-:W-:Y:S02]  /*82b0*/  @P0 FMUL2 R12, R52.reuse.F32, R12.F32x2.HI_LO ;  /* 0x0000000c340c024a */ /* 0x040fe40000040000 */
[----:B------:R-:W-:-:S02]  /*82c0*/  @P0 FMUL2 R14, R52.F32, R14.F32x2.HI_LO ;  /* 0x0000000e340e024a */ /* 0x000fc40000040000 */
[C---:B------:R-:W-:Y:S02]  /*82d0*/  @P0 FMUL2 R16, R52.reuse.F32, R16.F32x2.HI_LO ;  /* 0x000000103410024a */ /* 0x040fe40000040000 */
[----:B------:R-:W-:-:S04]  /*82e0*/  @P0 FMUL2 R18, R52.F32, R18.F32x2.HI_LO ;  /* 0x000000123412024a */ /* 0x000fc80000040000 */
[----:B------:R2:W-:Y:S02]  /*82f0*/  STTM.x16 tmem[UR4], R4 ;  /* 0x00000004000079ed */ /* 0x0005e40008240004 */
.L_x_178:
[----:B------:R-:W-:-:S09]  /*8300*/  UISETP.NE.AND UP0, UPT, UR39, URZ, UPT ;  /* 0x000000ff2700728c */ /* 0x000fd2000bf05270 */
[----:B------:R-:W-:Y:S05]  /*8310*/  BRA.U !UP0, `(.L_x_181) ;  /* 0x0000000108047547 */ /* 0x000fea000b800000 */
[----:B------:R-:W-:Y:S05]  /*8320*/  BPT.TRAP 0x1 ;  /* 0x000000040000795c */ /* 0x000fea0000300000 */
.L_x_181:
[----:B------:R-:W-:Y:S01]  /*8330*/  IADD3 R3, PT, PT, R47, 0xe088, RZ ;  /* 0x0000e0882f037810 */ /* 0x000fe20007ffe0ff */
[----:B------:R-:W-:Y:S02]  /*8340*/  UISETP.NE.AND UP0, UPT, UR41, URZ, UPT ;  /* 0x000000ff2900728c */ /* 0x000fe4000bf05270 */
[----:B------:R-:W-:Y:S01]  /*8350*/  ULOP3.LUT UR42, UR42, 0x1, URZ, 0x3c, !UPT ;  /* 0x000000012a2a7892 */ /* 0x000fe2000f8e3cff */
[----:B-1----:R-:W-:-:S04]  /*8360*/  PRMT R0, R48, 0x654, R3 ;  /* 0x0000065430007816 */ /* 0x002fc80000000003 */
[----:B------:R1:W-:Y:S01]  /*8370*/  SYNCS.ARRIVE.TRANS64.RED.A1T0 RZ, [R0+URZ], RZ ;  /* 0x000000ff00ff79a7 */ /* 0x0003e200081004ff */
[----:B------:R-:W3:Y:S01]  /*8380*/  FENCE.VIEW.ASYNC.T ;  /* 0x00000000000073c6 */ /* 0x000ee20000000200 */
[----:B------:R-:W-:Y:S05]  /*8390*/  BRA.U UP0, `(.L_x_182) ;  /* 0x0000000100087547 */ /* 0x000fea000b800000 */
[----:B------:R-:W-:Y:S05]  /*83a0*/  BPT.TRAP 0x1 ;  /* 0x000000040000795c */ /* 0x000fea0000300000 */
[----:B------:R-:W-:Y:S05]  /*83b0*/  BPT.TRAP 0x1 ;  /* 0x000000040000795c */ /* 0x000fea0000300000 */
.L_x_182:
[----:B------:R-:W-:Y:S01]  /*83c0*/  IADD3 R3, PT, PT, R47, 0xe0a0, RZ ;  /* 0x0000e0a02f037810 */ /* 0x000fe20007ffe0ff */
[----:B------:R-:W-:-:S03]  /*83d0*/  UISETP.NE.AND UP0, UPT, UR39, URZ, UPT ;  /* 0x000000ff2700728c */ /* 0x000fc6000bf05270 */
[----:B-1----:R-:W-:-:S04]  /*83e0*/  PRMT R0, R48, 0x654, R3 ;  /* 0x0000065430007816 */ /* 0x002fc80000000003 */
[----:B---3--:R1:W-:Y:S02]  /*83f0*/  SYNCS.ARRIVE.TRANS64.RED.A1T0 RZ, [R0+URZ], RZ ;  /* 0x000000ff00ff79a7 */ /* 0x0083e400081004ff */
[----:B------:R-:W-:Y:S05]  /*8400*/  BRA.U !UP0, `(.L_x_183) ;  /* 0x0000000108047547 */ /* 0x000fea000b800000 */
[----:B------:R-:W-:Y:S05]  /*8410*/  BPT.TRAP 0x1 ;  /* 0x000000040000795c */ /* 0x000fea0000300000 */
.L_x_183:
[----:B-1----:R-:W-:Y:S01]  /*8420*/  IMAD.U32 R0, RZ, RZ, UR42 ;  /* 0x0000002aff007e24 */ /* 0x002fe2000f8e00ff */
[----:B------:R-:W-:-:S04]  /*8430*/  LOP3.LUT R3, R50, 0x80, RZ, 0xfc, !PT ;  /* 0x0000008032037812 */ /* 0x000fc800078efcff */
[----:B------:R-:W-:-:S04]  /*8440*/  SHF.L.U32 R0, R0, 0x1f, RZ ;  /* 0x0000001f00007819 */ /* 0x000fc800000006ff */
[----:B------:R-:W1:Y:S02]  /*8450*/  SYNCS.PHASECHK.TRANS64.TRYWAIT P0, [R47+URZ+0xe080], R0 ;  /* 0x00e080002f0075a7 */ /* 0x000e6400080011ff */
[----:B-1----:R-:W-:Y:S05]  /*8460*/  @!P0 BRA `(.L_x_184) ;  /* 0x0000011c00448947 */ /* 0x002fea0003800000 */
.L_x_422:
        /* <DEDUP_REMOVED lines=17> */
.L_x_185:
[----:B------:R-:W-:Y:S01]  /*8580*/  IMAD.U32 R0, RZ, RZ, UR43 ;  /* 0x0000002bff007e24 */ /* 0x000fe2000f8e00ff */
[----:B------:R-:W-:-:S04]  /*8590*/  FSETP.NEU.AND P1, PT, R52, 1, PT ;  /* 0x3f8000003400780b */ /* 0x000fc80003f2d000 */
[----:B------:R-:W-:-:S04]  /*85a0*/  SHF.L.U32 R0, R0, 0x1f, RZ ;  /* 0x0000001f00007819 */ /* 0x000fc800000006ff */
[----:B------:R-:W1:Y:S02]  /*85b0*/  SYNCS.PHASECHK.TRANS64.TRYWAIT P0, [R47+URZ+0xe098], R0 ;  /* 0x00e098002f0075a7 */ /* 0x000e6400080011ff */
[----:B-1----:R-:W-:Y:S05]  /*85c0*/  @!P0 BRA `(.L_x_186) ;  /* 0x0000011c00008947 */ /* 0x002fea0003800000 */
.L_x_423:
        /* <DEDUP_REMOVED lines=27> */
.L_x_189:
[----:B------:R-:W-:Y:S05]  /*8780*/  BSYNC.RECONVERGENT B6 ;  /* 0x0000000000067941 */ /* 0x000fea0003800200 */
.L_x_188:
        /* <DEDUP_REMOVED lines=25> */
.L_x_187:
[----:B------:R-:W-:-:S09]  /*8920*/  UISETP.NE.AND UP0, UPT, UR40, URZ, UPT ;  /* 0x000000ff2800728c */ /* 0x000fd2000bf05270 */
[----:B------:R-:W-:Y:S05]  /*8930*/  BRA.U !UP0, `(.L_x_190) ;  /* 0x0000000108047547 */ /* 0x000fea000b800000 */
[----:B------:R-:W-:Y:S05]  /*8940*/  BPT.TRAP 0x1 ;  /* 0x000000040000795c */ /* 0x000fea0000300000 */
.L_x_190:
[----:B-1----:R-:W-:Y:S01]  /*8950*/  PRMT R0, R48, 0x654, R23 ;  /* 0x0000065430007816 */ /* 0x002fe20000000017 */
[----:B------:R-:W-:-:S03]  /*8960*/  UISETP.NE.AND UP0, UPT, UR41, URZ, UPT ;  /* 0x000000ff2900728c */ /* 0x000fc6000bf05270 */
[----:B------:R1:W-:Y:S01]  /*8970*/  SYNCS.ARRIVE.TRANS64.RED.A1T0 RZ, [R0+URZ], RZ ;  /* 0x000000ff00ff79a7 */ /* 0x0003e200081004ff */
[----:B------:R-:W3:Y:S05]  /*8980*/  FENCE.VIEW.ASYNC.T ;  /* 0x00000000000073c6 */ /* 0x000eea0000000200 */
[----:B------:R-:W-:Y:S05]  /*8990*/  BRA.U UP0, `(.L_x_191) ;  /* 0x0000000100087547 */ /* 0x000fea000b800000 */
[----:B------:R-:W-:Y:S05]  /*89a0*/  BPT.TRAP 0x1 ;  /* 0x000000040000795c */ /* 0x000fea0000300000 */
[----:B------:R-:W-:Y:S05]  /*89b0*/  BPT.TRAP 0x1 ;  /* 0x000000040000795c */ /* 0x000fea0000300000 */
.L_x_191:
[----:B------:R-:W-:Y:S01]  /*89c0*/  ISETP.NE.AND P0, PT, R49, RZ, PT ;  /* 0x000000ff3100720c */ /* 0x000fe20003f05270 */
[----:B------:R-:W-:Y:S01]  /*89d0*/  VIADD R3, R47, 0xe0a8 ;  /* 0x0000e0a82f037836 */ /* 0x000fe20000000000 */
[----:B------:R-:W-:-:S04]  /*89e0*/  ULOP3.LUT UR43, UR43, 0x1, URZ, 0x3c, !UPT ;  /* 0x000000012b2b7892 */ /* 0x000fc8000f8e3cff */
[----:B------:R-:W-:-:S04]  /*89f0*/  PRMT R3, R48, 0x654, R3 ;  /* 0x0000065430037816 */ /* 0x000fc80000000003 */
[----:B---3--:R3:W-:Y:S02]  /*8a00*/  SYNCS.ARRIVE.TRANS64.RED.A1T0 RZ, [R3+URZ], RZ ;  /* 0x000000ff03ff79a7 */ /* 0x0087e400081004ff */
[----:B---3--:R-:W-:Y:S01]  /*8a10*/  LOP3.LUT R3, R42, 0x1, RZ, 0x3c, !PT ;  /* 0x000000012a037812 */ /* 0x008fe200078e3cff */
[----:B------:R-:W-:Y:S06]  /*8a20*/  @P0 BRA `(.L_x_192) ;  /* 0xfffffff000d00947 */ /* 0x000fec000383ffff */
.L_x_173:
[----:B------:R-:W-:-:S09]  /*8a30*/  UISETP.NE.AND UP0, UPT, UR39, URZ, UPT ;  /* 0x000000ff2700728c */ /* 0x000fd2000bf05270 */
[----:B------:R-:W-:Y:S05]  /*8a40*/  BRA.U !UP0, `(.L_x_193) ;  /* 0x0000000108047547 */ /* 0x000fea000b800000 */
[----:B------:R-:W-:Y:S05]  /*8a50*/  BPT.TRAP 0x1 ;  /* 0x000000040000795c */ /* 0x000fea0000300000 */
.L_x_193:
[----:B--2---:R-:W-:Y:S01]  /*8a60*/  IADD3 R31, PT, PT, R47, 0xe088, RZ ;  /* 0x0000e0882f1f7810 */ /* 0x004fe20007ffe0ff */
[----:B------:R-:W-:-:S03]  /*8a70*/  UISETP.NE.AND UP0, UPT, UR40, URZ, UPT ;  /* 0x000000ff2800728c */ /* 0x000fc6000bf05270 */
[----:B------:R-:W-:-:S04]  /*8a80*/  PRMT R4, R48, 0x654, R31 ;  /* 0x0000065430047816 */ /* 0x000fc8000000001f */
[----:B------:R2:W-:Y:S02]  /*8a90*/  SYNCS.ARRIVE.TRANS64.RED.A1T0 RZ, [R4+URZ], RZ ;  /* 0x000000ff04ff79a7 */ /* 0x0005e400081004ff */
[----:B------:R-:W-:Y:S05]  /*8aa0*/  BRA.U !UP0, `(.L_x_194) ;  /* 0x0000000108047547 */ /* 0x000fea000b800000 */
[----:B------:R-:W-:Y:S05]  /*8ab0*/  BPT.TRAP 0x1 ;  /* 0x000000040000795c */ /* 0x000fea0000300000 */
.L_x_194:
[----:B--2---:R-:W-:Y:S01]  /*8ac0*/  SHF.L.U32 R4, R3, 0x1f, RZ ;  /* 0x0000001f03047819 */ /* 0x004fe200000006ff */
[----:B------:R-:W-:-:S03]  /*8ad0*/  IMAD.U32 R27, R41, 0x10000, RZ ;  /* 0x00010000291b7824 */ /* 0x000fc600078e00ff */
[----:B------:R-:W2:Y:S02]  /*8ae0*/  SYNCS.PHASECHK.TRANS64.TRYWAIT P0, [R47+URZ+0xe070], R4 ;  /* 0x00e070042f0075a7 */ /* 0x000ea400080011ff */
[----:B------:R-:W-:Y:S01]  /*8af0*/  LOP3.LUT R27, R27, 0x600000, RZ, 0xc0, !PT ;  /* 0x006000001b1b7812 */ /* 0x000fe200078ec0ff */
[----:B--2---:R-:W-:Y:S06]  /*8b00*/  @!P0 BRA `(.L_x_195) ;  /* 0x0000011400c48947 */ /* 0x004fec0003800000 */
.L_x_424:
[----:B------:R-:W-:Y:S05]  /*8b10*/  WARPSYNC.ALL ;  /* 0x0000000000007948 */ /* 0x000fea0003800000 */
[----:B------:R-:W-:Y:S01]  /*8b20*/  R2UR UR4, R27 ;  /* 0x000000001b0472ca */ /* 0x000fe200000e0000 */
[----:B------:R-:W-:-:S12]  /*8b30*/  UISETP.NE.AND UP0, UPT, UR40, URZ, UPT ;  /* 0x000000ff2800728c */ /* 0x000fd8000bf05270 */
[----:B------:R-:W3:Y:S02]  /*8b40*/  LDTM.x2 R22, tmem[UR4] ;  /* 0x00000004001679ee */ /* 0x000ee400080c0000 */
[----:B---3--:R-:W-:Y:S05]  /*8b50*/  BRA.U !UP0, `(.L_x_196) ;  /* 0x0000000108047547 */ /* 0x008fea000b800000 */
[----:B------:R-:W-:Y:S05]  /*8b60*/  BPT.TRAP 0x1 ;  /* 0x000000040000795c */ /* 0x000fea0000300000 */
.L_x_196:
[----:B------:R3:W-:Y:S01]  /*8b70*/  SYNCS.ARRIVE.TRANS64.RED.A1T0 RZ, [R0+URZ], RZ ;  /* 0x000000ff00ff79a7 */ /* 0x0007e200081004ff */
[----:B------:R-:W-:-:S09]  /*8b80*/  UISETP.NE.AND UP0, UPT, UR41, URZ, UPT ;  /* 0x000000ff2900728c */ /* 0x000fd2000bf05270 */
[----:B------:R-:W-:Y:S05]  /*8b90*/  BRA.U UP0, `(.L_x_197) ;  /* 0x0000000100047547 */ /* 0x000fea000b800000 */
[----:B------:R-:W-:Y:S05]  /*8ba0*/  BPT.TRAP 0x1 ;  /* 0x000000040000795c */ /* 0x000fea0000300000 */
.L_x_197:
[----:B-1-3--:R-:W-:-:S04]  /*8bb0*/  MOV R0, UR43 ;  /* 0x0000002b00007c02 */ /* 0x00afc80008000f00 */
[----:B------:R-:W-:-:S04]  /*8bc0*/  SHF.L.U32 R0, R0, 0x1f, RZ ;  /* 0x0000001f00007819 */ /* 0x000fc800000006ff */
[----:B------:R-:W1:Y:S02]  /*8bd0*/  SYNCS.PHASECHK.TRANS64.TRYWAIT P0, [R47+URZ+0xe090], R0 ;  /* 0x00e090002f0075a7 */ /* 0x000e6400080011ff */
[----:B-1----:R-:W-:Y:S05]  /*8be0*/  @!P0 BRA `(.L_x_198) ;  /* 0x0000011400a08947 */ /* 0x002fea0003800000 */
.L_x_425:
[----:B------:R-:W-:-:S09]  /*8bf0*/  UISETP.NE.AND UP0, UPT, UR41, URZ, UPT ;  /* 0x000000ff2900728c */ /* 0x000fd2000bf05270 */
[----:B------:R-:W-:Y:S05]  /*8c00*/  BRA.U UP0, `(.L_x_199) ;  /* 0x0000000100047547 */ /* 0x000fea000b800000 */
[----:B------:R-:W-:Y:S05]  /*8c10*/  BPT.TRAP 0x1 ;  /* 0x000000040000795c */ /* 0x000fea0000300000 */
.L_x_199:
[----:B-1----:R-:W-:Y:S01]  /*8c20*/  SHF.L.U32 R0, R43, 0x1f, RZ ;  /* 0x0000001f2b007819 */ /* 0x002fe200000006ff */
[----:B------:R1:W3:Y:S01]  /*8c30*/  MUFU.RCP R3, R22 ;  /* 0x0000001600037308 */ /* 0x0002e20000001000 */
[----:B------:R-:W-:Y:S02]  /*8c40*/  BSSY B0, `(.L_x_200) ;  /* 0x0000003000007945 */ /* 0x000fe40003800000 */
[----:B------:R-:W4:Y:S02]  /*8c50*/  SYNCS.PHASECHK.TRANS64.TRYWAIT P0, [R47+URZ+0xe0c0], R0 ;  /* 0x00e0c0002f0075a7 */ /* 0x000f2400080011ff */
[----:B-1-34-:R-:W-:Y:S05]  /*8c60*/  @!P0 BRA `(.L_x_201) ;  /* 0x0000011400948947 */ /* 0x01afea0003800000 */
.L_x_426:
[----:B------:R-:W-:Y:S05]  /*8c70*/  BSYNC B0 ;  /* 0x0000000000007941 */ /* 0x000fea0003800000 */
.L_x_200:
[----:B------:R-:W3:Y:S01]  /*8c80*/  LDCU UR4, c[0x0][0x708] ;  /* 0x0000e100ff0477ac */ /* 0x000ee20008000800 */
[----:B------:R-:W-:Y:S01]  /*8c90*/  FFMA R32, -R22, R3, 1 ;  /* 0x3f80000016207423 */ /* 0x000fe20000000103 */
[----:B------:R-:W4:Y:S03]  /*8ca0*/  LDC R30, c[0x0][0x708] ;  /* 0x0001c200ff1e7b82 */ /* 0x000f260000000800 */
[----:B------:R-:W-:Y:S01]  /*8cb0*/  FFMA R32, R3, R32, R3 ;  /* 0x0000002003207223 */ /* 0x000fe20000000003 */
[----:B---3--:R-:W-:-:S03]  /*8cc0*/  MOV R3, UR4 ;  /* 0x0000000400037c02 */ /* 0x008fc60008000f00 */
[----:B------:R-:W-:Y:S01]  /*8cd0*/  FFMA R5, R32, UR4, RZ ;  /* 0x0000000420057c23 */ /* 0x000fe200080000ff */
[----:B------:R-:W3:Y:S03]  /*8ce0*/  FCHK P0, R3, R22 ;  /* 0x0000001603007302 */ /* 0x000ee60000000000 */
[----:B-1----:R-:W-:-:S04]  /*8cf0*/  FFMA R0, -R22, R5, UR4 ;  /* 0x0000000416007e23 */ /* 0x002fc80008000105 */
[----:B------:R-:W-:Y:S01]  /*8d00*/  FFMA R32, R32, R0, R5 ;  /* 0x0000000020207223 */ /* 0x000fe20000000005 */
[----:B---3--:R-:W-:Y:S06]  /*8d10*/  @!P0 BRA `(.L_x_202) ;  /* 0x0000000000088947 */ /* 0x008fec0003800000 */
[----:B--2---:R-:W-:Y:S02]  /*8d20*/  MOV R4, 0x8d40 ;  /* 0x00008d4000047802 */ /* 0x004fe40000000f00 */
[----:B----4-:R-:W-:Y:S05]  /*8d30*/  CALL.REL.NOINC `($__internal_3_$__cuda_sm3x_div_rn_noftz_f32_slowpath) ;  /* 0x0000012000a47944 */ /* 0x010fea0003c00000 */
.L_x_202:
[----:B------:R-:W-:Y:S01]  /*8d40*/  LOP3.LUT R0, R27, 0x100, RZ, 0xfc, !PT ;  /* 0x000001001b007812 */ /* 0x000fe200078efcff */
[----:B------:R-:W-:Y:S05]  /*8d50*/  WARPSYNC.ALL ;  /* 0x0000000000007948 */ /* 0x000fea0003800000 */
[----:B------:R-:W-:Y:S01]  /*8d60*/  R2UR UR4, R0 ;  /* 0x00000000000472ca */ /* 0x000fe200000e0000 */
[----:B------:R-:W-:Y:S01]  /*8d70*/  IMAD.SHL.U32 R26, R41, 0x20, RZ ;  /* 0x00000020291a7824 */ /* 0x000fe200078e00ff */
[----:B------:R-:W1:Y:S04]  /*8d80*/  S2R R0, SR_SWINHI ;  /* 0x0000000000007919 */ /* 0x000e680000002f00 */
[----:B------:R-:W-:-:S07]  /*8d90*/  LOP3.LUT R26, R26, 0xfe0, RZ, 0xc0, !PT ;  /* 0x00000fe01a1a7812 */ /* 0x000fce00078ec0ff */
[----:B--2---:R-:W2:Y:S01]  /*8da0*/  LDTM.x16 R4, tmem[UR4] ;  /* 0x00000004000479ee */ /* 0x004ea20008240000 */
[----:B------:R-:W-:Y:S02]  /*8db0*/  MOV R28, R47 ;  /* 0x0000002f001c7202 */ /* 0x000fe40000000f00 */
[----:B-1----:R-:W-:Y:S01]  /*8dc0*/  MOV R29, R0 ;  /* 0x00000000001d7202 */ /* 0x002fe20000000f00 */
[----:B--2---:R-:W-:Y:S02]  /*8dd0*/  FMUL2 R24, R32.F32, R10.F32x2.HI_LO ;  /* 0x0000000a2018724a */ /* 0x004fe40000040000 */
[----:B------:R-:W-:-:S04]  /*8de0*/  IMAD.WIDE.U32 R10, R26, 0x2, R28 ;  /* 0x000000021a0a7825 */ /* 0x000fc800078e001c */
[C---:B------:R-:W-:Y:S01]  /*8df0*/  FMUL2 R20, R32.reuse.F32, R8.F32x2.HI_LO ;  /* 0x000000082014724a */ /* 0x040fe20000040000 */
[----:B------:R-:W-:Y:S01]  /*8e00*/  SHF.R.U32.HI R29, RZ, 0x5, R41 ;  /* 0x00000005ff1d7819 */ /* 0x000fe20000011629 */
[C---:B------:R-:W-:Y:S01]  /*8e10*/  FMUL2 R4, R32.reuse.F32, R4.F32x2.HI_LO ;  /* 0x000000042004724a */ /* 0x040fe20000040000 */
[----:B------:R-:W-:Y:S01]  /*8e20*/  SHF.R.U32.HI R28, RZ, 0x15, R27 ;  /* 0x00000015ff1c7819 */ /* 0x000fe2000001161b */
[----:B------:R-:W-:Y:S01]  /*8e30*/  FMUL2 R6, R32.F32, R6.F32x2.HI_LO ;  /* 0x000000062006724a */ /* 0x000fe20000040000 */
[----:B------:R-:W-:Y:S01]  /*8e40*/  IADD3 R0, P1, PT, R10, 0xa000, RZ ;  /* 0x0000a0000a007810 */ /* 0x000fe20007f3e0ff */
[----:B------:R-:W-:Y:S01]  /*8e50*/  FMUL2 R12, R32.F32, R12.F32x2.HI_LO ;  /* 0x0000000c200c724a */ /* 0x000fe20000040000 */
[----:B------:R-:W-:Y:S01]  /*8e60*/  IADD3 R3, P0, PT, R10, 0xa010, RZ ;  /* 0x0000a0100a037810 */ /* 0x000fe20007f1e0ff */
[C---:B------:R-:W-:Y:S01]  /*8e70*/  FMUL2 R14, R32.reuse.F32, R14.F32x2.HI_LO ;  /* 0x0000000e200e724a */ /* 0x040fe20000040000 */
[----:B------:R-:W-:Y:S01]  /*8e80*/  F2FP.F16.F32.PACK_AB R10, R21, R20 ;  /* 0x00000014150a723e */ /* 0x000fe200000000ff */
[--C-:B------:R-:W-:Y:S01]  /*8e90*/  IMAD.X R35, RZ, RZ, R11.reuse, P1 ;  /* 0x000000ffff237224 */ /* 0x100fe200008e060b */
[----:B------:R-:W-:Y:S01]  /*8ea0*/  F2FP.F16.F32.PACK_AB R8, R5, R4 ;  /* 0x000000040508723e */ /* 0x000fe200000000ff */
[----:B------:R-:W-:Y:S01]  /*8eb0*/  IMAD.X R21, RZ, RZ, R11, P0 ;  /* 0x000000ffff157224 */ /* 0x000fe200000e060b */
[----:B------:R-:W-:Y:S01]  /*8ec0*/  F2FP.F16.F32.PACK_AB R9, R7, R6 ;  /* 0x000000060709723e */ /* 0x000fe200000000ff */
[----:B------:R-:W-:Y:S01]  /*8ed0*/  FMUL2 R16, R32.F32, R16.F32x2.HI_LO ;  /* 0x000000102010724a */ /* 0x000fe20000040000 */
[----:B------:R-:W-:Y:S01]  /*8ee0*/  SHF.R.U64 R7, R0, 0x3, R35 ;  /* 0x0000000300077819 */ /* 0x000fe20000001223 */
[----:B------:R-:W-:Y:S01]  /*8ef0*/  FMUL2 R18, R32.F32, R18.F32x2.HI_LO ;  /* 0x000000122012724a */ /* 0x000fe20000040000 */
[----:B------:R-:W-:-:S02]  /*8f00*/  F2FP.F16.F32.PACK_AB R4, R13, R12 ;  /* 0x0000000c0d04723e */ /* 0x000fc400000000ff */
[----:B------:R-:W-:Y:S02]  /*8f10*/  SHF.R.U64 R12, R3, 0x3, R21 ;  /* 0x00000003030c7819 */ /* 0x000fe40000001215 */
[----:B------:R-:W-:Y:S02]  /*8f20*/  F2FP.F16.F32.PACK_AB R11, R25, R24 ;  /* 0x00000018190b723e */ /* 0x000fe400000000ff */
[----:B------:R-:W-:Y:S02]  /*8f30*/  LOP3.LUT R34, R0, 0x30, R7, 0x78, !PT ;  /* 0x0000003000227812 */ /* 0x000fe400078e7807 */
[----:B------:R-:W-:Y:S02]  /*8f40*/  F2FP.F16.F32.PACK_AB R5, R15, R14 ;  /* 0x0000000e0f05723e */ /* 0x000fe400000000ff */
[----:B------:R-:W-:Y:S01]  /*8f50*/  F2FP.F16.F32.PACK_AB R6, R17, R16 ;  /* 0x000000101106723e */ /* 0x000fe200000000ff */
[----:B------:R1:W-:Y:S01]  /*8f60*/  ST.E.128 desc[UR44][R34.64], R8 ;  /* 0x0000000822007985 */ /* 0x0003e2000c101d2c */
[----:B------:R-:W-:-:S02]  /*8f70*/  LOP3.LUT R20, R3, 0x30, R12, 0x78, !PT ;  /* 0x0000003003147812 */ /* 0x000fc400078e780c */
[----:B------:R-:W-:Y:S02]  /*8f80*/  F2FP.F16.F32.PACK_AB R7, R19, R18 ;  /* 0x000000121307723e */ /* 0x000fe400000000ff */
[----:B------:R-:W-:-:S03]  /*8f90*/  LOP3.LUT R29, R29, 0x3, RZ, 0xc0, !PT ;  /* 0x000000031d1d7812 */ /* 0x000fc600078ec0ff */
[----:B------:R1:W-:Y:S01]  /*8fa0*/  ST.E.128 desc[UR44][R20.64], R4 ;  /* 0x0000000414007985 */ /* 0x0003e2000c101d2c */
[----:B------:R-:W-:-:S13]  /*8fb0*/  ISETP.NE.AND P0, PT, R29, R28, PT ;  /* 0x0000001c1d00720c */ /* 0x000fda0003f05270 */
[----:B------:R-:W-:Y:S05]  /*8fc0*/  @!P0 BRA `(.L_x_203) ;  /* 0x0000000000408947 */ /* 0x000fea0003800000 */
[----:B------:R-:W-:Y:S01]  /*8fd0*/  MOV R14, 0x8 ;  /* 0x00000008000e7802 */ /* 0x000fe20000000f00 */
[----:B------:R-:W2:Y:S01]  /*8fe0*/  LDCU.64 UR6, c[0x4][0xb0] ;  /* 0x01001600ff0677ac */ /* 0x000ea20008000a00 */
[----:B------:R-:W-:Y:S02]  /*8ff0*/  HFMA2 R12, -RZ, RZ, 0, 5.9604644775390625e-08 ;  /* 0x00000001ff0c7431 */ /* 0x000fe400000001ff */
[----:B-1----:R-:W-:Y:S01]  /*9000*/  IMAD.MOV.U32 R8, RZ, RZ, 0x192 ;  /* 0x00000192ff087424 */ /* 0x002fe200078e00ff */
[----:B------:R-:W1:Y:S01]  /*9010*/  LDCU.64 UR4, c[0x4][0xb8] ;  /* 0x01001700ff0477ac */ /* 0x000e620008000a00 */
[----:B------:R-:W3:Y:S01]  /*9020*/  LDC.64 R14, c[0x4][R14] ;  /* 0x010000000e0e7b82 */ /* 0x000ee20000000a00 */
[----:B------:R-:W-:Y:S01]  /*9030*/  IMAD.MOV.U32 R13, RZ, RZ, RZ ;  /* 0x000000ffff0d7224 */ /* 0x000fe200078e00ff */
[----:B------:R-:W5:Y:S01]  /*9040*/  LDCU.64 UR8, c[0x4][0x40] ;  /* 0x01000800ff0877ac */ /* 0x000f620008000a00 */
[----:B--2---:R-:W-:Y:S01]  /*9050*/  IMAD.U32 R4, RZ, RZ, UR6 ;  /* 0x00000006ff047e24 */ /* 0x004fe2000f8e00ff */
[----:B------:R-:W-:Y:S01]  /*9060*/  MOV R5, UR7 ;  /* 0x0000000700057c02 */ /* 0x000fe20008000f00 */
[----:B-1----:R-:W-:Y:S01]  /*9070*/  IMAD.U32 R6, RZ, RZ, UR4 ;  /* 0x00000004ff067e24 */ /* 0x002fe2000f8e00ff */
[----:B------:R-:W-:Y:S01]  /*9080*/  MOV R7, UR5 ;  /* 0x0000000500077c02 */ /* 0x000fe20008000f00 */
[----:B-----5:R-:W-:Y:S01]  /*9090*/  IMAD.U32 R10, RZ, RZ, UR8 ;  /* 0x00000008ff0a7e24 */ /* 0x020fe2000f8e00ff */
[----:B------:R-:W-:-:S02]  /*90a0*/  MOV R11, UR9 ;  /* 0x00000009000b7c02 */ /* 0x000fc40008000f00 */
[----:B------:R-:W-:-:S07]  /*90b0*/  LEPC R20, `(.L_x_203) ;  /* 0x000000001014794e */ /* 0x000fce0000000000 */
[----:B---34-:R-:W-:Y:S05]  /*90c0*/  CALL.ABS.NOINC R14 ;  /* 0x000000000e007343 */ /* 0x018fea0003c00000 */
.L_x_203:
[----:B------:R-:W-:Y:S01]  /*90d0*/  LOP3.LUT R0, R27, 0x110, RZ, 0xfc, !PT ;  /* 0x000001101b007812 */ /* 0x000fe200078efcff */
[----:B------:R-:W-:Y:S05]  /*90e0*/  WARPSYNC.ALL ;  /* 0x0000000000007948 */ /* 0x000fea0003800000 */
[----:B------:R-:W-:Y:S02]  /*90f0*/  R2UR UR4, R0 ;  /* 0x00000000000472ca */ /* 0x000fe400000e0000 */
[----:B------:R-:W2:Y:S11]  /*9100*/  S2R R0, SR_SWINHI ;  /* 0x0000000000007919 */ /* 0x000eb60000002f00 */
[----:B-1----:R-:W1:Y:S01]  /*9110*/  LDTM.x16 R4, tmem[UR4] ;  /* 0x00000004000479ee */ /* 0x002e620008240000 */
[----:B------:R-:W3:Y:S02]  /*9120*/  LDCU.64 UR4, c[0x0][0x880] ;  /* 0x00011000ff0477ac */ /* 0x000ee40008000a00 */
[----:B---3--:R-:W-:Y:S01]  /*9130*/  UISETP.NE.U32.AND UP0, UPT, UR4, URZ, UPT ;  /* 0x000000ff0400728c */ /* 0x008fe2000bf05070 */
[----:B------:R-:W-:-:S02]  /*9140*/  MOV R34, R47 ;  /* 0x0000002f00227202 */ /* 0x000fc40000000f00 */
[----:B--2---:R-:W-:Y:S01]  /*9150*/  MOV R35, R0 ;  /* 0x0000000000237202 */ /* 0x004fe20000000f00 */
[----:B------:R-:W-:Y:S01]  /*9160*/  UISETP.NE.AND.EX UP0, UPT, UR5, URZ, UPT, UP0 ;  /* 0x000000ff0500728c */ /* 0x000fe2000bf05300 */
[----:B-1----:R-:W-:Y:S02]  /*9170*/  FMUL2 R6, R32.F32, R6.F32x2.HI_LO ;  /* 0x000000062006724a */ /* 0x002fe40000040000 */
[----:B------:R-:W-:-:S04]  /*9180*/  IMAD.WIDE.U32 R34, R26, 0x2, R34 ;  /* 0x000000021a227825 */ /* 0x000fc800078e0022 */
[C---:B------:R-:W-:Y:S02]  /*9190*/  FMUL2 R20, R32.reuse.F32, R8.F32x2.HI_LO ;  /* 0x000000082014724a */ /* 0x040fe40000040000 */
[C---:B------:R-:W-:Y:S01]  /*91a0*/  FMUL2 R4, R32.reuse.F32, R4.F32x2.HI_LO ;  /* 0x000000042004724a */ /* 0x040fe20000040000 */
[----:B------:R-:W-:Y:S01]  /*91b0*/  F2FP.F16.F32.PACK_AB R9, R7, R6 ;  /* 0x000000060709723e */ /* 0x000fe200000000ff */
[----:B------:R-:W-:Y:S01]  /*91c0*/  FMUL2 R24, R32.F32, R10.F32x2.HI_LO ;  /* 0x0000000a2018724a */ /* 0x000fe20000040000 */
[----:B------:R-:W-:Y:S01]  /*91d0*/  IADD3 R0, P1, PT, R34, 0xa030, RZ ;  /* 0x0000a03022007810 */ /* 0x000fe20007f3e0ff */
[----:B------:R-:W-:Y:S01]  /*91e0*/  FMUL2 R12, R32.F32, R12.F32x2.HI_LO ;  /* 0x0000000c200c724a */ /* 0x000fe20000040000 */
[----:B------:R-:W-:Y:S01]  /*91f0*/  IADD3 R3, P0, PT, R34, 0xa020, RZ ;  /* 0x0000a02022037810 */ /* 0x000fe20007f1e0ff */
[----:B------:R-:W-:Y:S01]  /*9200*/  FMUL2 R14, R32.F32, R14.F32x2.HI_LO ;  /* 0x0000000e200e724a */ /* 0x000fe20000040000 */
[----:B------:R-:W-:Y:S01]  /*9210*/  F2FP.F16.F32.PACK_AB R8, R5, R4 ;  /* 0x000000040508723e */ /* 0x000fe200000000ff */
[----:B------:R-:W-:-:S02]  /*9220*/  IMAD.X R33, RZ, RZ, R35, P1 ;  /* 0x000000ffff217224 */ /* 0x000fc400008e0623 */
[C---:B------:R-:W-:Y:S02]  /*9230*/  FMUL2 R16, R32.reuse.F32, R16.F32x2.HI_LO ;  /* 0x000000102010724a */ /* 0x040fe40000040000 */
[----:B------:R-:W-:Y:S02]  /*9240*/  IMAD.X R35, RZ, RZ, R35, P0 ;  /* 0x000000ffff237224 */ /* 0x000fe400000e0623 */
[----:B------:R-:W-:Y:S01]  /*9250*/  FMUL2 R18, R32.F32, R18.F32x2.HI_LO ;  /* 0x000000122012724a */ /* 0x000fe20000040000 */
[----:B------:R-:W-:Y:S02]  /*9260*/  F2FP.F16.F32.PACK_AB R10, R21, R20 ;  /* 0x00000014150a723e */ /* 0x000fe400000000ff */
[----:B------:R-:W-:Y:S02]  /*9270*/  SHF.R.U64 R7, R0, 0x3, R33 ;  /* 0x0000000300077819 */ /* 0x000fe40000001221 */
[----:B------:R-:W-:Y:S02]  /*9280*/  SHF.R.U64 R6, R3, 0x3, R35 ;  /* 0x0000000303067819 */ /* 0x000fe40000001223 */
[----:B------:R-:W-:-:S02]  /*9290*/  F2FP.F16.F32.PACK_AB R11, R25, R24 ;  /* 0x00000018190b723e */ /* 0x000fc400000000ff */
[----:B------:R-:W-:Y:S02]  /*92a0*/  LOP3.LUT R34, R3, 0x30, R6, 0x78, !PT ;  /* 0x0000003003227812 */ /* 0x000fe400078e7806 */
[----:B------:R-:W-:Y:S02]  /*92b0*/  LOP3.LUT R32, R0, 0x30, R7, 0x78, !PT ;  /* 0x0000003000207812 */ /* 0x000fe400078e7807 */
[----:B------:R-:W-:Y:S01]  /*92c0*/  F2FP.F16.F32.PACK_AB R4, R13, R12 ;  /* 0x0000000c0d04723e */ /* 0x000fe200000000ff */
[----:B------:R1:W-:Y:S01]  /*92d0*/  ST.E.128 desc[UR44][R34.64], R8 ;  /* 0x0000000822007985 */ /* 0x0003e2000c101d2c */
[----:B------:R-:W-:Y:S02]  /*92e0*/  F2FP.F16.F32.PACK_AB R5, R15, R14 ;  /* 0x0000000e0f05723e */ /* 0x000fe400000000ff */
[----:B------:R-:W-:Y:S02]  /*92f0*/  F2FP.F16.F32.PACK_AB R6, R17, R16 ;  /* 0x000000101106723e */ /* 0x000fe400000000ff */
[----:B------:R-:W-:-:S05]  /*9300*/  F2FP.F16.F32.PACK_AB R7, R19, R18 ;  /* 0x000000121307723e */ /* 0x000fca00000000ff */
[----:B------:R1:W-:Y:S01]  /*9310*/  ST.E.128 desc[UR44][R32.64], R4 ;  /* 0x0000000420007985 */ /* 0x0003e2000c101d2c */
[----:B------:R-:W-:Y:S01]  /*9320*/  @!PT LDS RZ, [RZ] ;  /* 0x00000000fffff984 */ /* 0x000fe20000000800 */
[----:B------:R-:W-:Y:S01]  /*9330*/  @!PT LDS RZ, [RZ] ;  /* 0x00000000fffff984 */ /* 0x000fe20000000800 */
[----:B------:R-:W-:Y:S01]  /*9340*/  @!PT LDS RZ, [RZ] ;  /* 0x00000000fffff984 */ /* 0x000fe20000000800 */
[----:B------:R-:W-:Y:S01]  /*9350*/  @!PT LDS RZ, [RZ] ;  /* 0x00000000fffff984 */ /* 0x000fe20000000800 */
[----:B------:R2:W-:Y:S06]  /*9360*/  MEMBAR.ALL.CTA ;  /* 0x0000000000007992 */ /* 0x0005ec0000008000 */
[----:B--2---:R-:W2:Y:S01]  /*9370*/  FENCE.VIEW.ASYNC.S ;  /* 0x00000000000073c6 */ /* 0x004ea20000000000 */
[----:B------:R-:W-:Y:S05]  /*9380*/  BRA.U !UP0, `(.L_x_204) ;  /* 0x0000000508347547 */ /* 0x000fea000b800000 */
[C---:B------:R-:W-:Y:S01]  /*9390*/  FSETP.GEU.AND P0, PT, R22.reuse, 1.175494350822287508e-38, PT ;  /* 0x008000001600780b */ /* 0x040fe20003f0e000 */
[----:B-1----:R-:W1:Y:S01]  /*93a0*/  LDC R4, c[0x0][0x904] ;  /* 0x00024100ff047b82 */ /* 0x002e620000000800 */
[----:B------:R-:W-:Y:S01]  /*93b0*/  MOV R3, 0x3e055027 ;  /* 0x3e05502700037802 */ /* 0x000fe20000000f00 */
[----:B------:R-:W3:Y:S01]  /*93c0*/  LDCU.64 UR4, c[0x0][0x908] ;  /* 0x00012100ff0477ac */ /* 0x000ee20008000a00 */
[----:B------:R-:W-:Y:S01]  /*93d0*/  FSEL R8, RZ, -23, P0 ;  /* 0xc1b80000ff087808 */ /* 0x000fe20000000000 */
[----:B------:R-:W-:Y:S08]  /*93e0*/  BSSY.RECONVERGENT B0, `(.L_x_204) ;  /* 0x0000047000007945 */ /* 0x000ff00003800200 */
[----:B------:R-:W-:-:S05]  /*93f0*/  @!P0 FMUL R22, R22, 8388608 ;  /* 0x4b00000016168820 */ /* 0x000fca0000400000 */
[C---:B------:R-:W-:Y:S02]  /*9400*/  IADD3 R5, PT, PT, R22.reuse, -0x3f2aaaab, RZ ;  /* 0xc0d5555516057810 */ /* 0x040fe40007ffe0ff */
[----:B------:R-:W-:Y:S01]  /*9410*/  ISETP.GT.U32.AND P1, PT, R22, 0x7f7fffff, PT ;  /* 0x7f7fffff1600780c */ /* 0x000fe20003f24070 */
[----:B---3--:R-:W-:Y:S01]  /*9420*/  IMAD.HI.U32 R0, R45, UR4, RZ ;  /* 0x000000042d007c27 */ /* 0x008fe2000f8e00ff */
[----:B------:R-:W-:Y:S01]  /*9430*/  LOP3.LUT R5, R5, 0xff800000, RZ, 0xc0, !PT ;  /* 0xff80000005057812 */ /* 0x000fe200078ec0ff */
[----:B------:R-:W3:Y:S01]  /*9440*/  LDCU UR4, c[0x0][0x380] ;  /* 0x00007000ff0477ac */ /* 0x000ee20008000800 */
[----:B-1----:R-:W-:Y:S02]  /*9450*/  ISETP.NE.AND P0, PT, R4, 0x1, PT ;  /* 0x000000010400780c */ /* 0x002fe40003f05270 */
[-C--:B------:R-:W-:Y:S02]  /*9460*/  IADD3 R6, PT, PT, R22, -R5.reuse, RZ ;  /* 0x8000000516067210 */ /* 0x080fe40007ffe0ff */
[----:B------:R-:W-:Y:S01]  /*9470*/  SHF.R.U32.HI R0, RZ, UR5, R0 ;  /* 0x00000005ff007c19 */ /* 0x000fe20008011600 */
[----:B------:R-:W1:Y:S01]  /*9480*/  LDCU UR5, c[0x0][0x700] ;  /* 0x0000e000ff0577ac */ /* 0x000e620008000800 */
[----:B------:R-:W-:Y:S01]  /*9490*/  I2FP.F32.S32 R5, R5 ;  /* 0x0000000500057245 */ /* 0x000fe20000201400 */
[----:B------:R-:W-:Y:S01]  /*94a0*/  FADD R6, R6, -1 ;  /* 0xbf80000006067421 */ /* 0x000fe20000000000 */
[----:B------:R-:W-:-:S03]  /*94b0*/  SEL R0, R45, R0, !P0 ;  /* 0x000000002d007207 */ /* 0x000fc60004000000 */
[----:B------:R-:W-:Y:S01]  /*94c0*/  FFMA R3, R6, -R3, 0.14084610342979431152 ;  /* 0x3e1039f606037423 */ /* 0x000fe20000000803 */
[----:B------:R-:W-:Y:S01]  /*94d0*/  IADD3 R0, PT, PT, -R0, RZ, RZ ;  /* 0x000000ff00007210 */ /* 0x000fe20007ffe1ff */
[----:B------:R-:W-:Y:S02]  /*94e0*/  FFMA R5, R5, 1.1920928955078125e-07, R8 ;  /* 0x3400000005057823 */ /* 0x000fe40000000008 */
[----:B------:R-:W-:Y:S02]  /*94f0*/  FFMA R3, R6, R3, -0.12148627638816833496 ;  /* 0xbdf8cdcc06037423 */ /* 0x000fe40000000003 */
[----:B------:R-:W-:Y:S02]  /*9500*/  IMAD R7, R4, R0, R45 ;  /* 0x0000000004077224 */ /* 0x000fe400078e022d */
[----:B------:R-:W-:-:S04]  /*9510*/  FFMA R3, R6, R3, 0.13980610668659210205 ;  /* 0x3e0f295506037423 */ /* 0x000fc80000000003 */
[----:B------:R-:W-:-:S04]  /*9520*/  FFMA R3, R6, R3, -0.16684235632419586182 ;  /* 0xbe2ad8b906037423 */ /* 0x000fc80000000003 */
[----:B------:R-:W-:-:S04]  /*9530*/  FFMA R3, R6, R3, 0.20012299716472625732 ;  /* 0x3e4ced0b06037423 */ /* 0x000fc80000000003 */
[----:B------:R-:W-:-:S04]  /*9540*/  FFMA R3, R6, R3, -0.24999669194221496582 ;  /* 0xbe7fff2206037423 */ /* 0x000fc80000000003 */
[----:B------:R-:W-:-:S04]  /*9550*/  FFMA R3, R6, R3, 0.33333182334899902344 ;  /* 0x3eaaaa7806037423 */ /* 0x000fc80000000003 */
[----:B------:R-:W-:-:S04]  /*9560*/  FFMA R3, R6, R3, -0.5 ;  /* 0xbf00000006037423 */ /* 0x000fc80000000003 */
[----:B------:R-:W-:-:S04]  /*9570*/  FMUL R3, R6, R3 ;  /* 0x0000000306037220 */ /* 0x000fc80000400000 */
[----:B------:R-:W-:Y:S01]  /*9580*/  FFMA R6, R6, R3, R6 ;  /* 0x0000000306067223 */ /* 0x000fe20000000006 */
[----:B------:R-:W-:-:S03]  /*9590*/  MOV R3, 0x7f800000 ;  /* 0x7f80000000037802 */ /* 0x000fc60000000f00 */
[----:B------:R-:W-:Y:S02]  /*95a0*/  FFMA R5, R5, 0.69314718246459960938, R6 ;  /* 0x3f31721805057823 */ /* 0x000fe40000000006 */
[C---:B------:R-:W-:Y:S01]  /*95b0*/  @P1 FFMA R5, R22.reuse, R3, +INF ;  /* 0x7f80000016051423 */ /* 0x040fe20000000003 */
[----:B------:R-:W-:Y:S02]  /*95c0*/  LEA R3, R7, R44, 0x8 ;  /* 0x0000002c07037211 */ /* 0x000fe400078e40ff */
[----:B------:R-:W-:Y:S02]  /*95d0*/  FSETP.NEU.AND P1, PT, R22, RZ, PT ;  /* 0x000000ff1600720b */ /* 0x000fe40003f2d000 */
[----:B---3--:R-:W-:Y:S02]  /*95e0*/  ISETP.GE.AND P0, PT, R3, UR4, PT ;  /* 0x0000000403007c0c */ /* 0x008fe4000bf06270 */
[----:B------:R-:W-:-:S05]  /*95f0*/  FSEL R0, R5, -INF , P1 ;  /* 0xff80000005007808 */ /* 0x000fca0000800000 */
[----:B-1----:R-:W-:-:S06]  /*9600*/  FFMA R23, R23, UR5, R0 ;  /* 0x0000000517177c23 */ /* 0x002fcc0008000000 */
[----:B------:R-:W-:Y:S05]  /*9610*/  @P0 BRA `(.L_x_205) ;  /* 0x00000000008c0947 */ /* 0x000fea0003800000 */
[----:B------:R-:W1:Y:S01]  /*9620*/  LDC R7, c[0x0][0x38c] ;  /* 0x0000e300ff077b82 */ /* 0x000e620000000800 */
[----:B------:R-:W3:Y:S01]  /*9630*/  LDCU UR6, c[0x0][0x890] ;  /* 0x00011200ff0677ac */ /* 0x000ee20008000800 */
[----:B------:R-:W5:Y:S01]  /*9640*/  LDCU.64 UR4, c[0x0][0x888] ;  /* 0x00011100ff0477ac */ /* 0x000f620008000a00 */
[----:B---3--:R-:W-:Y:S01]  /*9650*/  IMAD R3, R40, UR6, R3 ;  /* 0x0000000628037c24 */ /* 0x008fe2000f8e0203 */
[----:B-1----:R-:W-:-:S04]  /*9660*/  IABS R5, R7 ;  /* 0x0000000700057213 */ /* 0x002fc80000000000 */
[----:B------:R-:W1:Y:S08]  /*9670*/  I2F.RP R10, R5 ;  /* 0x00000005000a7306 */ /* 0x000e700000209400 */
[----:B-1----:R-:W1:Y:S02]  /*9680*/  MUFU.RCP R8, R10 ;  /* 0x0000000a00087308 */ /* 0x002e640000001000 */
[----:B-1----:R-:W-:-:S06]  /*9690*/  IADD3 R8, PT, PT, R8, 0xffffffe, RZ ;  /* 0x0ffffffe08087810 */ /* 0x002fcc0007ffe0ff */
[----:B------:R1:W3:Y:S02]  /*96a0*/  F2I.FTZ.U32.TRUNC.NTZ R9, R8 ;  /* 0x0000000800097305 */ /* 0x0002e4000021f000 */
[----:B-1----:R-:W-:Y:S02]  /*96b0*/  HFMA2 R8, -RZ, RZ, 0, 0 ;  /* 0x00000000ff087431 */ /* 0x002fe400000001ff */
[----:B---3--:R-:W-:-:S04]  /*96c0*/  IMAD.MOV R0, RZ, RZ, -R9 ;  /* 0x000000ffff007224 */ /* 0x008fc800078e0a09 */
[----:B------:R-:W-:Y:S01]  /*96d0*/  IMAD R4, R0, R5, RZ ;  /* 0x0000000500047224 */ /* 0x000fe200078e02ff */
[----:B------:R-:W-:-:S03]  /*96e0*/  IABS R0, R2 ;  /* 0x0000000200007213 */ /* 0x000fc60000000000 */
[----:B------:R-:W-:-:S04]  /*96f0*/  IMAD.HI.U32 R9, R9, R4, R8 ;  /* 0x0000000409097227 */ /* 0x000fc800078e0008 */
[----:B------:R-:W-:-:S04]  /*9700*/  IMAD.MOV.U32 R6, RZ, RZ, R0 ;  /* 0x000000ffff067224 */ /* 0x000fc800078e0000 */
[----:B------:R-:W-:Y:S02]  /*9710*/  IMAD.HI.U32 R4, R9, R6, RZ ;  /* 0x0000000609047227 */ /* 0x000fe400078e00ff */
[----:B------:R-:W1:Y:S03]  /*9720*/  LDC.64 R8, c[0x0][0x880] ;  /* 0x00022000ff087b82 */ /* 0x000e660000000a00 */
[----:B------:R-:W-:-:S05]  /*9730*/  IADD3 R0, PT, PT, -R4, RZ, RZ ;  /* 0x000000ff04007210 */ /* 0x000fca0007ffe1ff */
[----:B------:R-:W-:-:S05]  /*9740*/  IMAD R0, R5, R0, R6 ;  /* 0x0000000005007224 */ /* 0x000fca00078e0206 */
[----:B------:R-:W-:-:S13]  /*9750*/  ISETP.GT.U32.AND P0, PT, R5, R0, PT ;  /* 0x000000000500720c */ /* 0x000fda0003f04070 */
[----:B------:R-:W-:Y:S01]  /*9760*/  @!P0 IMAD.IADD R0, R0, 0x1, -R5 ;  /* 0x0000000100008824 */ /* 0x000fe200078e0a05 */
[----:B------:R-:W-:Y:S02]  /*9770*/  @!P0 IADD3 R4, PT, PT, R4, 0x1, RZ ;  /* 0x0000000104048810 */ /* 0x000fe40007ffe0ff */
[----:B------:R-:W-:Y:S02]  /*9780*/  ISETP.NE.AND P0, PT, R7, RZ, PT ;  /* 0x000000ff0700720c */ /* 0x000fe40003f05270 */
[----:B------:R-:W-:Y:S02]  /*9790*/  ISETP.GE.U32.AND P2, PT, R0, R5, PT ;  /* 0x000000050000720c */ /* 0x000fe40003f46070 */
[----:B------:R-:W-:-:S04]  /*97a0*/  LOP3.LUT R0, R2, R7, RZ, 0x3c, !PT ;  /* 0x0000000702007212 */ /* 0x000fc800078e3cff */
[----:B------:R-:W-:-:S07]  /*97b0*/  ISETP.GE.AND P1, PT, R0, RZ, PT ;  /* 0x000000ff0000720c */ /* 0x000fce0003f26270 */
[----:B------:R-:W-:-:S06]  /*97c0*/  @P2 VIADD R4, R4, 0x1 ;  /* 0x0000000104042836 */ /* 0x000fcc0000000000 */
[----:B------:R-:W-:Y:S02]  /*97d0*/  @!P1 IADD3 R4, PT, PT, -R4, RZ, RZ ;  /* 0x000000ff04049210 */ /* 0x000fe40007ffe1ff */
[----:B------:R-:W-:-:S04]  /*97e0*/  @!P0 LOP3.LUT R4, RZ, R7, RZ, 0x33, !PT ;  /* 0x00000007ff048212 */ /* 0x000fc800078e33ff */
[C---:B------:R-:W-:Y:S01]  /*97f0*/  IADD3 R0, PT, PT, -R4.reuse, RZ, RZ ;  /* 0x000000ff04007210 */ /* 0x040fe20007ffe1ff */
[----:B-----5:R-:W-:-:S04]  /*9800*/  IMAD R3, R4, UR5, R3 ;  /* 0x0000000504037c24 */ /* 0x020fc8000f8e0203 */
[----:B------:R-:W-:-:S04]  /*9810*/  IMAD R0, R7, R0, R2 ;  /* 0x0000000007007224 */ /* 0x000fc800078e0202 */
[----:B------:R-:W-:-:S04]  /*9820*/  IMAD R3, R0, UR4, R3 ;  /* 0x0000000400037c24 */ /* 0x000fc8000f8e0203 */
[----:B-1----:R-:W-:-:S05]  /*9830*/  IMAD.WIDE R8, R3, 0x4, R8 ;  /* 0x0000000403087825 */ /* 0x002fca00078e0208 */
[----:B------:R1:W-:Y:S02]  /*9840*/  STG.E desc[UR44][R8.64], R23 ;  /* 0x0000001708007986 */ /* 0x0003e4000c10192c */
.L_x_205:
[----:B------:R-:W-:Y:S05]  /*9850*/  BSYNC.RECONVERGENT B0 ;  /* 0x0000000000007941 */ /* 0x000fea0003800200 */
.L_x_204:
[----:B------:R-:W-:Y:S01]  /*9860*/  UISETP.NE.AND UP0, UPT, UR41, URZ, UPT ;  /* 0x000000ff2900728c */ /* 0x000fe2000bf05270 */
[----:B------:R-:W-:-:S08]  /*9870*/  NOP ;  /* 0x0000000000007918 */ /* 0x000fd00000000000 */
[----:B------:R-:W-:Y:S05]  /*9880*/  BRA.U UP0, `(.L_x_206) ;  /* 0x0000000100087547 */ /* 0x000fea000b800000 */
[----:B------:R-:W-:Y:S05]  /*9890*/  BPT.TRAP 0x1 ;  /* 0x000000040000795c */ /* 0x000fea0000300000 */
[----:B------:R-:W-:Y:S05]  /*98a0*/  BPT.TRAP 0x1 ;  /* 0x000000040000795c */ /* 0x000fea0000300000 */
.L_x_206:
[----:B------:R-:W-:Y:S01]  /*98b0*/  IADD3 R3, PT, PT, R47, 0xe0a0, RZ ;  /* 0x0000e0a02f037810 */ /* 0x000fe20007ffe0ff */
[----:B------:R-:W-:-:S03]  /*98c0*/  UISETP.NE.AND UP0, UPT, UR41, URZ, UPT ;  /* 0x000000ff2900728c */ /* 0x000fc6000bf05270 */
[----:B------:R-:W-:-:S04]  /*98d0*/  PRMT R0, R48, 0x654, R3 ;  /* 0x0000065430007816 */ /* 0x000fc80000000003 */
[----:B--2---:R2:W-:Y:S02]  /*98e0*/  SYNCS.ARRIVE.TRANS64.RED.A1T0 RZ, [R0+URZ], RZ ;  /* 0x000000ff00ff79a7 */ /* 0x0045e400081004ff */
[----:B------:R-:W-:Y:S05]  /*98f0*/  BRA.U UP0, `(.L_x_207) ;  /* 0x0000000100047547 */ /* 0x000fea000b800000 */
[----:B------:R-:W-:Y:S05]  /*9900*/  BPT.TRAP 0x1 ;  /* 0x000000040000795c */ /* 0x000fea0000300000 */
.L_x_207:
[----:B------:R3:W-:Y:S01]  /*9910*/  SYNCS.ARRIVE.TRANS64.A1T0 RZ, [R47+URZ+0xe0b0], RZ ;  /* 0x00e0b0ff2fff79a7 */ /* 0x0007e200081000ff */
[----:B------:R-:W-:-:S09]  /*9920*/  UISETP.NE.AND UP0, UPT, UR39, URZ, UPT ;  /* 0x000000ff2700728c */ /* 0x000fd2000bf05270 */
[----:B------:R-:W-:Y:S05]  /*9930*/  BRA.U !UP0, `(.L_x_208) ;  /* 0x0000000108047547 */ /* 0x000fea000b800000 */
[----:B------:R-:W-:Y:S05]  /*9940*/  BPT.TRAP 0x1 ;  /* 0x000000040000795c */ /* 0x000fea0000300000 */
.L_x_208:
[----:B------:R-:W-:Y:S01]  /*9950*/  ULOP3.LUT UR4, UR42, 0x1, URZ, 0x3c, !UPT ;  /* 0x000000012a047892 */ /* 0x000fe2000f8e3cff */
[----:B--2---:R-:W-:-:S05]  /*9960*/  LOP3.LUT R0, R27, 0x80, RZ, 0xfc, !PT ;  /* 0x000000801b007812 */ /* 0x004fca00078efcff */
[----:B-1----:R-:W-:-:S05]  /*9970*/  IMAD.U32 R4, RZ, RZ, UR4 ;  /* 0x00000004ff047e24 */ /* 0x002fca000f8e00ff */
[----:B------:R-:W-:-:S04]  /*9980*/  SHF.L.U32 R4, R4, 0x1f, RZ ;  /* 0x0000001f04047819 */ /* 0x000fc800000006ff */
[----:B------:R-:W1:Y:S02]  /*9990*/  SYNCS.PHASECHK.TRANS64.TRYWAIT P0, [R47+URZ+0xe080], R4 ;  /* 0x00e080042f0075a7 */ /* 0x000e6400080011ff */
[----:B-1----:R-:W-:Y:S05]  /*99a0*/  @!P0 BRA `(.L_x_209) ;  /* 0x0000010800588947 */ /* 0x002fea0003800000 */
.L_x_427:
[----:B------:R-:W-:Y:S01]  /*99b0*/  R2UR UR4, R0 ;  /* 0x00000000000472ca */ /* 0x000fe200000e0000 */
[----:B------:R-:W-:-:S12]  /*99c0*/  UISETP.NE.AND UP0, UPT, UR39, URZ, UPT ;  /* 0x000000ff2700728c */ /* 0x000fd8000bf05270 */
[----:B------:R-:W2:Y:S02]  /*99d0*/  LDTM.x2 R22, tmem[UR4] ;  /* 0x00000004001679ee */ /* 0x000ea400080c0000 */
[----:B--2---:R-:W-:Y:S05]  /*99e0*/  BRA.U !UP0, `(.L_x_210) ;  /* 0x0000000108047547 */ /* 0x004fea000b800000 */
[----:B------:R-:W-:Y:S05]  /*99f0*/  BPT.TRAP 0x1 ;  /* 0x000000040000795c */ /* 0x000fea0000300000 */
.L_x_210:
[----:B------:R-:W-:Y:S01]  /*9a00*/  PRMT R31, R48, 0x654, R31 ;  /* 0x00000654301f7816 */ /* 0x000fe2000000001f */
[----:B------:R-:W-:-:S03]  /*9a10*/  UISETP.NE.AND UP0, UPT, UR41, URZ, UPT ;  /* 0x000000ff2900728c */ /* 0x000fc6000bf05270 */
[----:B------:R2:W-:Y:S06]  /*9a20*/  SYNCS.ARRIVE.TRANS64.RED.A1T0 RZ, [R31+URZ], RZ ;  /* 0x000000ff1fff79a7 */ /* 0x0005ec00081004ff */
[----:B------:R-:W-:Y:S05]  /*9a30*/  BRA.U UP0, `(.L_x_211) ;  /* 0x0000000100047547 */ /* 0x000fea000b800000 */
[----:B------:R-:W-:Y:S05]  /*9a40*/  BPT.TRAP 0x1 ;  /* 0x000000040000795c */ /* 0x000fea0000300000 */
.L_x_211:
[----:B------:R-:W-:-:S04]  /*9a50*/  MOV R0, UR43 ;  /* 0x0000002b00007c02 */ /* 0x000fc80008000f00 */
[----:B------:R-:W-:-:S04]  /*9a60*/  SHF.L.U32 R0, R0, 0x1f, RZ ;  /* 0x0000001f00007819 */ /* 0x000fc800000006ff */
[----:B------:R-:W5:Y:S02]  /*9a70*/  SYNCS.PHASECHK.TRANS64.TRYWAIT P0, [R47+URZ+0xe098], R0 ;  /* 0x00e098002f0075a7 */ /* 0x000f6400080011ff */
[----:B-----5:R-:W-:Y:S05]  /*9a80*/  @!P0 BRA `(.L_x_212) ;  /* 0x0000010800348947 */ /* 0x020fea0003800000 */
.L_x_428:
[----:B------:R-:W-:-:S09]  /*9a90*/  UISETP.NE.AND UP0, UPT, UR41, URZ, UPT ;  /* 0x000000ff2900728c */ /* 0x000fd2000bf05270 */
[----:B------:R-:W-:Y:S05]  /*9aa0*/  BRA.U UP0, `(.L_x_213) ;  /* 0x0000000100047547 */ /* 0x000fea000b800000 */
[----:B------:R-:W-:Y:S05]  /*9ab0*/  BPT.TRAP 0x1 ;  /* 0x000000040000795c */ /* 0x000fea0000300000 */
.L_x_213:
[----:B------:R-:W-:Y:S01]  /*9ac0*/  SHF.L.U32 R0, R43, 0x1f, RZ ;  /* 0x0000001f2b007819 */ /* 0x000fe200000006ff */
[----:B------:R1:W1:Y:S01]  /*9ad0*/  MUFU.RCP R3, R22 ;  /* 0x0000001600037308 */ /* 0x0002620000001000 */
[----:B------:R-:W-:Y:S02]  /*9ae0*/  BSSY B0, `(.L_x_214) ;  /* 0x0000003000007945 */ /* 0x000fe40003800000 */
[----:B------:R-:W5:Y:S02]  /*9af0*/  SYNCS.PHASECHK.TRANS64.TRYWAIT P0, [R47+URZ+0xe0c8], R0 ;  /* 0x00e0c8002f0075a7 */ /* 0x000f6400080011ff */
[----:B-1---5:R-:W-:Y:S05]  /*9b00*/  @!P0 BRA `(.L_x_215) ;  /* 0x0000010800288947 */ /* 0x022fea0003800000 */
.L_x_429:
[----:B------:R-:W-:Y:S05]  /*9b10*/  BSYNC B0 ;  /* 0x0000000000007941 */ /* 0x000fea0003800000 */
.L_x_214:
[----:B------:R-:W1:Y:S01]  /*9b20*/  LDCU UR4, c[0x0][0x708] ;  /* 0x0000e100ff0477ac */ /* 0x000e620008000800 */
[----:B------:R-:W-:-:S04]  /*9b30*/  FFMA R0, -R22, R3, 1 ;  /* 0x3f80000016007423 */ /* 0x000fc80000000103 */
[----:B------:R-:W-:Y:S01]  /*9b40*/  FFMA R0, R3, R0, R3 ;  /* 0x0000000003007223 */ /* 0x000fe20000000003 */
[----:B-1----:R-:W-:-:S03]  /*9b50*/  MOV R3, UR4 ;  /* 0x0000000400037c02 */ /* 0x002fc60008000f00 */
[----:B--2---:R-:W-:Y:S01]  /*9b60*/  FFMA R31, R0, UR4, RZ ;  /* 0x00000004001f7c23 */ /* 0x004fe200080000ff */
[----:B------:R-:W1:Y:S03]  /*9b70*/  FCHK P0, R3, R22 ;  /* 0x0000001603007302 */ /* 0x000e660000000000 */
[----:B------:R-:W-:-:S04]  /*9b80*/  FFMA R4, -R22, R31, UR4 ;  /* 0x0000000416047e23 */ /* 0x000fc8000800011f */
[----:B------:R-:W-:Y:S01]  /*9b90*/  FFMA R31, R0, R4, R31 ;  /* 0x00000004001f7223 */ /* 0x000fe2000000001f */
[----:B-1----:R-:W-:Y:S06]  /*9ba0*/  @!P0 BRA `(.L_x_216) ;  /* 0x00000000000c8947 */ /* 0x002fec0003800000 */
[----:B------:R-:W-:Y:S02]  /*9bb0*/  MOV R4, 0x9bd0 ;  /* 0x00009bd000047802 */ /* 0x000fe40000000f00 */
[----:B---34-:R-:W-:Y:S05]  /*9bc0*/  CALL.REL.NOINC `($__internal_3_$__cuda_sm3x_div_rn_noftz_f32_slowpath) ;  /* 0x0000011400007944 */ /* 0x018fea0003c00000 */
[----:B------:R-:W-:-:S07]  /*9bd0*/  MOV R31, R32 ;  /* 0x00000020001f7202 */ /* 0x000fce0000000f00 */
.L_x_216:
[----:B------:R-:W-:Y:S01]  /*9be0*/  LOP3.LUT R0, R27, 0x180, RZ, 0xfc, !PT ;  /* 0x000001801b007812 */ /* 0x000fe200078efcff */
[----:B------:R-:W-:Y:S05]  /*9bf0*/  WARPSYNC.ALL ;  /* 0x0000000000007948 */ /* 0x000fea0003800000 */
[----:B------:R-:W-:Y:S02]  /*9c00*/  R2UR UR4, R0 ;  /* 0x00000000000472ca */ /* 0x000fe400000e0000 */
[----:B------:R-:W1:Y:S11]  /*9c10*/  S2R R0, SR_SWINHI ;  /* 0x0000000000007919 */ /* 0x000e760000002f00 */
[----:B------:R-:W2:Y:S01]  /*9c20*/  LDTM.x16 R4, tmem[UR4] ;  /* 0x00000004000479ee */ /* 0x000ea20008240000 */
[----:B------:R-:W-:-:S02]  /*9c30*/  MOV R32, R47 ;  /* 0x0000002f00207202 */ /* 0x000fc40000000f00 */
[----:B-1----:R-:W-:Y:S01]  /*9c40*/  MOV R33, R0 ;  /* 0x0000000000217202 */ /* 0x002fe20000000f00 */
[----:B--2---:R-:W-:Y:S02]  /*9c50*/  FMUL2 R6, R31.F32, R6.F32x2.HI_LO ;  /* 0x000000061f06724a */ /* 0x004fe40000040000 */
[----:B------:R-:W-:-:S04]  /*9c60*/  IMAD.WIDE.U32 R32, R26, 0x2, R32 ;  /* 0x000000021a207825 */ /* 0x000fc800078e0020 */
[C---:B------:R-:W-:Y:S02]  /*9c70*/  FMUL2 R20, R31.reuse.F32, R8.F32x2.HI_LO ;  /* 0x000000081f14724a */ /* 0x040fe40000040000 */
[----:B------:R-:W-:Y:S01]  /*9c80*/  FMUL2 R4, R31.F32, R4.F32x2.HI_LO ;  /* 0x000000041f04724a */ /* 0x000fe20000040000 */
[----:B------:R-:W-:Y:S01]  /*9c90*/  F2FP.F16.F32.PACK_AB R9, R7, R6 ;  /* 0x000000060709723e */ /* 0x000fe200000000ff */
[C---:B------:R-:W-:Y:S01]  /*9ca0*/  FMUL2 R24, R31.reuse.F32, R10.F32x2.HI_LO ;  /* 0x0000000a1f18724a */ /* 0x040fe20000040000 */
[C---:B------:R-:W-:Y:S01]  /*9cb0*/  IADD3 R0, P1, PT, R32.reuse, 0xc010, RZ ;  /* 0x0000c01020007810 */ /* 0x040fe20007f3e0ff */
[C---:B------:R-:W-:Y:S01]  /*9cc0*/  FMUL2 R12, R31.reuse.F32, R12.F32x2.HI_LO ;  /* 0x0000000c1f0c724a */ /* 0x040fe20000040000 */
        /* <DEDUP_REMOVED lines=17> */
[----:B------:R-:W-:-:S02]  /*9de0*/  F2FP.F16.F32.PACK_AB R7, R19, R18 ;  /* 0x000000121307723e */ /* 0x000fc400000000ff */
[----:B------:R-:W-:-:S03]  /*9df0*/  ISETP.NE.AND P0, PT, R29, R28, PT ;  /* 0x0000001c1d00720c */ /* 0x000fc60003f05270 */
[----:B------:R1:W-:Y:S10]  /*9e00*/  ST.E.128 desc[UR44][R34.64], R4 ;  /* 0x0000000422007985 */ /* 0x0003f4000c101d2c */
        /* <DEDUP_REMOVED lines=17> */
.L_x_217:
[----:B------:R-:W2:Y:S01]  /*9f20*/  LDCU.64 UR4, c[0x0][0x880] ;  /* 0x00011000ff0477ac */ /* 0x000ea20008000a00 */
[----:B------:R-:W5:Y:S01]  /*9f30*/  S2R R0, SR_SWINHI ;  /* 0x0000000000007919 */ /* 0x000f620000002f00 */
[----:B------:R-:W-:Y:S02]  /*9f40*/  LOP3.LUT R27, R27, 0x190, RZ, 0xfc, !PT ;  /* 0x000001901b1b7812 */ /* 0x000fe400078efcff */
[----:B--2---:R-:W-:-:S04]  /*9f50*/  ISETP.NE.U32.AND P0, PT, RZ, UR4, PT ;  /* 0x00000004ff007c0c */ /* 0x004fc8000bf05070 */
[----:B------:R-:W-:Y:S01]  /*9f60*/  ISETP.NE.AND.EX P0, PT, RZ, UR5, PT, P0 ;  /* 0x00000005ff007c0c */ /* 0x000fe2000bf05300 */
[----:B------:R-:W-:Y:S05]  /*9f70*/  WARPSYNC.ALL ;  /* 0x0000000000007948 */ /* 0x000fea0003800000 */
[----:B------:R-:W-:Y:S02]  /*9f80*/  R2UR UR4, R27 ;  /* 0x000000001b0472ca */ /* 0x000fe400000e0000 */
[----:B------:R-:W-:Y:S02]  /*9f90*/  MOV R28, R47 ;  /* 0x0000002f001c7202 */ /* 0x000fe40000000f00 */
[----:B-----5:R-:W-:-:S03]  /*9fa0*/  MOV R29, R0 ;  /* 0x00000000001d7202 */ /* 0x020fc60000000f00 */
[----:B------:R-:W-:-:S06]  /*9fb0*/  IMAD.WIDE.U32 R28, R26, 0x2, R28 ;  /* 0x000000021a1c7825 */ /* 0x000fcc00078e001c */
[----:B-1----:R-:W1:Y:S01]  /*9fc0*/  LDTM.x16 R4, tmem[UR4] ;  /* 0x00000004000479ee */ /* 0x002e620008240000 */
[C---:B------:R-:W-:Y:S02]  /*9fd0*/  IADD3 R26, P1, PT, R28.reuse, 0xc020, RZ ;  /* 0x0000c0201c1a7810 */ /* 0x040fe40007f3e0ff */
[----:B------:R-:W-:-:S03]  /*9fe0*/  IADD3 R3, P2, PT, R28, 0xc030, RZ ;  /* 0x0000c0301c037810 */ /* 0x000fc60007f5e0ff */
[--C-:B------:R-:W-:Y:S02]  /*9ff0*/  IMAD.X R27, RZ, RZ, R29.reuse, P1 ;  /* 0x000000ffff1b7224 */ /* 0x100fe400008e061d */
[----:B------:R-:W-:-:S05]  /*a000*/  IMAD.X R29, RZ, RZ, R29, P2 ;  /* 0x000000ffff1d7224 */ /* 0x000fca00010e061d */
[----:B------:R-:W-:-:S04]  /*a010*/  SHF.R.U64 R0, R3, 0x3, R29 ;  /* 0x0000000303007819 */ /* 0x000fc8000000121d */
[----:B------:R-:W-:Y:S01]  /*a020*/  LOP3.LUT R28, R3, 0x30, R0, 0x78, !PT ;  /* 0x00000030031c7812 */ /* 0x000fe200078e7800 */
[C---:B-1----:R-:W-:Y:S01]  /*a030*/  FMUL2 R20, R31.reuse.F32, R8.F32x2.HI_LO ;  /* 0x000000081f14724a */ /* 0x042fe20000040000 */
[C---:B------:R-:W-:Y:S01]  /*a040*/  SHF.R.U64 R9, R26.reuse, 0x3, R27 ;  /* 0x000000031a097819 */ /* 0x040fe2000000121b */
[C---:B------:R-:W-:Y:S02]  /*a050*/  FMUL2 R4, R31.reuse.F32, R4.F32x2.HI_LO ;  /* 0x000000041f04724a */ /* 0x040fe40000040000 */
[C---:B------:R-:W-:Y:S01]  /*a060*/  FMUL2 R6, R31.reuse.F32, R6.F32x2.HI_LO ;  /* 0x000000061f06724a */ /* 0x040fe20000040000 */
[----:B------:R-:W-:Y:S01]  /*a070*/  LOP3.LUT R26, R26, 0x30, R9, 0x78, !PT ;  /* 0x000000301a1a7812 */ /* 0x000fe200078e7809 */
[----:B------:R-:W-:Y:S01]  /*a080*/  FMUL2 R24, R31.F32, R10.F32x2.HI_LO ;  /* 0x0000000a1f18724a */ /* 0x000fe20000040000 */
[----:B------:R-:W-:Y:S01]  /*a090*/  F2FP.F16.F32.PACK_AB R8, R5, R4 ;  /* 0x000000040508723e */ /* 0x000fe200000000ff */
[----:B------:R-:W-:Y:S01]  /*a0a0*/  FMUL2 R12, R31.F32, R12.F32x2.HI_LO ;  /* 0x0000000c1f0c724a */ /* 0x000fe20000040000 */
[----:B------:R-:W-:Y:S01]  /*a0b0*/  F2FP.F16.F32.PACK_AB R9, R7, R6 ;  /* 0x000000060709723e */ /* 0x000fe200000000ff */
[----:B------:R-:W-:Y:S01]  /*a0c0*/  FMUL2 R14, R31.F32, R14.F32x2.HI_LO ;  /* 0x0000000e1f0e724a */ /* 0x000fe20000040000 */
[----:B------:R-:W-:Y:S01]  /*a0d0*/  F2FP.F16.F32.PACK_AB R10, R21, R20 ;  /* 0x00000014150a723e */ /* 0x000fe200000000ff */
[----:B------:R-:W-:Y:S01]  /*a0e0*/  FMUL2 R16, R31.F32, R16.F32x2.HI_LO ;  /* 0x000000101f10724a */ /* 0x000fe20000040000 */
[----:B------:R-:W-:Y:S01]  /*a0f0*/  F2FP.F16.F32.PACK_AB R11, R25, R24 ;  /* 0x00000018190b723e */ /* 0x000fe200000000ff */
[----:B------:R-:W-:Y:S01]  /*a100*/  FMUL2 R18, R31.F32, R18.F32x2.HI_LO ;  /* 0x000000121f12724a */ /* 0x000fe20000040000 */
[----:B------:R-:W-:-:S02]  /*a110*/  F2FP.F16.F32.PACK_AB R4, R13, R12 ;  /* 0x0000000c0d04723e */ /* 0x000fc400000000ff */
[----:B------:R-:W-:Y:S01]  /*a120*/  F2FP.F16.F32.PACK_AB R5, R15, R14 ;  /* 0x0000000e0f05723e */ /* 0x000fe200000000ff */
[----:B------:R1:W-:Y:S01]  /*a130*/  ST.E.128 desc[UR44][R26.64], R8 ;  /* 0x000000081a007985 */ /* 0x0003e2000c101d2c */
        /* <DEDUP_REMOVED lines=9> */
[----:B------:R-:W-:Y:S05]  /*a1d0*/  @!P0 BRA `(.L_x_218) ;  /* 0x0000000400388947 */ /* 0x000fea0003800000 */
[C---:B------:R-:W-:Y:S01]  /*a1e0*/  FSETP.GEU.AND P1, PT, R22.reuse, 1.175494350822287508e-38, PT ;  /* 0x008000001600780b */ /* 0x040fe20003f2e000 */
[----:B------:R-:W5:Y:S01]  /*a1f0*/  LDC R3, c[0x0][0x904] ;  /* 0x00024100ff037b82 */ /* 0x000f620000000800 */
[----:B------:R-:W-:Y:S01]  /*a200*/  MOV R0, 0x3e055027 ;  /* 0x3e05502700007802 */ /* 0x000fe20000000f00 */
[----:B------:R-:W3:Y:S01]  /*a210*/  LDCU.64 UR4, c[0x0][0x908] ;  /* 0x00012100ff0477ac */ /* 0x000ee20008000a00 */
[----:B-1----:R-:W-:Y:S01]  /*a220*/  FSEL R7, RZ, -23, P1 ;  /* 0xc1b80000ff077808 */ /* 0x002fe20000800000 */
[----:B------:R-:W-:Y:S08]  /*a230*/  BSSY.RECONVERGENT B0, `(.L_x_218) ;  /* 0x0000048000007945 */ /* 0x000ff00003800200 */
[----:B------:R-:W-:-:S05]  /*a240*/  @!P1 FMUL R22, R22, 8388608 ;  /* 0x4b00000016169820 */ /* 0x000fca0000400000 */
[C---:B------:R-:W-:Y:S02]  /*a250*/  IADD3 R9, PT, PT, R22.reuse, -0x3f2aaaab, RZ ;  /* 0xc0d5555516097810 */ /* 0x040fe40007ffe0ff */
[C---:B------:R-:W-:Y:S02]  /*a260*/  FSETP.NEU.AND P1, PT, R22.reuse, RZ, PT ;  /* 0x000000ff1600720b */ /* 0x040fe40003f2d000 */
[----:B------:R-:W-:Y:S02]  /*a270*/  LOP3.LUT R9, R9, 0xff800000, RZ, 0xc0, !PT ;  /* 0xff80000009097812 */ /* 0x000fe400078ec0ff */
[----:B-----5:R-:W-:Y:S02]  /*a280*/  ISETP.NE.AND P0, PT, R3, 0x1, PT ;  /* 0x000000010300780c */ /* 0x020fe40003f05270 */
[-C--:B------:R-:W-:Y:S02]  /*a290*/  IADD3 R5, PT, PT, R22, -R9.reuse, RZ ;  /* 0x8000000916057210 */ /* 0x080fe40007ffe0ff */
[----:B------:R-:W-:-:S03]  /*a2a0*/  I2FP.F32.S32 R6, R9 ;  /* 0x0000000900067245 */ /* 0x000fc60000201400 */
[----:B------:R-:W-:Y:S02]  /*a2b0*/  FADD R5, R5, -1 ;  /* 0xbf80000005057421 */ /* 0x000fe40000000000 */
[----:B------:R-:W-:Y:S02]  /*a2c0*/  FFMA R6, R6, 1.1920928955078125e-07, R7 ;  /* 0x3400000006067823 */ /* 0x000fe40000000007 */
[----:B------:R-:W-:-:S04]  /*a2d0*/  FFMA R0, R5, -R0, 0.14084610342979431152 ;  /* 0x3e1039f605007423 */ /* 0x000fc80000000800 */
[----:B------:R-:W-:Y:S01]  /*a2e0*/  FFMA R4, R5, R0, -0.12148627638816833496 ;  /* 0xbdf8cdcc05047423 */ /* 0x000fe20000000000 */
[----:B---3--:R-:W-:Y:S01]  /*a2f0*/  IMAD.HI.U32 R0, R45, UR4, RZ ;  /* 0x000000042d007c27 */ /* 0x008fe2000f8e00ff */
[----:B------:R-:W1:Y:S03]  /*a300*/  LDCU UR4, c[0x0][0x380] ;  /* 0x00007000ff0477ac */ /* 0x000e660008000800 */
[C---:B------:R-:W-:Y:S01]  /*a310*/  FFMA R4, R5.reuse, R4, 0.13980610668659210205 ;  /* 0x3e0f295505047423 */ /* 0x040fe20000000004 */
[----:B------:R-:W-:Y:S01]  /*a320*/  SHF.R.U32.HI R0, RZ, UR5, R0 ;  /* 0x00000005ff007c19 */ /* 0x000fe20008011600 */
[----:B------:R-:W3:Y:S02]  /*a330*/  LDCU UR5, c[0x0][0x700] ;  /* 0x0000e000ff0577ac */ /* 0x000ee40008000800 */
[----:B------:R-:W-:Y:S01]  /*a340*/  FFMA R4, R5, R4, -0.16684235632419586182 ;  /* 0xbe2ad8b905047423 */ /* 0x000fe20000000004 */
[----:B------:R-:W-:-:S03]  /*a350*/  SEL R0, R45, R0, !P0 ;  /* 0x000000002d007207 */ /* 0x000fc60004000000 */
[C---:B------:R-:W-:Y:S01]  /*a360*/  FFMA R4, R5.reuse, R4, 0.20012299716472625732 ;  /* 0x3e4ced0b05047423 */ /* 0x040fe20000000004 */
[----:B------:R-:W-:Y:S02]  /*a370*/  ISETP.GT.U32.AND P0, PT, R22, 0x7f7fffff, PT ;  /* 0x7f7fffff1600780c */ /* 0x000fe40003f04070 */
[----:B------:R-:W-:Y:S01]  /*a380*/  IADD3 R0, PT, PT, -R0, RZ, RZ ;  /* 0x000000ff00007210 */ /* 0x000fe20007ffe1ff */
[----:B------:R-:W-:-:S04]  /*a390*/  FFMA R4, R5, R4, -0.24999669194221496582 ;  /* 0xbe7fff2205047423 */ /* 0x000fc80000000004 */
[----:B------:R-:W-:Y:S01]  /*a3a0*/  FFMA R4, R5, R4, 0.33333182334899902344 ;  /* 0x3eaaaa7805047423 */ /* 0x000fe20000000004 */
[----:B------:R-:W-:Y:S01]  /*a3b0*/  IMAD R7, R3, R0, R45 ;  /* 0x0000000003077224 */ /* 0x000fe200078e022d */
[----:B------:R-:W-:Y:S02]  /*a3c0*/  MOV R3, 0x7f800000 ;  /* 0x7f80000000037802 */ /* 0x000fe40000000f00 */
[----:B------:R-:W-:Y:S02]  /*a3d0*/  FFMA R4, R5, R4, -0.5 ;  /* 0xbf00000005047423 */ /* 0x000fe40000000004 */
[----:B------:R-:W-:Y:S02]  /*a3e0*/  LEA R7, R7, R44, 0x8 ;  /* 0x0000002c07077211 */ /* 0x000fe400078e40ff */
[----:B------:R-:W-:-:S04]  /*a3f0*/  FMUL R4, R5, R4 ;  /* 0x0000000405047220 */ /* 0x000fc80000400000 */
[----:B------:R-:W-:-:S04]  /*a400*/  FFMA R5, R5, R4, R5 ;  /* 0x0000000405057223 */ /* 0x000fc80000000005 */
[----:B------:R-:W-:Y:S01]  /*a410*/  FFMA R5, R6, 0.69314718246459960938, R5 ;  /* 0x3f31721806057823 */ /* 0x000fe20000000005 */
[----:B------:R-:W-:Y:S01]  /*a420*/  @P0 FFMA R5, R22, R3, +INF ;  /* 0x7f80000016050423 */ /* 0x000fe20000000003 */
[----:B------:R-:W-:-:S04]  /*a430*/  IADD3 R3, PT, PT, R7, 0x80, RZ ;  /* 0x0000008007037810 */ /* 0x000fc80007ffe0ff */
[----:B-1----:R-:W-:Y:S02]  /*a440*/  ISETP.GE.AND P0, PT, R3, UR4, PT ;  /* 0x0000000403007c0c */ /* 0x002fe4000bf06270 */
[----:B------:R-:W-:-:S05]  /*a450*/  FSEL R0, R5, -INF , P1 ;  /* 0xff80000005007808 */ /* 0x000fca0000800000 */
[----:B---3--:R-:W-:-:S06]  /*a460*/  FFMA R23, R23, UR5, R0 ;  /* 0x0000000517177c23 */ /* 0x008fcc0008000000 */
        /* <DEDUP_REMOVED lines=36> */
.L_x_219:
[----:B------:R-:W-:Y:S05]  /*a6b0*/  BSYNC.RECONVERGENT B0 ;  /* 0x0000000000007941 */ /* 0x000fea0003800200 */
.L_x_218:
[----:B------:R-:W-:Y:S01]  /*a6c0*/  UISETP.NE.AND UP0, UPT, UR41, URZ, UPT ;  /* 0x000000ff2900728c */ /* 0x000fe2000bf05270 */
[----:B------:R-:W-:-:S08]  /*a6d0*/  NOP ;  /* 0x0000000000007918 */ /* 0x000fd00000000000 */
[----:B------:R-:W-:Y:S05]  /*a6e0*/  BRA.U UP0, `(.L_x_220) ;  /* 0x0000000100087547 */ /* 0x000fea000b800000 */
[----:B------:R-:W-:Y:S05]  /*a6f0*/  BPT.TRAP 0x1 ;  /* 0x000000040000795c */ /* 0x000fea0000300000 */
[----:B------:R-:W-:Y:S05]  /*a700*/  BPT.TRAP 0x1 ;  /* 0x000000040000795c */ /* 0x000fea0000300000 */
.L_x_220:
[----:B------:R-:W-:Y:S01]  /*a710*/  IADD3 R3, PT, PT, R47, 0xe0a8, RZ ;  /* 0x0000e0a82f037810 */ /* 0x000fe20007ffe0ff */
[----:B------:R-:W-:-:S03]  /*a720*/  UISETP.NE.AND UP0, UPT, UR41, URZ, UPT ;  /* 0x000000ff2900728c */ /* 0x000fc6000bf05270 */
[----:B------:R-:W-:-:S04]  /*a730*/  PRMT R3, R48, 0x654, R3 ;  /* 0x0000065430037816 */ /* 0x000fc80000000003 */
[----:B--2---:R2:W-:Y:S02]  /*a740*/  SYNCS.ARRIVE.TRANS64.RED.A1T0 RZ, [R3+URZ], RZ ;  /* 0x000000ff03ff79a7 */ /* 0x0045e400081004ff */
[----:B------:R-:W-:Y:S05]  /*a750*/  BRA.U UP0, `(.L_x_221) ;  /* 0x0000000100047547 */ /* 0x000fea000b800000 */
[----:B------:R-:W-:Y:S05]  /*a760*/  BPT.TRAP 0x1 ;  /* 0x000000040000795c */ /* 0x000fea0000300000 */
.L_x_221:
[----:B------:R1:W-:Y:S01]  /*a770*/  SYNCS.ARRIVE.TRANS64.A1T0 RZ, [R47+URZ+0xe0b8], RZ ;  /* 0x00e0b8ff2fff79a7 */ /* 0x0003e200081000ff */
[----:B------:R-:W-:Y:S01]  /*a780*/  LOP3.LUT R43, R43, 0x1, RZ, 0x3c, !PT ;  /* 0x000000012b2b7812 */ /* 0x000fe200078e3cff */
[----:B------:R-:W-:-:S12]  /*a790*/  ULOP3.LUT UR43, UR43, 0x1, URZ, 0x3c, !UPT ;  /* 0x000000012b2b7892 */ /* 0x000fd8000f8e3cff */
.L_x_92:
[----:B------:R-:W-:Y:S05]  /*a7a0*/  BSYNC B7 ;  /* 0x0000000000077941 */ /* 0x000fea0003800000 */
.L_x_91:
[----:B------:R-:W5:Y:S01]  /*a7b0*/  LDCU UR4, c[0x0][0x900] ;  /* 0x00012000ff0477ac */ /* 0x000f620008000800 */
[----:B------:R-:W-:-:S04]  /*a7c0*/  IADD3 R45, PT, PT, R45, UR36, RZ ;  /* 0x000000242d2d7c10 */ /* 0x000fc8000fffe0ff */
[----:B-----5:R-:W-:-:S13]  /*a7d0*/  ISETP.GE.AND P0, PT, R45, UR4, PT ;  /* 0x000000042d007c0c */ /* 0x020fda000bf06270 */
[----:B------:R-:W-:Y:S05]  /*a7e0*/  @!P0 BRA `(.L_x_222) ;  /* 0xffffff9800988947 */ /* 0x000fea000383ffff */
[----:B------:R-:W-:Y:S05]  /*a7f0*/  BSYNC B8 ;  /* 0x0000000000087941 */ /* 0x000fea0003800000 */
.L_x_90:
[----:B------:R-:W-:Y:S05]  /*a800*/  EXIT ;  /* 0x000000000000794d */ /* 0x000fea0003800000 */
.L_x_27:
[----:B------:R-:W-:-:S08]  /*a810*/  NOP ;  /* 0x0000000000007918 */ /* 0x000fd00000000000 */
[----:B------:R-:W1:Y:S02]  /*a820*/  USETMAXREG.TRY_ALLOC.CTAPOOL UP0, 0xc0 ;  /* 0x000000c0000079c8 */ /* 0x000e640008000600 */
[----:B-1----:R-:W-:Y:S05]  /*a830*/  BRA.U !UP0, `(.L_x_27) ;  /* 0xfffffffd08f47547 */ /* 0x002fea000b83ffff */
[----:B------:R-:W1:Y:S08]  /*a840*/  LDC R0, c[0x0][0x900] ;  /* 0x00024000ff007b82 */ /* 0x000e700000000800 */
[----:B------:R-:W2:Y:S01]  /*a850*/  S2UR UR43, SR_CgaCtaId ;  /* 0x00000000002b79c3 */ /* 0x000ea20000008800 */
[----:B-1----:R-:W-:-:S13]  /*a860*/  ISETP.LE.AND P0, PT, R0, UR36, PT ;  /* 0x0000002400007c0c */ /* 0x002fda000bf03270 */
[----:B--2---:R-:W-:Y:S05]  /*a870*/  @P0 EXIT ;  /* 0x000000000000094d */ /* 0x004fea0003800000 */
[----:B------:R-:W-:Y:S02]  /*a880*/  UISETP.NE.AND UP0, UPT, UR56, URZ, UPT ;  /* 0x000000ff3800728c */ /* 0x000fe4000bf05270 */
[----:B------:R-:W-:Y:S01]  /*a890*/  USHF.L.U32 UR46, UR8, 0x3, URZ ;  /* 0x00000003082e7899 */ /* 0x000fe200080006ff */
[----:B------:R-:W-:Y:S01]  /*a8a0*/  UMOV UR45, 0x400 ;  /* 0x00000400002d7882 */ /* 0x000fe20000000000 */
[----:B------:R-:W-:Y:S02]  /*a8b0*/  USEL UR48, UR7, UR6, UP0 ;  /* 0x0000000607307287 */ /* 0x000fe40008000000 */
[----:B------:R-:W-:Y:S02]  /*a8c0*/  ULEA UR45, UR43, UR45, 0x18 ;  /* 0x0000002d2b2d7291 */ /* 0x000fe4000f8ec0ff */
[----:B------:R-:W-:Y:S02]  /*a8d0*/  ULOP3.LUT UR9, UR46, 0x8, URZ, 0x3c, !UPT ;  /* 0x000000082e097892 */ /* 0x000fe4000f8e3cff */
[----:B------:R-:W-:-:S02]  /*a8e0*/  UIADD3 UR46, UPT, UPT, UR46, 0xe0d0, UR45 ;  /* 0x0000e0d02e2e7890 */ /* 0x000fc4000fffe02d */
[----:B------:R-:W-:Y:S02]  /*a8f0*/  USEL UR47, UR5, UR4, UP0 ;  /* 0x00000004052f7287 */ /* 0x000fe40008000000 */
[----:B------:R-:W-:Y:S02]  /*a900*/  ULOP3.LUT UR48, UR48, 0x1, URZ, 0xc0, !UPT ;  /* 0x0000000130307892 */ /* 0x000fe4000f8ec0ff */
[----:B------:R-:W-:Y:S01]  /*a910*/  UIADD3 UR45, UPT, UPT, UR9, 0xe0d0, UR45 ;  /* 0x0000e0d0092d7890 */ /* 0x000fe2000fffe02d */
[----:B------:R-:W-:Y:S01]  /*a920*/  UMOV UR54, URZ ;  /* 0x000000ff00367c82 */ /* 0x000fe20008000000 */
[----:B------:R-:W-:Y:S01]  /*a930*/  UMOV UR53, 0x1 ;  /* 0x0000000100357882 */ /* 0x000fe20000000000 */
[----:B------:R-:W-:Y:S01]  /*a940*/  UMOV UR52, 0x1 ;  /* 0x0000000100347882 */ /* 0x000fe20000000000 */
[----:B------:R-:W-:-:S08]  /*a950*/  UMOV UR51, URZ ;  /* 0x000000ff00337c82 */ /* 0x000fd00008000000 */
.L_x_274:
[----:B------:R-:W1:Y:S01]  /*a960*/  LDCU.64 UR6, c[0x0][0x908] ;  /* 0x00012100ff0677ac */ /* 0x000e620008000a00 */
[----:B--2---:R-:W2:Y:S01]  /*a970*/  LDCU UR8, c[0x0][0x904] ;  /* 0x00012080ff0877ac */ /* 0x004ea20008000800 */
[----:B---3--:R-:W3:Y:S01]  /*a980*/  LDCU.64 UR4, c[0x0][0x380] ;  /* 0x00007000ff0477ac */ /* 0x008ee20008000a00 */
[----:B-1----:R-:W-:Y:S02]  /*a990*/  UIMAD.WIDE.U32 UR10, UR36, UR6, URZ ;  /* 0x00000006240a72a5 */ /* 0x002fe4000f8e00ff */
[----:B--2---:R-:W-:Y:S02]  /*a9a0*/  UISETP.NE.AND UP0, UPT, UR8, 0x1, UPT ;  /* 0x000000010800788c */ /* 0x004fe4000bf05270 */
[----:B------:R-:W-:-:S04]  /*a9b0*/  USHF.R.U32.HI UR6, URZ, UR7, UR11 ;  /* 0x00000007ff067299 */ /* 0x000fc8000801160b */
[----:B------:R-:W-:Y:S02]  /*a9c0*/  USEL UR6, UR36, UR6, !UP0 ;  /* 0x0000000624067287 */ /* 0x000fe4000c000000 */
[----:B---3--:R-:W-:Y:S02]  /*a9d0*/  UISETP.NE.AND UP0, UPT, UR5, URZ, UPT ;  /* 0x000000ff0500728c */ /* 0x008fe4000bf05270 */
[----:B------:R-:W-:-:S04]  /*a9e0*/  UIADD3 UR6, UPT, UPT, -UR6, URZ, URZ ;  /* 0x000000ff06067290 */ /* 0x000fc8000fffe1ff */
[----:B------:R-:W-:-:S04]  /*a9f0*/  UIMAD UR6, UR8, UR6, UR36 ;  /* 0x00000006080672a4 */ /* 0x000fc8000f8e0224 */
[----:B------:R-:W-:-:S04]  /*aa00*/  USHF.L.U32 UR6, UR6, 0x8, URZ ;  /* 0x0000000806067899 */ /* 0x000fc800080006ff */
[----:B------:R-:W-:-:S09]  /*aa10*/  UISETP.GE.OR UP0, UPT, UR6, UR4, !UP0 ;  /* 0x000000040600728c */ /* 0x000fd2000c706670 */
[----:B----4-:R-:W-:Y:S05]  /*aa20*/  BRA.U UP0, `(.L_x_223) ;  /* 0x000000b900707547 */ /* 0x010fea000b800000 */
[----:B------:R-:W-:Y:S02]  /*aa30*/  UIADD3 UR4, UPT, UPT, UR6, 0x100, URZ ;  /* 0x0000010006047890 */ /* 0x000fe4000fffe0ff */
        /* <DEDUP_REMOVED lines=9> */
[----:B------:R-:W-:-:S04]  /*aad0*/  USEL UR41, UR7, UR5, UP0 ;  /* 0x0000000507297287 */ /* 0x000fc80008000000 */
[----:B------:R-:W-:-:S04]  /*aae0*/  UISETP.LT.AND UP0, UPT, UR41, 0x2, UPT ;  /* 0x000000022900788c */ /* 0x000fc8000bf01270 */
[----:B------:R-:W-:Y:S02]  /*aaf0*/  USEL UR50, UR41, 0x2, UP0 ;  /* 0x0000000229327887 */ /* 0x000fe40008000000 */
[----:B------:R-:W-:Y:S02]  /*ab00*/  UISETP.NE.AND UP0, UPT, UR48, URZ, UPT ;  /* 0x000000ff3000728c */ /* 0x000fe4000bf05270 */
[----:B------:R-:W-:-:S07]  /*ab10*/  UIADD3 UR7, UPT, UPT, UR41, -UR50, URZ ;  /* 0x8000003229077290 */ /* 0x000fce000fffe0ff */
[----:B------:R-:W-:Y:S05]  /*ab20*/  BRA.U UP0, `(.L_x_224) ;  /* 0x0000000100047547 */ /* 0x000fea000b800000 */
[----:B------:R-:W-:Y:S05]  /*ab30*/  BPT.TRAP 0x1 ;  /* 0x000000040000795c */ /* 0x000fea0000300000 */
.L_x_224:
[----:B------:R-:W1:Y:S01]  /*ab40*/  S2UR UR4, SR_CgaCtaId ;  /* 0x00000000000479c3 */ /* 0x000e620000008800 */
[----:B------:R-:W-:Y:S01]  /*ab50*/  UISETP.NE.AND UP0, UPT, UR56, URZ, UPT ;  /* 0x000000ff3800728c */ /* 0x000fe2000bf05270 */
[----:B------:R-:W-:Y:S02]  /*ab60*/  UMOV UR5, 0x400 ;  /* 0x0000040000057882 */ /* 0x000fe40000000000 */
[----:B-1----:R-:W-:Y:S02]  /*ab70*/  ULEA UR4, UR4, UR5, 0x18 ;  /* 0x0000000504047291 */ /* 0x002fe4000f8ec0ff */
[----:B------:R-:W-:Y:S02]  /*ab80*/  USEL UR5, UR52, UR53, UP0 ;  /* 0x0000003534057287 */ /* 0x000fe40008000000 */
[----:B------:R-:W-:-:S04]  /*ab90*/  UIADD3 UR6, UPT, UPT, UR4, 0xe088, URZ ;  /* 0x0000e08804067890 */ /* 0x000fc8000fffe0ff */
[----:B------:R-:W-:Y:S01]  /*aba0*/  @UP0 UIADD3 UR6, UPT, UPT, UR4, 0xe078, URZ ;  /* 0x0000e07804060890 */ /* 0x000fe2000fffe0ff */
[----:B------:R-:W-:-:S04]  /*abb0*/  MOV R3, UR5 ;  /* 0x0000000500037c02 */ /* 0x000fc80008000f00 */
[----:B------:R-:W-:-:S04]  /*abc0*/  SHF.L.U32 R3, R3, 0x1f, RZ ;  /* 0x0000001f03037819 */ /* 0x000fc800000006ff */
[----:B------:R-:W1:Y:S02]  /*abd0*/  SYNCS.PHASECHK.TRANS64.TRYWAIT P0, [UR6], R3 ;  /* 0x00000003ff0075a7 */ /* 0x000e640008001106 */
[----:B-1----:R-:W-:Y:S05]  /*abe0*/  @!P0 BRA `(.L_x_225) ;  /* 0x000000f800048947 */ /* 0x002fea0003800000 */
.L_x_431:
[----:B------:R-:W-:Y:S01]  /*abf0*/  UISETP.GE.AND UP0, UPT, UR7, 0x1, UPT ;  /* 0x000000010700788c */ /* 0x000fe2000bf06270 */
[----:B------:R-:W-:Y:S01]  /*ac00*/  HFMA2 R16, -RZ, RZ, 0, 0 ;  /* 0x00000000ff107431 */ /* 0x000fe200000001ff */
[----:B------:R-:W-:Y:S01]  /*ac10*/  MOV R17, 0xff800000 ;  /* 0xff80000000117802 */ /* 0x000fe20000000f00 */
[----:B------:R-:W-:-:S06]  /*ac20*/  UMOV UR49, URZ ;  /* 0x000000ff00317c82 */ /* 0x000fcc0008000000 */
[----:B------:R-:W-:Y:S05]  /*ac30*/  BRA.U !UP0, `(.L_x_226) ;  /* 0x00000045086c7547 */ /* 0x000fea000b800000 */
[----:B------:R-:W-:Y:S01]  /*ac40*/  ULOP3.LUT UR38, URZ, UR50, URZ, 0x33, !UPT ;  /* 0x00000032ff267292 */ /* 0x000fe2000f8e33ff */
[----:B------:R-:W-:Y:S01]  /*ac50*/  MOV R16, RZ ;  /* 0x000000ff00107202 */ /* 0x000fe20000000f00 */
[----:B------:R-:W2:Y:S01]  /*ac60*/  LDCU UR37, c[0x0][0x704] ;  /* 0x0000e080ff2577ac */ /* 0x000ea20008000800 */
[----:B------:R-:W-:Y:S01]  /*ac70*/  MOV R156, 0xff800000 ;  /* 0xff800000009c7802 */ /* 0x000fe20000000f00 */
[----:B------:R-:W-:-:S04]  /*ac80*/  UIADD3 UR38, UPT, UPT, UR41, UR38, URZ ;  /* 0x0000002629267290 */ /* 0x000fc8000fffe0ff */
.L_x_247:
[----:B------:R-:W3:Y:S01]  /*ac90*/  S2R R2, SR_TID.X ;  /* 0x0000000000027919 */ /* 0x000ee20000002100 */
[----:B------:R-:W-:Y:S01]  /*aca0*/  UISETP.NE.AND UP0, UPT, UR56, URZ, UPT ;  /* 0x000000ff3800728c */ /* 0x000fe2000bf05270 */
[----:B------:R-:W-:-:S03]  /*acb0*/  UMOV UR4, 0x20 ;  /* 0x0000002000047882 */ /* 0x000fc60000000000 */
[----:B------:R-:W-:Y:S01]  /*acc0*/  USEL UR4, UR4, 0xa0, UP0 ;  /* 0x000000a004047887 */ /* 0x000fe20008000000 */
[----:B---3--:R-:W-:-:S05]  /*acd0*/  IMAD.U32 R18, R2, 0x10000, RZ ;  /* 0x0001000002127824 */ /* 0x008fca00078e00ff */
[----:B------:R-:W-:-:S05]  /*ace0*/  LOP3.LUT R18, R18, 0x600000, RZ, 0xc0, !PT ;  /* 0x0060000012127812 */ /* 0x000fca00078ec0ff */
[----:B-1----:R-:W-:Y:S01]  /*acf0*/  VIADD R0, R18, UR4 ;  /* 0x0000000412007c36 */ /* 0x002fe20008000000 */
[----:B------:R-:W-:Y:S02]  /*ad00*/  USEL UR4, UR51, UR54, UP0 ;  /* 0x0000003633047287 */ /* 0x000fe40008000000 */
[----:B------:R-:W-:-:S03]  /*ad10*/  UISETP.GT.U32.AND UP0, UPT, UR47, 0x1, UPT ;  /* 0x000000012f00788c */ /* 0x000fc6000bf04070 */
[----:B------:R-:W1:Y:S02]  /*ad20*/  SHFL.IDX PT, R0, R0, RZ, 0x1f ;  /* 0x00001fff00007589 */ /* 0x000e6400000e0000 */
[----:B-1----:R-:W-:-:S04]  /*ad30*/  R2UR UR40, R0 ;  /* 0x00000000002872ca */ /* 0x002fc800000e0000 */
[----:B--2---:R-:W-:Y:S11]  /*ad40*/  BRA.U UP0, `(.L_x_227) ;  /* 0x0000000100047547 */ /* 0x004ff6000b800000 */
[----:B--2---:R-:W-:Y:S05]  /*ad50*/  BPT.TRAP 0x1 ;  /* 0x000000040000795c */ /* 0x004fea0000300000 */
.L_x_227:
[----:B------:R-:W1:Y:S01]  /*ad60*/  S2UR UR39, SR_CgaCtaId ;  /* 0x00000000002779c3 */ /* 0x000e620000008800 */
[----:B------:R-:W-:Y:S01]  /*ad70*/  UISETP.NE.AND UP0, UPT, UR56, URZ, UPT ;  /* 0x000000ff3800728c */ /* 0x000fe2000bf05270 */
[----:B------:R-:W-:Y:S01]  /*ad80*/  IMAD.U32 R3, RZ, RZ, UR4 ;  /* 0x00000004ff037e24 */ /* 0x000fe2000f8e00ff */
[----:B------:R-:W-:Y:S01]  /*ad90*/  UMOV UR5, 0x400 ;  /* 0x0000040000057882 */ /* 0x000fe20000000000 */
[----:B------:R-:W-:Y:S01]  /*ada0*/  SHF.R.U32.HI R2, RZ, 0x5, R2 ;  /* 0x00000005ff027819 */ /* 0x000fe20000011602 */
[----:B------:R-:W-:Y:S01]  /*adb0*/  USEL UR4, URZ, 0x80, UP0 ;  /* 0x00000080ff047887 */ /* 0x000fe20008000000 */
[----:B------:R-:W-:Y:S02]  /*adc0*/  SHF.R.U32.HI R22, RZ, 0x15, R18 ;  /* 0x00000015ff167819 */ /* 0x000fe40000011612 */
[----:B------:R-:W-:Y:S02]  /*add0*/  SHF.L.U32 R3, R3, 0x1f, RZ ;  /* 0x0000001f03037819 */ /* 0x000fe400000006ff */
[----:B------:R-:W-:-:S02]  /*ade0*/  LOP3.LUT R19, R2, 0x3, RZ, 0xc0, !PT ;  /* 0x0000000302137812 */ /* 0x000fc400078ec0ff */
[----:B------:R-:W-:Y:S02]  /*adf0*/  LOP3.LUT R18, R18, UR4, RZ, 0xfc, !PT ;  /* 0x0000000412127c12 */ /* 0x000fe4000f8efcff */
[----:B------:R-:W-:Y:S01]  /*ae00*/  ISETP.NE.AND P0, PT, R19, R22, PT ;  /* 0x000000161300720c */ /* 0x000fe20003f05270 */
[----:B-1----:R-:W-:-:S04]  /*ae10*/  ULEA UR39, UR39, UR5, 0x18 ;  /* 0x0000000527277291 */ /* 0x002fc8000f8ec0ff */
[----:B------:R-:W-:Y:S02]  /*ae20*/  UIADD3 UR5, UPT, UPT, UR39, 0xe060, URZ ;  /* 0x0000e06027057890 */ /* 0x000fe4000fffe0ff */
[----:B------:R-:W-:-:S09]  /*ae30*/  @UP0 UIADD3 UR5, UPT, UPT, UR39, 0xe050, URZ ;  /* 0x0000e05027050890 */ /* 0x000fd2000fffe0ff */
[----:B------:R-:W1:Y:S02]  /*ae40*/  SYNCS.PHASECHK.TRANS64.TRYWAIT P1, [UR5], R3 ;  /* 0x00000003ff0075a7 */ /* 0x000e640008021105 */
[----:B-1----:R-:W-:Y:S05]  /*ae50*/  @!P1 BRA `(.L_x_228) ;  /* 0x000000f400809947 */ /* 0x002fea0003800000 */
.L_x_433:
[----:B------:R-:W-:Y:S05]  /*ae60*/  @!P0 BRA `(.L_x_229) ;  /* 0x0000000000408947 */ /* 0x000fea0003800000 */
[----:B------:R-:W-:Y:S01]  /*ae70*/  MOV R14, 0x8 ;  /* 0x00000008000e7802 */ /* 0x000fe20000000f00 */
[----:B------:R-:W3:Y:S01]  /*ae80*/  LDCU.64 UR6, c[0x4][0xb0] ;  /* 0x01001600ff0677ac */ /* 0x000ee20008000a00 */
[----:B------:R-:W-:Y:S02]  /*ae90*/  HFMA2 R12, -RZ, RZ, 0, 5.9604644775390625e-08 ;  /* 0x00000001ff0c7431 */ /* 0x000fe400000001ff */
[----:B------:R-:W-:Y:S01]  /*aea0*/  IMAD.MOV.U32 R8, RZ, RZ, 0x192 ;  /* 0x00000192ff087424 */ /* 0x000fe200078e00ff */
[----:B------:R-:W4:Y:S01]  /*aeb0*/  LDCU.64 UR4, c[0x4][0xb8] ;  /* 0x01001700ff0477ac */ /* 0x000f220008000a00 */
[----:B------:R-:W1:Y:S01]  /*aec0*/  LDC.64 R14, c[0x4][R14] ;  /* 0x010000000e0e7b82 */ /* 0x000e620000000a00 */
[----:B------:R-:W-:Y:S01]  /*aed0*/  IMAD.MOV.U32 R13, RZ, RZ, RZ ;  /* 0x000000ffff0d7224 */ /* 0x000fe200078e00ff */
[----:B------:R-:W5:Y:S01]  /*aee0*/  LDCU.64 UR8, c[0x4][0x10] ;  /* 0x01000200ff0877ac */ /* 0x000f620008000a00 */
[----:B---3--:R-:W-:Y:S01]  /*aef0*/  IMAD.U32 R4, RZ, RZ, UR6 ;  /* 0x00000006ff047e24 */ /* 0x008fe2000f8e00ff */
[----:B------:R-:W-:Y:S01]  /*af00*/  MOV R5, UR7 ;  /* 0x0000000700057c02 */ /* 0x000fe20008000f00 */
[----:B----4-:R-:W-:Y:S01]  /*af10*/  IMAD.U32 R6, RZ, RZ, UR4 ;  /* 0x00000004ff067e24 */ /* 0x010fe2000f8e00ff */
[----:B------:R-:W-:Y:S01]  /*af20*/  MOV R7, UR5 ;  /* 0x0000000500077c02 */ /* 0x000fe20008000f00 */
[----:B-----5:R-:W-:Y:S01]  /*af30*/  IMAD.U32 R10, RZ, RZ, UR8 ;  /* 0x00000008ff0a7e24 */ /* 0x020fe2000f8e00ff */
[----:B------:R-:W-:-:S02]  /*af40*/  MOV R11, UR9 ;  /* 0x00000009000b7c02 */ /* 0x000fc40008000f00 */
[----:B------:R-:W-:-:S07]  /*af50*/  LEPC R20, `(.L_x_229) ;  /* 0x000000001014794e */ /* 0x000fce0000000000 */
[----:B-12---:R-:W-:Y:S05]  /*af60*/  CALL.ABS.NOINC R14 ;  /* 0x000000000e007343 */ /* 0x006fea0003c00000 */
.L_x_229:
[C---:B-1----:R-:W-:Y:S01]  /*af70*/  VIADD R0, R18.reuse, 0x20 ;  /* 0x0000002012007836 */ /* 0x042fe20000000000 */
[----:B------:R-:W-:Y:S05]  /*af80*/  WARPSYNC.ALL ;  /* 0x0000000000007948 */ /* 0x000fea0003800000 */
[----:B------:R-:W-:Y:S02]  /*af90*/  SHF.R.U32.HI R0, RZ, 0x15, R0 ;  /* 0x00000015ff007819 */ /* 0x000fe40000011600 */
[----:B------:R-:W-:Y:S02]  /*afa0*/  R2UR UR4, R18 ;  /* 0x00000000120472ca */ /* 0x000fe400000e0000 */
[----:B------:R-:W-:-:S11]  /*afb0*/  ISETP.NE.AND P0, PT, R19, R0, PT ;  /* 0x000000001300720c */ /* 0x000fd60003f05270 */
[----:B------:R-:W1:Y:S02]  /*afc0*/  LDTM.x32 R124, tmem[UR4] ;  /* 0x00000004007c79ee */ /* 0x000e6400082c0000 */
[----:B-1----:R-:W-:Y:S05]  /*afd0*/  @!P0 BRA `(.L_x_230) ;  /* 0x0000000000408947 */ /* 0x002fea0003800000 */
[----:B------:R-:W-:Y:S01]  /*afe0*/  MOV R14, 0x8 ;  /* 0x00000008000e7802 */ /* 0x000fe20000000f00 */
[----:B------:R-:W1:Y:S01]  /*aff0*/  LDCU.64 UR8, c[0x4][0xb0] ;  /* 0x01001600ff0877ac */ /* 0x000e620008000a00 */
[----:B------:R-:W-:Y:S02]  /*b000*/  HFMA2 R12, -RZ, RZ, 0, 5.9604644775390625e-08 ;  /* 0x00000001ff0c7431 */ /* 0x000fe400000001ff */
[----:B------:R-:W-:Y:S01]  /*b010*/  IMAD.MOV.U32 R8, RZ, RZ, 0x192 ;  /* 0x00000192ff087424 */ /* 0x000fe200078e00ff */
[----:B------:R-:W3:Y:S01]  /*b020*/  LDCU.64 UR6, c[0x4][0xb8] ;  /* 0x01001700ff0677ac */ /* 0x000ee20008000a00 */
[----:B------:R-:W4:Y:S01]  /*b030*/  LDC.64 R14, c[0x4][R14] ;  /* 0x010000000e0e7b82 */ /* 0x000f220000000a00 */
[----:B------:R-:W-:Y:S01]  /*b040*/  IMAD.MOV.U32 R13, RZ, RZ, RZ ;  /* 0x000000ffff0d7224 */ /* 0x000fe200078e00ff */
[----:B------:R-:W5:Y:S01]  /*b050*/  LDCU.64 UR4, c[0x4][0x10] ;  /* 0x01000200ff0477ac */ /* 0x000f620008000a00 */
[----:B-1----:R-:W-:Y:S01]  /*b060*/  IMAD.U32 R4, RZ, RZ, UR8 ;  /* 0x00000008ff047e24 */ /* 0x002fe2000f8e00ff */
[----:B------:R-:W-:Y:S01]  /*b070*/  MOV R5, UR9 ;  /* 0x0000000900057c02 */ /* 0x000fe20008000f00 */
[----:B---3--:R-:W-:Y:S01]  /*b080*/  IMAD.U32 R6, RZ, RZ, UR6 ;  /* 0x00000006ff067e24 */ /* 0x008fe2000f8e00ff */
[----:B------:R-:W-:Y:S01]  /*b090*/  MOV R7, UR7 ;  /* 0x0000000700077c02 */ /* 0x000fe20008000f00 */
[----:B-----5:R-:W-:Y:S01]  /*b0a0*/  IMAD.U32 R10, RZ, RZ, UR4 ;  /* 0x00000004ff0a7e24 */ /* 0x020fe2000f8e00ff */
[----:B------:R-:W-:-:S02]  /*b0b0*/  MOV R11, UR5 ;  /* 0x00000005000b7c02 */ /* 0x000fc40008000f00 */
[----:B------:R-:W-:-:S07]  /*b0c0*/  LEPC R20, `(.L_x_230) ;  /* 0x000000001014794e */ /* 0x000fce0000000000 */
[----:B--2-4-:R-:W-:Y:S05]  /*b0d0*/  CALL.ABS.NOINC R14 ;  /* 0x000000000e007343 */ /* 0x014fea0003c00000 */
.L_x_230:
[C---:B------:R-:W-:Y:S01]  /*b0e0*/  VIADD R0, R18.reuse, 0x40 ;  /* 0x0000004012007836 */ /* 0x040fe20000000000 */
[----:B------:R-:W-:Y:S05]  /*b0f0*/  WARPSYNC.ALL ;  /* 0x0000000000007948 */ /* 0x000fea0003800000 */
[----:B------:R-:W-:Y:S02]  /*b100*/  SHF.R.U32.HI R0, RZ, 0x15, R0 ;  /* 0x00000015ff007819 */ /* 0x000fe40000011600 */
[----:B------:R-:W-:Y:S02]  /*b110*/  R2UR UR4, R18 ;  /* 0x00000000120472ca */ /* 0x000fe400000e0000 */
[----:B------:R-:W-:-:S11]  /*b120*/  ISETP.NE.AND P0, PT, R19, R0, PT ;  /* 0x000000001300720c */ /* 0x000fd60003f05270 */
[----:B------:R-:W1:Y:S02]  /*b130*/  LDTM.x32 R92, tmem[UR4+0x20] ;  /* 0x00002004005c79ee */ /* 0x000e6400082c0000 */
        /* <DEDUP_REMOVED lines=17> */
.L_x_231:
        /* <DEDUP_REMOVED lines=23> */
.L_x_232:
[C---:B------:R-:W-:Y:S01]  /*b3c0*/  FMNMX3 R3, R156.reuse, R124, R128, !PT ;  /* 0x0000007c9c037276 */ /* 0x040fe20007800080 */
[----:B------:R-:W-:Y:S05]  /*b3d0*/  WARPSYNC.ALL ;  /* 0x0000000000007948 */ /* 0x000fea0003800000 */
[C---:B------:R-:W-:Y:S02]  /*b3e0*/  FMNMX3 R0, R156.reuse, R125, R129, !PT ;  /* 0x0000007d9c007276 */ /* 0x040fe40007800081 */
[----:B------:R-:W-:Y:S02]  /*b3f0*/  FMNMX3 R5, R156, R126, R130, !PT ;  /* 0x0000007e9c057276 */ /* 0x000fe40007800082 */
[----:B------:R-:W-:-:S02]  /*b400*/  FMNMX3 R3, R3, R132, R136, !PT ;  /* 0x0000008403037276 */ /* 0x000fc40007800088 */
[----:B------:R-:W-:Y:S02]  /*b410*/  FMNMX3 R0, R0, R133, R137, !PT ;  /* 0x0000008500007276 */ /* 0x000fe40007800089 */
[----:B------:R-:W-:Y:S02]  /*b420*/  FMNMX3 R6, R156, R127, R131, !PT ;  /* 0x0000007f9c067276 */ /* 0x000fe40007800083 */
[----:B------:R-:W-:Y:S02]  /*b430*/  FMNMX3 R5, R5, R134, R138, !PT ;  /* 0x0000008605057276 */ /* 0x000fe4000780008a */
[----:B------:R-:W-:Y:S02]  /*b440*/  FMNMX3 R3, R3, R140, R144, !PT ;  /* 0x0000008c03037276 */ /* 0x000fe40007800090 */
[----:B------:R-:W-:Y:S02]  /*b450*/  FMNMX3 R0, R0, R141, R145, !PT ;  /* 0x0000008d00007276 */ /* 0x000fe40007800091 */
[----:B------:R-:W-:-:S02]  /*b460*/  FMNMX3 R6, R6, R135, R139, !PT ;  /* 0x0000008706067276 */ /* 0x000fc4000780008b */
[----:B------:R-:W-:Y:S02]  /*b470*/  FMNMX3 R5, R5, R142, R146, !PT ;  /* 0x0000008e05057276 */ /* 0x000fe40007800092 */
[----:B------:R-:W-:Y:S02]  /*b480*/  R2UR UR4, R18 ;  /* 0x00000000120472ca */ /* 0x000fe400000e0000 */
[----:B------:R-:W-:Y:S02]  /*b490*/  FMNMX3 R3, R3, R148, R152, !PT ;  /* 0x0000009403037276 */ /* 0x000fe40007800098 */
[----:B------:R-:W-:Y:S02]  /*b4a0*/  FMNMX3 R0, R0, R149, R153, !PT ;  /* 0x0000009500007276 */ /* 0x000fe40007800099 */
[----:B------:R-:W-:Y:S02]  /*b4b0*/  FMNMX3 R6, R6, R143, R147, !PT ;  /* 0x0000008f06067276 */ /* 0x000fe40007800093 */
[----:B------:R-:W-:-:S02]  /*b4c0*/  FMNMX3 R5, R5, R150, R154, !PT ;  /* 0x0000009605057276 */ /* 0x000fc4000780009a */
[----:B------:R-:W-:Y:S02]  /*b4d0*/  FMNMX3 R3, R3, R92, R96, !PT ;  /* 0x0000005c03037276 */ /* 0x000fe40007800060 */
[----:B------:R-:W-:Y:S01]  /*b4e0*/  FMNMX3 R0, R0, R93, R97, !PT ;  /* 0x0000005d00007276 */ /* 0x000fe20007800061 */
[----:B------:R-:W1:Y:S01]  /*b4f0*/  LDTM.x32 R60, tmem[UR4+0x60] ;  /* 0x00006004003c79ee */ /* 0x000e6200082c0000 */
[----:B------:R-:W-:Y:S02]  /*b500*/  FMNMX3 R6, R6, R151, R155, !PT ;  /* 0x0000009706067276 */ /* 0x000fe4000780009b */
[----:B------:R-:W-:Y:S02]  /*b510*/  FMNMX3 R5, R5, R94, R98, !PT ;  /* 0x0000005e05057276 */ /* 0x000fe40007800062 */
        /* <DEDUP_REMOVED lines=28> */
[----:B-1----:R-:W-:Y:S02]  /*b6e0*/  FMNMX3 R3, R3, R60, R64, !PT ;  /* 0x0000003c03037276 */ /* 0x002fe40007800040 */
        /* <DEDUP_REMOVED lines=15> */
[----:B------:R-:W-:Y:S02]  /*b7e0*/  ISETP.NE.AND P0, PT, R19, R22, PT ;  /* 0x000000161300720c */ /* 0x000fe40003f05270 */
[----:B------:R-:W-:Y:S02]  /*b7f0*/  FMNMX3 R17, R6, R87, R91, !PT ;  /* 0x0000005706117276 */ /* 0x000fe4000780005b */
[----:B------:R-:W-:-:S04]  /*b800*/  FMNMX3 R0, R4, R3, R0, !PT ;  /* 0x0000000304007276 */ /* 0x000fc80007800000 */
[----:B------:R-:W-:-:S04]  /*b810*/  FMNMX R17, R17, R0, !PT ;  /* 0x0000000011117209 */ /* 0x000fc80007800000 */
[----:B------:R-:W-:-:S04]  /*b820*/  FSETP.NEU.AND P1, PT, R17, -INF , PT ;  /* 0xff8000001100780b */ /* 0x000fc80003f2d000 */
[----:B------:R-:W-:Y:S01]  /*b830*/  FSEL R157, R17, RZ, P1 ;  /* 0x000000ff119d7208 */ /* 0x000fe20000800000 */
[----:B------:R-:W-:Y:S08]  /*b840*/  @!P0 BRA `(.L_x_233) ;  /* 0x0000000000408947 */ /* 0x000ff00003800000 */
        /* <DEDUP_REMOVED lines=16> */
.L_x_233:
[----:B------:R-:W-:Y:S05]  /*b950*/  WARPSYNC.ALL ;  /* 0x0000000000007948 */ /* 0x000fea0003800000 */
[----:B------:R-:W-:Y:S02]  /*b960*/  R2UR UR4, R18 ;  /* 0x00000000120472ca */ /* 0x000fe400000e0000 */
[----:B------:R-:W-:-:S11]  /*b970*/  ISETP.NE.AND P0, PT, RZ, UR48, PT ;  /* 0x00000030ff007c0c */ /* 0x000fd6000bf05270 */
[----:B------:R1:W-:Y:S02]  /*b980*/  STTM.x2 tmem[UR4], R156 ;  /* 0x0000009c000079ed */ /* 0x0003e400080c0004 */
[----:B------:R-:W-:Y:S05]  /*b990*/  @P0 BRA `(.L_x_234) ;  /* 0x0000000000040947 */ /* 0x000fea0003800000 */
[----:B--2---:R-:W-:Y:S05]  /*b9a0*/  BPT.TRAP 0x1 ;  /* 0x000000040000795c */ /* 0x004fea0000300000 */
.L_x_234:
[----:B------:R-:W-:Y:S01]  /*b9b0*/  UISETP.NE.AND UP0, UPT, UR56, URZ, UPT ;  /* 0x000000ff3800728c */ /* 0x000fe2000bf05270 */
[----:B------:R-:W-:Y:S01]  /*b9c0*/  MOV R3, UR55 ;  /* 0x0000003700037c02 */ /* 0x000fe20008000f00 */
[----:B------:R-:W-:Y:S01]  /*b9d0*/  UIADD3 UR4, UPT, UPT, UR39, 0xe080, URZ ;  /* 0x0000e08027047890 */ /* 0x000fe2000fffe0ff */
[----:B------:R-:W-:Y:S02]  /*b9e0*/  FSETP.NEU.AND P0, PT, R17, -INF , PT ;  /* 0xff8000001100780b */ /* 0x000fe40003f0d000 */
[----:B------:R-:W-:Y:S02]  /*b9f0*/  SHF.L.U32 R3, R3, 0x1f, RZ ;  /* 0x0000001f03037819 */ /* 0x000fe400000006ff */
[----:B------:R-:W-:-:S04]  /*ba00*/  FSEL R0, R17, RZ, P0 ;  /* 0x000000ff11007208 */ /* 0x000fc80000000000 */
[----:B------:R-:W-:Y:S01]  /*ba10*/  @UP0 UIADD3 UR4, UPT, UPT, UR39, 0xe070, URZ ;  /* 0x0000e07027040890 */ /* 0x000fe2000fffe0ff */
[----:B--2---:R-:W-:Y:S01]  /*ba20*/  FMUL R0, R0, -UR37 ;  /* 0x8000002500007c20 */ /* 0x004fe20008400000 */
[----:B------:R-:W-:-:S03]  /*ba30*/  USEL UR39, UR52, UR53, UP0 ;  /* 0x0000003534277287 */ /* 0x000fc60008000000 */
[--C-:B------:R-:W-:Y:S01]  /*ba40*/  FFMA2 R18, R124.F32x2.HI_LO, UR37.F32, R0.reuse.F32 ;  /* 0x000000257c127c49 */ /* 0x100fe20009200000 */
[----:B------:R-:W-:Y:S01]  /*ba50*/  ULOP3.LUT UR39, UR39, 0x1, URZ, 0x3c, !UPT ;  /* 0x0000000127277892 */ /* 0x000fe2000f8e3cff */
[--C-:B------:R-:W-:Y:S02]  /*ba60*/  FFMA2 R22, R126.F32x2.HI_LO, UR37.F32, R0.reuse.F32 ;  /* 0x000000257e167c49 */ /* 0x100fe40009200000 */
[----:B------:R-:W-:Y:S01]  /*ba70*/  SYNCS.ARRIVE.TRANS64.A1T0 RZ, [UR4], RZ ;  /* 0x000000ffffff79a7 */ /* 0x000fe20008100004 */
[----:B------:R-:W-:Y:S01]  /*ba80*/  FSETP.GEU.AND P4, PT, R18, -126, PT ;  /* 0xc2fc00001200780b */ /* 0x000fe20003f8e000 */
[--C-:B------:R-:W-:Y:S01]  /*ba90*/  FFMA2 R124, R128.F32x2.HI_LO, UR37.F32, R0.reuse.F32 ;  /* 0x00000025807c7c49 */ /* 0x100fe20009200000 */
[----:B------:R-:W-:Y:S01]  /*baa0*/  FSETP.GEU.AND P3, PT, R19, -126, PT ;  /* 0xc2fc00001300780b */ /* 0x000fe20003f6e000 */
[----:B------:R-:W-:Y:S01]  /*bab0*/  FFMA2 R126, R130.F32x2.HI_LO, UR37.F32, R0.F32 ;  /* 0x00000025827e7c49 */ /* 0x000fe20009200000 */
[----:B------:R-:W-:Y:S02]  /*bac0*/  FSETP.GEU.AND P2, PT, R22, -126, PT ;  /* 0xc2fc00001600780b */ /* 0x000fe40003f4e000 */
[----:B------:R-:W-:Y:S01]  /*bad0*/  FSETP.GEU.AND P1, PT, R23, -126, PT ;  /* 0xc2fc00001700780b */ /* 0x000fe20003f2e000 */
[----:B------:R-:W2:Y:S01]  /*bae0*/  SYNCS.PHASECHK.TRANS64.TRYWAIT P5, [UR46], R3 ;  /* 0x00000003ff0075a7 */ /* 0x000ea200080a112e */
[----:B------:R-:W-:-:S02]  /*baf0*/  FSETP.GEU.AND P0, PT, R124, -126, PT ;  /* 0xc2fc00007c00780b */ /* 0x000fc40003f0e000 */
[----:B------:R-:W-:-:S03]  /*bb00*/  FSETP.GEU.AND P6, PT, R125, -126, PT ;  /* 0xc2fc00007d00780b */ /* 0x000fc60003fce000 */
[----:B------:R-:W-:Y:S02]  /*bb10*/  @!P4 FMUL R18, R18, 0.5 ;  /* 0x3f0000001212c820 */ /* 0x000fe40000400000 */
[----:B------:R-:W-:Y:S02]  /*bb20*/  @!P3 FMUL R19, R19, 0.5 ;  /* 0x3f0000001313b820 */ /* 0x000fe40000400000 */
[----:B------:R-:W-:Y:S02]  /*bb30*/  @!P2 FMUL R22, R22, 0.5 ;  /* 0x3f0000001616a820 */ /* 0x000fe40000400000 */
[----:B------:R-:W-:Y:S01]  /*bb40*/  @!P1 FMUL R23, R23, 0.5 ;  /* 0x3f00000017179820 */ /* 0x000fe20000400000 */
[----:B------:R-:W3:Y:S08]  /*bb50*/  MUFU.EX2 R18, R18 ;  /* 0x0000001200127308 */ /* 0x000ef00000000800 */
[----:B------:R-:W4:Y:S08]  /*bb60*/  MUFU.EX2 R19, R19 ;  /* 0x0000001300137308 */ /* 0x000f300000000800 */
[----:B------:R-:W1:Y:S08]  /*bb70*/  MUFU.EX2 R22, R22 ;  /* 0x0000001600167308 */ /* 0x000e700000000800 */
[----:B------:R-:W1:Y:S02]  /*bb80*/  MUFU.EX2 R23, R23 ;  /* 0x0000001700177308 */ /* 0x000e640000000800 */
[----:B-1234-:R-:W-:Y:S05]  /*bb90*/  @!P5 BRA `(.L_x_235) ;  /* 0x000000e80048d947 */ /* 0x01efea0003800000 */
.L_x_434:
[----:B------:R-:W-:Y:S01]  /*bba0*/  @!P0 FMUL R124, R124, 0.5 ;  /* 0x3f0000007c7c8820 */ /* 0x000fe20000400000 */
[--C-:B------:R-:W-:Y:S01]  /*bbb0*/  FFMA2 R128, R132.F32x2.HI_LO, UR37.F32, R0.reuse.F32 ;  /* 0x0000002584807c49 */ /* 0x100fe20009200000 */
[----:B------:R-:W-:Y:S01]  /*bbc0*/  FSETP.GEU.AND P5, PT, R126, -126, PT ;  /* 0xc2fc00007e00780b */ /* 0x000fe20003fae000 */
[----:B------:R-:W-:Y:S01]  /*bbd0*/  @!P4 FMUL R18, R18, R18 ;  /* 0x000000121212c220 */ /* 0x000fe20000400000 */
[--C-:B------:R-:W-:Y:S01]  /*bbe0*/  FFMA2 R130, R134.F32x2.HI_LO, UR37.F32, R0.reuse.F32 ;  /* 0x0000002586827c49 */ /* 0x100fe20009200000 */
[----:B------:R-:W-:Y:S01]  /*bbf0*/  FSETP.GEU.AND P4, PT, R127, -126, PT ;  /* 0xc2fc00007f00780b */ /* 0x000fe20003f8e000 */
[----:B------:R-:W2:Y:S01]  /*bc00*/  MUFU.EX2 R124, R124 ;  /* 0x0000007c007c7308 */ /* 0x000ea20000000800 */
[----:B------:R-:W-:Y:S01]  /*bc10*/  @!P3 FMUL R19, R19, R19 ;  /* 0x000000131313b220 */ /* 0x000fe20000400000 */
[----:B------:R-:W-:Y:S01]  /*bc20*/  FSETP.GEU.AND P3, PT, R128, -126, PT ;  /* 0xc2fc00008000780b */ /* 0x000fe20003f6e000 */
[----:B------:R-:W-:Y:S01]  /*bc30*/  @!P2 FMUL R22, R22, R22 ;  /* 0x000000161616a220 */ /* 0x000fe20000400000 */
[----:B------:R-:W-:Y:S01]  /*bc40*/  @!P1 FMUL R23, R23, R23 ;  /* 0x0000001717179220 */ /* 0x000fe20000400000 */
[----:B------:R-:W-:Y:S01]  /*bc50*/  FSETP.GEU.AND P2, PT, R129, -126, PT ;  /* 0xc2fc00008100780b */ /* 0x000fe20003f4e000 */
[----:B------:R-:W-:Y:S01]  /*bc60*/  @!P6 FMUL R125, R125, 0.5 ;  /* 0x3f0000007d7de820 */ /* 0x000fe20000400000 */
[----:B------:R-:W-:Y:S01]  /*bc70*/  FSETP.GEU.AND P1, PT, R130, -126, PT ;  /* 0xc2fc00008200780b */ /* 0x000fe20003f2e000 */
[--C-:B------:R-:W-:Y:S01]  /*bc80*/  FFMA2 R132, R136.F32x2.HI_LO, UR37.F32, R0.reuse.F32 ;  /* 0x0000002588847c49 */ /* 0x100fe20009200000 */
[----:B------:R-:W-:Y:S01]  /*bc90*/  USHF.R.U32.HI UR4, URZ, 0x15, UR40 ;  /* 0x00000015ff047899 */ /* 0x000fe20008011628 */
[----:B------:R-:W-:Y:S01]  /*bca0*/  @!P5 FMUL R126, R126, 0.5 ;  /* 0x3f0000007e7ed820 */ /* 0x000fe20000400000 */
[--C-:B------:R-:W-:Y:S01]  /*bcb0*/  FFMA2 R134, R138.F32x2.HI_LO, UR37.F32, R0.reuse.F32 ;  /* 0x000000258a867c49 */ /* 0x100fe20009200000 */
[----:B------:R-:W3:Y:S01]  /*bcc0*/  MUFU.EX2 R125, R125 ;  /* 0x0000007d007d7308 */ /* 0x000ee20000000800 */
[----:B------:R-:W-:Y:S01]  /*bcd0*/  @!P4 FMUL R127, R127, 0.5 ;  /* 0x3f0000007f7fc820 */ /* 0x000fe20000400000 */
[--C-:B------:R-:W-:Y:S01]  /*bce0*/  FFMA2 R136, R140.F32x2.HI_LO, UR37.F32, R0.reuse.F32 ;  /* 0x000000258c887c49 */ /* 0x100fe20009200000 */
[----:B-1----:R-:W-:Y:S01]  /*bcf0*/  MOV R3, UR4 ;  /* 0x0000000400037c02 */ /* 0x002fe20008000f00 */
[----:B------:R-:W-:Y:S01]  /*bd00*/  @!P3 FMUL R128, R128, 0.5 ;  /* 0x3f0000008080b820 */ /* 0x000fe20000400000 */
[----:B--2---:R-:W-:Y:S01]  /*bd10*/  @!P0 FMUL R124, R124, R124 ;  /* 0x0000007c7c7c8220 */ /* 0x004fe20000400000 */
[----:B------:R-:W-:Y:S01]  /*bd20*/  FSETP.GEU.AND P0, PT, R131, -126, PT ;  /* 0xc2fc00008300780b */ /* 0x000fe20003f0e000 */
[----:B------:R-:W-:Y:S01]  /*bd30*/  @!P2 FMUL R129, R129, 0.5 ;  /* 0x3f0000008181a820 */ /* 0x000fe20000400000 */
[----:B------:R-:W-:Y:S01]  /*bd40*/  @!P1 FMUL R130, R130, 0.5 ;  /* 0x3f00000082829820 */ /* 0x000fe20000400000 */
[----:B------:R-:W1:Y:S01]  /*bd50*/  MUFU.EX2 R126, R126 ;  /* 0x0000007e007e7308 */ /* 0x000e620000000800 */
[--C-:B------:R-:W-:Y:S01]  /*bd60*/  FFMA2 R138, R142.F32x2.HI_LO, UR37.F32, R0.reuse.F32 ;  /* 0x000000258e8a7c49 */ /* 0x100fe20009200000 */
[----:B------:R-:W-:Y:S01]  /*bd70*/  UISETP.NE.AND UP0, UPT, UR56, URZ, UPT ;  /* 0x000000ff3800728c */ /* 0x000fe2000bf05270 */
[--C-:B------:R-:W-:Y:S01]  /*bd80*/  FFMA2 R140, R144.F32x2.HI_LO, UR37.F32, R0.reuse.F32 ;  /* 0x00000025908c7c49 */ /* 0x100fe20009200000 */
[----:B------:R-:W-:Y:S01]  /*bd90*/  ULOP3.LUT UR55, UR55, 0x1, URZ, 0x3c, !UPT ;  /* 0x0000000137377892 */ /* 0x000fe2000f8e3cff */
[--C-:B------:R-:W-:Y:S01]  /*bda0*/  FFMA2 R142, R146.F32x2.HI_LO, UR37.F32, R0.reuse.F32 ;  /* 0x00000025928e7c49 */ /* 0x100fe20009200000 */
[----:B------:R-:W-:Y:S01]  /*bdb0*/  USEL UR52, UR39, UR52, UP0 ;  /* 0x0000003427347287 */ /* 0x000fe20008000000 */
[--C-:B------:R-:W-:Y:S01]  /*bdc0*/  FFMA2 R144, R148.F32x2.HI_LO, UR37.F32, R0.reuse.F32 ;  /* 0x0000002594907c49 */ /* 0x100fe20009200000 */
[----:B------:R-:W2:Y:S01]  /*bdd0*/  MUFU.EX2 R127, R127 ;  /* 0x0000007f007f7308 */ /* 0x000ea20000000800 */
[----:B---3--:R-:W-:Y:S01]  /*bde0*/  @!P6 FMUL R125, R125, R125 ;  /* 0x0000007d7d7de220 */ /* 0x008fe20000400000 */
[----:B------:R-:W-:Y:S01]  /*bdf0*/  @!P0 FMUL R131, R131, 0.5 ;  /* 0x3f00000083838820 */ /* 0x000fe20000400000 */
[----:B------:R-:W-:Y:S01]  /*be00*/  FSETP.GEU.AND P6, PT, R132, -126, PT ;  /* 0xc2fc00008400780b */ /* 0x000fe20003fce000 */
[--C-:B------:R-:W-:Y:S01]  /*be10*/  FFMA2 R146, R150.F32x2.HI_LO, UR37.F32, R0.reuse.F32 ;  /* 0x0000002596927c49 */ /* 0x100fe20009200000 */
[----:B------:R-:W-:Y:S01]  /*be20*/  USEL UR53, UR53, UR39, UP0 ;  /* 0x0000002735357287 */ /* 0x000fe20008000000 */
[--C-:B------:R-:W-:Y:S01]  /*be30*/  FFMA2 R148, R152.F32x2.HI_LO, UR37.F32, R0.reuse.F32 ;  /* 0x0000002598947c49 */ /* 0x100fe20009200000 */
[----:B------:R-:W-:Y:S01]  /*be40*/  SYNCS.ARRIVE.TRANS64.A1T0 RZ, [UR45], RZ ;  /* 0x000000ffffff79a7 */ /* 0x000fe2000810002d */
[----:B------:R-:W3:Y:S01]  /*be50*/  MUFU.EX2 R128, R128 ;  /* 0x0000008000807308 */ /* 0x000ee20000000800 */
[----:B-1----:R-:W-:Y:S01]  /*be60*/  @!P5 FMUL R126, R126, R126 ;  /* 0x0000007e7e7ed220 */ /* 0x002fe20000400000 */
[----:B------:R-:W-:Y:S01]  /*be70*/  FSETP.GEU.AND P5, PT, R133, -126, PT ;  /* 0xc2fc00008500780b */ /* 0x000fe20003fae000 */
[--C-:B------:R-:W-:Y:S01]  /*be80*/  FFMA2 R154, R154.F32x2.HI_LO, UR37.F32, R0.reuse.F32 ;  /* 0x000000259a9a7c49 */ /* 0x100fe20009200000 */
[----:B------:R-:W-:Y:S01]  /*be90*/  F2FP.BF16.F32.PACK_AB R56, R19, R18 ;  /* 0x000000121338723e */ /* 0x000fe200000010ff */
[--C-:B------:R-:W-:Y:S01]  /*bea0*/  FFMA2 R8, R92.F32x2.HI_LO, UR37.F32, R0.reuse.F32 ;  /* 0x000000255c087c49 */ /* 0x100fe20009200000 */
[----:B------:R-:W-:Y:S01]  /*beb0*/  F2FP.BF16.F32.PACK_AB R57, R23, R22 ;  /* 0x000000161739723e */ /* 0x000fe200000010ff */
[--C-:B------:R-:W-:Y:S01]  /*bec0*/  FFMA2 R6, R94.F32x2.HI_LO, UR37.F32, R0.reuse.F32 ;  /* 0x000000255e067c49 */ /* 0x100fe20009200000 */
[----:B------:R-:W1:Y:S01]  /*bed0*/  MUFU.EX2 R129, R129 ;  /* 0x0000008100817308 */ /* 0x000e620000000800 */
[----:B--2---:R-:W-:Y:S01]  /*bee0*/  @!P4 FMUL R127, R127, R127 ;  /* 0x0000007f7f7fc220 */ /* 0x004fe20000400000 */
[----:B------:R-:W-:Y:S01]  /*bef0*/  FSETP.GEU.AND P4, PT, R134, -126, PT ;  /* 0xc2fc00008600780b */ /* 0x000fe20003f8e000 */
[----:B------:R-:W-:Y:S01]  /*bf00*/  @!P6 FMUL R132, R132, 0.5 ;  /* 0x3f0000008484e820 */ /* 0x000fe20000400000 */
[--C-:B------:R-:W-:Y:S01]  /*bf10*/  FFMA2 R4, R96.F32x2.HI_LO, UR37.F32, R0.reuse.F32 ;  /* 0x0000002560047c49 */ /* 0x100fe20009200000 */
[----:B------:R-:W-:Y:S01]  /*bf20*/  F2FP.BF16.F32.PACK_AB R58, R125, R124 ;  /* 0x0000007c7d3a723e */ /* 0x000fe200000010ff */
[--C-:B------:R-:W-:Y:S01]  /*bf30*/  FFMA2 R10, R98.F32x2.HI_LO, UR37.F32, R0.reuse.F32 ;  /* 0x00000025620a7c49 */ /* 0x100fe20009200000 */
[----:B------:R-:W-:Y:S01]  /*bf40*/  F2FP.BF16.F32.PACK_AB R59, R127, R126 ;  /* 0x0000007e7f3b723e */ /* 0x000fe200000010ff */
[----:B------:R-:W2:Y:S01]  /*bf50*/  MUFU.EX2 R130, R130 ;  /* 0x0000008200827308 */ /* 0x000ea20000000800 */
[----:B---3--:R-:W-:Y:S01]  /*bf60*/  @!P3 FMUL R128, R128, R128 ;  /* 0x000000808080b220 */ /* 0x008fe20000400000 */
[----:B------:R-:W-:Y:S01]  /*bf70*/  FSETP.GEU.AND P3, PT, R135, -126, PT ;  /* 0xc2fc00008700780b */ /* 0x000fe20003f6e000 */
[----:B------:R-:W-:Y:S01]  /*bf80*/  @!P5 FMUL R133, R133, 0.5 ;  /* 0x3f0000008585d820 */ /* 0x000fe20000400000 */
[----:B------:R-:W-:-:S02]  /*bf90*/  FFMA2 R150, R122.F32x2.HI_LO, UR37.F32, R0.F32 ;  /* 0x000000257a967c49 */ /* 0x000fc40009200000 */
[--C-:B------:R-:W-:Y:S02]  /*bfa0*/  FFMA2 R24, R24.F32x2.HI_LO, UR37.F32, R0.reuse.F32 ;  /* 0x0000002518187c49 */ /* 0x100fe40009200000 */
[----:B------:R-:W3:Y:S01]  /*bfb0*/  MUFU.EX2 R131, R131 ;  /* 0x0000008300837308 */ /* 0x000ee20000000800 */
[----:B-1----:R-:W-:Y:S01]  /*bfc0*/  @!P2 FMUL R129, R129, R129 ;  /* 0x000000818181a220 */ /* 0x002fe20000400000 */
[----:B------:R-:W-:Y:S01]  /*bfd0*/  FSETP.GEU.AND P2, PT, R136, -126, PT ;  /* 0xc2fc00008800780b */ /* 0x000fe20003f4e000 */
[----:B------:R-:W-:Y:S01]  /*bfe0*/  @!P4 FMUL R134, R134, 0.5 ;  /* 0x3f0000008686c820 */ /* 0x000fe20000400000 */
[--C-:B------:R-:W-:Y:S02]  /*bff0*/  FFMA2 R26, R26.F32x2.HI_LO, UR37.F32, R0.reuse.F32 ;  /* 0x000000251a1a7c49 */ /* 0x100fe40009200000 */
[--C-:B------:R-:W-:Y:S02]  /*c000*/  FFMA2 R28, R28.F32x2.HI_LO, UR37.F32, R0.reuse.F32 ;  /* 0x000000251c1c7c49 */ /* 0x100fe40009200000 */
[----:B------:R-:W-:Y:S01]  /*c010*/  @!P3 FMUL R135, R135, 0.5 ;  /* 0x3f0000008787b820 */ /* 0x000fe20000400000 */
[----:B--2---:R-:W-:Y:S01]  /*c020*/  @!P1 FMUL R130, R130, R130 ;  /* 0x0000008282829220 */ /* 0x004fe20000400000 */
[----:B------:R-:W-:Y:S01]  /*c030*/  FSETP.GEU.AND P1, PT, R137, -126, PT ;  /* 0xc2fc00008900780b */ /* 0x000fe20003f2e000 */
[----:B------:R-:W1:Y:S01]  /*c040*/  MUFU.EX2 R132, R132 ;  /* 0x0000008400847308 */ /* 0x000e620000000800 */
[----:B------:R-:W-:-:S02]  /*c050*/  FFMA2 R30, R30.F32x2.HI_LO, UR37.F32, R0.F32 ;  /* 0x000000251e1e7c49 */ /* 0x000fc40009200000 */
[--C-:B------:R-:W-:Y:S02]  /*c060*/  FFMA2 R32, R32.F32x2.HI_LO, UR37.F32, R0.reuse.F32 ;  /* 0x0000002520207c49 */ /* 0x100fe40009200000 */
[----:B------:R-:W-:Y:S01]  /*c070*/  @!P2 FMUL R136, R136, 0.5 ;  /* 0x3f0000008888a820 */ /* 0x000fe20000400000 */
[----:B---3--:R-:W-:Y:S01]  /*c080*/  @!P0 FMUL R131, R131, R131 ;  /* 0x0000008383838220 */ /* 0x008fe20000400000 */
[----:B------:R-:W-:Y:S01]  /*c090*/  FSETP.GEU.AND P0, PT, R138, -126, PT ;  /* 0xc2fc00008a00780b */ /* 0x000fe20003f0e000 */
[----:B------:R-:W2:Y:S01]  /*c0a0*/  MUFU.EX2 R133, R133 ;  /* 0x0000008500857308 */ /* 0x000ea20000000800 */
[--C-:B------:R-:W-:Y:S02]  /*c0b0*/  FFMA2 R34, R34.F32x2.HI_LO, UR37.F32, R0.reuse.F32 ;  /* 0x0000002522227c49 */ /* 0x100fe40009200000 */
[--C-:B------:R-:W-:Y:S02]  /*c0c0*/  FFMA2 R36, R36.F32x2.HI_LO, UR37.F32, R0.reuse.F32 ;  /* 0x0000002524247c49 */ /* 0x100fe40009200000 */
[----:B------:R-:W-:Y:S01]  /*c0d0*/  @!P1 FMUL R137, R137, 0.5 ;  /* 0x3f00000089899820 */ /* 0x000fe20000400000 */
[----:B------:R-:W-:-:S02]  /*c0e0*/  FFMA2 R38, R38.F32x2.HI_LO, UR37.F32, R0.F32 ;  /* 0x0000002526267c49 */ /* 0x000fc40009200000 */
[----:B------:R-:W3:Y:S01]  /*c0f0*/  MUFU.EX2 R134, R134 ;  /* 0x0000008600867308 */ /* 0x000ee20000000800 */
[----:B-1----:R-:W-:Y:S01]  /*c100*/  @!P6 FMUL R132, R132, R132 ;  /* 0x000000848484e220 */ /* 0x002fe20000400000 */
[----:B------:R-:W-:Y:S01]  /*c110*/  FSETP.GEU.AND P6, PT, R139, -126, PT ;  /* 0xc2fc00008b00780b */ /* 0x000fe20003fce000 */
[--C-:B------:R-:W-:Y:S02]  /*c120*/  FFMA2 R40, R40.F32x2.HI_LO, UR37.F32, R0.reuse.F32 ;  /* 0x0000002528287c49 */ /* 0x100fe40009200000 */
[----:B------:R-:W-:Y:S01]  /*c130*/  @!P0 FMUL R138, R138, 0.5 ;  /* 0x3f0000008a8a8820 */ /* 0x000fe20000400000 */
[--C-:B------:R-:W-:Y:S02]  /*c140*/  FFMA2 R42, R42.F32x2.HI_LO, UR37.F32, R0.reuse.F32 ;  /* 0x000000252a2a7c49 */ /* 0x100fe40009200000 */
[----:B------:R-:W1:Y:S01]  /*c150*/  MUFU.EX2 R135, R135 ;  /* 0x0000008700877308 */ /* 0x000e620000000800 */
[----:B--2---:R-:W-:Y:S01]  /*c160*/  @!P5 FMUL R133, R133, R133 ;  /* 0x000000858585d220 */ /* 0x004fe20000400000 */
[----:B------:R-:W-:Y:S01]  /*c170*/  FSETP.GEU.AND P5, PT, R140, -126, PT ;  /* 0xc2fc00008c00780b */ /* 0x000fe20003fae000 */
[----:B------:R-:W-:-:S02]  /*c180*/  FFMA2 R44, R44.F32x2.HI_LO, UR37.F32, R0.F32 ;  /* 0x000000252c2c7c49 */ /* 0x000fc40009200000 */
[--C-:B------:R-:W-:Y:S02]  /*c190*/  FFMA2 R46, R46.F32x2.HI_LO, UR37.F32, R0.reuse.F32 ;  /* 0x000000252e2e7c49 */ /* 0x100fe40009200000 */
[----:B------:R-:W-:Y:S01]  /*c1a0*/  @!P6 FMUL R139, R139, 0.5 ;  /* 0x3f0000008b8be820 */ /* 0x000fe20000400000 */
[----:B------:R-:W2:Y:S01]  /*c1b0*/  MUFU.EX2 R136, R136 ;  /* 0x0000008800887308 */ /* 0x000ea20000000800 */
[----:B---3--:R-:W-:Y:S01]  /*c1c0*/  @!P4 FMUL R134, R134, R134 ;  /* 0x000000868686c220 */ /* 0x008fe20000400000 */
[----:B------:R-:W-:Y:S01]  /*c1d0*/  FSETP.GEU.AND P4, PT, R141, -126, PT ;  /* 0xc2fc00008d00780b */ /* 0x000fe20003f8e000 */
[--C-:B------:R-:W-:Y:S02]  /*c1e0*/  FFMA2 R48, R48.F32x2.HI_LO, UR37.F32, R0.reuse.F32 ;  /* 0x0000002530307c49 */ /* 0x100fe40009200000 */
[--C-:B------:R-:W-:Y:S02]  /*c1f0*/  FFMA2 R50, R50.F32x2.HI_LO, UR37.F32, R0.reuse.F32 ;  /* 0x0000002532327c49 */ /* 0x100fe40009200000 */
[----:B------:R-:W-:Y:S01]  /*c200*/  @!P5 FMUL R140, R140, 0.5 ;  /* 0x3f0000008c8cd820 */ /* 0x000fe20000400000 */
[----:B------:R-:W3:Y:S01]  /*c210*/  MUFU.EX2 R137, R137 ;  /* 0x0000008900897308 */ /* 0x000ee20000000800 */
[----:B-1----:R-:W-:Y:S01]  /*c220*/  @!P3 FMUL R135, R135, R135 ;  /* 0x000000878787b220 */ /* 0x002fe20000400000 */
[----:B------:R-:W-:Y:S01]  /*c230*/  FSETP.GEU.AND P3, PT, R142, -126, PT ;  /* 0xc2fc00008e00780b */ /* 0x000fe20003f6e000 */
[----:B------:R-:W-:-:S02]  /*c240*/  FFMA2 R52, R52.F32x2.HI_LO, UR37.F32, R0.F32 ;  /* 0x0000002534347c49 */ /* 0x000fc40009200000 */
[--C-:B------:R-:W-:Y:S02]  /*c250*/  FFMA2 R54, R54.F32x2.HI_LO, UR37.F32, R0.reuse.F32 ;  /* 0x0000002536367c49 */ /* 0x100fe40009200000 */
[----:B------:R-:W-:Y:S01]  /*c260*/  @!P4 FMUL R141, R141, 0.5 ;  /* 0x3f0000008d8dc820 */ /* 0x000fe20000400000 */
[----:B------:R-:W1:Y:S01]  /*c270*/  MUFU.EX2 R138, R138 ;  /* 0x0000008a008a7308 */ /* 0x000e620000000800 */
[----:B--2---:R-:W-:Y:S01]  /*c280*/  @!P2 FMUL R136, R136, R136 ;  /* 0x000000888888a220 */ /* 0x004fe20000400000 */
[----:B------:R-:W-:Y:S01]  /*c290*/  FSETP.GEU.AND P2, PT, R143, -126, PT ;  /* 0xc2fc00008f00780b */ /* 0x000fe20003f4e000 */
[--C-:B------:R-:W-:Y:S02]  /*c2a0*/  FFMA2 R60, R60.F32x2.HI_LO, UR37.F32, R0.reuse.F32 ;  /* 0x000000253c3c7c49 */ /* 0x100fe40009200000 */
[--C-:B------:R-:W-:Y:S02]  /*c2b0*/  FFMA2 R62, R62.F32x2.HI_LO, UR37.F32, R0.reuse.F32 ;  /* 0x000000253e3e7c49 */ /* 0x100fe40009200000 */
[----:B------:R-:W-:Y:S01]  /*c2c0*/  @!P3 FMUL R142, R142, 0.5 ;  /* 0x3f0000008e8eb820 */ /* 0x000fe20000400000 */
[----:B------:R-:W2:Y:S01]  /*c2d0*/  MUFU.EX2 R139, R139 ;  /* 0x0000008b008b7308 */ /* 0x000ea20000000800 */
[----:B---3--:R-:W-:Y:S01]  /*c2e0*/  @!P1 FMUL R137, R137, R137 ;  /* 0x0000008989899220 */ /* 0x008fe20000400000 */
[----:B------:R-:W-:Y:S01]  /*c2f0*/  FSETP.GEU.AND P1, PT, R144, -126, PT ;  /* 0xc2fc00009000780b */ /* 0x000fe20003f2e000 */
[----:B------:R-:W-:-:S02]  /*c300*/  FFMA2 R64, R64.F32x2.HI_LO, UR37.F32, R0.F32 ;  /* 0x0000002540407c49 */ /* 0x000fc40009200000 */
[--C-:B------:R-:W-:Y:S02]  /*c310*/  FFMA2 R66, R66.F32x2.HI_LO, UR37.F32, R0.reuse.F32 ;  /* 0x0000002542427c49 */ /* 0x100fe40009200000 */
[----:B------:R-:W-:Y:S01]  /*c320*/  @!P2 FMUL R143, R143, 0.5 ;  /* 0x3f0000008f8fa820 */ /* 0x000fe20000400000 */
[----:B------:R-:W3:Y:S01]  /*c330*/  MUFU.EX2 R140, R140 ;  /* 0x0000008c008c7308 */ /* 0x000ee20000000800 */
[----:B-1----:R-:W-:Y:S01]  /*c340*/  @!P0 FMUL R138, R138, R138 ;  /* 0x0000008a8a8a8220 */ /* 0x002fe20000400000 */
[----:B------:R-:W-:Y:S01]  /*c350*/  FSETP.GEU.AND P0, PT, R145, -126, PT ;  /* 0xc2fc00009100780b */ /* 0x000fe20003f0e000 */
[--C-:B------:R-:W-:Y:S02]  /*c360*/  FFMA2 R68, R68.F32x2.HI_LO, UR37.F32, R0.reuse.F32 ;  /* 0x0000002544447c49 */ /* 0x100fe40009200000 */
[--C-:B------:R-:W-:Y:S02]  /*c370*/  FFMA2 R70, R70.F32x2.HI_LO, UR37.F32, R0.reuse.F32 ;  /* 0x0000002546467c49 */ /* 0x100fe40009200000 */
[----:B------:R-:W-:Y:S01]  /*c380*/  @!P1 FMUL R144, R144, 0.5 ;  /* 0x3f00000090909820 */ /* 0x000fe20000400000 */
        /* <DEDUP_REMOVED lines=22> */
[----:B------:R-:W-:Y:S02]  /*c4f0*/  FFMA2 R86, R86.F32x2.HI_LO, UR37.F32, R0.F32 ;  /* 0x0000002556567c49 */ /* 0x000fe40009200000 */
[----:B------:R-:W-:Y:S01]  /*c500*/  @!P4 FMUL R148, R148, 0.5 ;  /* 0x3f0000009494c820 */ /* 0x000fe20000400000 */
[----:B------:R-:W2:Y:S01]  /*c510*/  MUFU.EX2 R145, R145 ;  /* 0x0000009100917308 */ /* 0x000ea20000000800 */
[----:B---3--:R-:W-:Y:S01]  /*c520*/  @!P2 FMUL R143, R143, R143 ;  /* 0x0000008f8f8fa220 */ /* 0x008fe20000400000 */
[----:B------:R-:W-:-:S05]  /*c530*/  FSETP.GEU.AND P2, PT, R154, -126, PT ;  /* 0xc2fc00009a00780b */ /* 0x000fca0003f4e000 */
[----:B------:R-:W-:Y:S01]  /*c540*/  @!P3 FMUL R149, R149, 0.5 ;  /* 0x3f0000009595b820 */ /* 0x000fe20000400000 */
[----:B------:R-:W3:Y:S01]  /*c550*/  MUFU.EX2 R146, R146 ;  /* 0x0000009200927308 */ /* 0x000ee20000000800 */
[----:B-1----:R-:W-:Y:S01]  /*c560*/  @!P1 FMUL R144, R144, R144 ;  /* 0x0000009090909220 */ /* 0x002fe20000400000 */
[----:B------:R-:W-:-:S05]  /*c570*/  FSETP.GEU.AND P1, PT, R155, -126, PT ;  /* 0xc2fc00009b00780b */ /* 0x000fca0003f2e000 */
[----:B------:R-:W-:Y:S01]  /*c580*/  @!P2 FMUL R154, R154, 0.5 ;  /* 0x3f0000009a9aa820 */ /* 0x000fe20000400000 */
[----:B------:R-:W1:Y:S01]  /*c590*/  MUFU.EX2 R147, R147 ;  /* 0x0000009300937308 */ /* 0x000e620000000800 */
[----:B--2---:R-:W-:Y:S01]  /*c5a0*/  @!P0 FMUL R145, R145, R145 ;  /* 0x0000009191918220 */ /* 0x004fe20000400000 */
[----:B------:R-:W-:-:S05]  /*c5b0*/  FSETP.GEU.AND P0, PT, R8, -126, PT ;  /* 0xc2fc00000800780b */ /* 0x000fca0003f0e000 */
        /* <DEDUP_REMOVED lines=21> */
[----:B------:R1:W4:Y:S01]  /*c710*/  MUFU.EX2 R95, R9 ;  /* 0x00000009005f7308 */ /* 0x0003220000000800 */
[----:B--2---:R-:W-:Y:S01]  /*c720*/  @!P1 FMUL R93, R93, R93 ;  /* 0x0000005d5d5d9220 */ /* 0x004fe20000400000 */
[----:B------:R-:W-:-:S05]  /*c730*/  FSETP.GEU.AND P1, PT, R10, -126, PT ;  /* 0xc2fc00000a00780b */ /* 0x000fca0003f2e000 */
[----:B------:R-:W-:Y:S01]  /*c740*/  @!P2 FMUL R5, R5, 0.5 ;  /* 0x3f0000000505a820 */ /* 0x000fe20000400000 */
[----:B------:R-:W2:Y:S01]  /*c750*/  MUFU.EX2 R96, R6 ;  /* 0x0000000600607308 */ /* 0x000ea20000000800 */
[----:B---3--:R-:W-:Y:S01]  /*c760*/  @!P0 FMUL R94, R94, R94 ;  /* 0x0000005e5e5e8220 */ /* 0x008fe20000400000 */
[----:B------:R-:W-:-:S05]  /*c770*/  FSETP.GEU.AND P0, PT, R11, -126, PT ;  /* 0xc2fc00000b00780b */ /* 0x000fca0003f0e000 */
[----:B------:R-:W-:Y:S01]  /*c780*/  @!P1 FMUL R10, R10, 0.5 ;  /* 0x3f0000000a0a9820 */ /* 0x000fe20000400000 */
[----:B------:R3:W5:Y:S01]  /*c790*/  MUFU.EX2 R97, R7 ;  /* 0x0000000700617308 */ /* 0x0007620000000800 */
[----:B-1----:R-:W-:Y:S02]  /*c7a0*/  FFMA2 R8, R100.F32x2.HI_LO, UR37.F32, R0.F32 ;  /* 0x0000002564087c49 */ /* 0x002fe40009200000 */
[----:B----4-:R-:W-:-:S03]  /*c7b0*/  @!P6 FMUL R95, R95, R95 ;  /* 0x0000005f5f5fe220 */ /* 0x010fc60000400000 */
[----:B------:R-:W-:Y:S01]  /*c7c0*/  FSETP.GEU.AND P6, PT, R8, -126, PT ;  /* 0xc2fc00000800780b */ /* 0x000fe20003fce000 */
[----:B------:R-:W-:Y:S01]  /*c7d0*/  @!P0 FMUL R11, R11, 0.5 ;  /* 0x3f0000000b0b8820 */ /* 0x000fe20000400000 */
[----:B------:R-:W1:Y:S01]  /*c7e0*/  MUFU.EX2 R98, R4 ;  /* 0x0000000400627308 */ /* 0x000e620000000800 */
[----:B--2---:R-:W-:Y:S01]  /*c7f0*/  @!P5 FMUL R96, R96, R96 ;  /* 0x000000606060d220 */ /* 0x004fe20000400000 */
[----:B------:R-:W-:-:S06]  /*c800*/  FSETP.GEU.AND P5, PT, R9, -126, PT ;  /* 0xc2fc00000900780b */ /* 0x000fcc0003fae000 */
[----:B------:R2:W4:Y:S01]  /*c810*/  MUFU.EX2 R99, R5 ;  /* 0x0000000500637308 */ /* 0x0005220000000800 */
[----:B---3--:R-:W-:Y:S02]  /*c820*/  FFMA2 R6, R102.F32x2.HI_LO, UR37.F32, R0.F32 ;  /* 0x0000002566067c49 */ /* 0x008fe40009200000 */
[----:B-----5:R-:W-:Y:S01]  /*c830*/  @!P4 FMUL R97, R97, R97 ;  /* 0x000000616161c220 */ /* 0x020fe20000400000 */
[----:B------:R-:W-:Y:S02]  /*c840*/  @!P6 FMUL R8, R8, 0.5 ;  /* 0x3f0000000808e820 */ /* 0x000fe40000400000 */
[----:B------:R-:W-:Y:S01]  /*c850*/  FSETP.GEU.AND P4, PT, R6, -126, PT ;  /* 0xc2fc00000600780b */ /* 0x000fe20003f8e000 */
[----:B------:R-:W-:Y:S01]  /*c860*/  @!P5 FMUL R9, R9, 0.5 ;  /* 0x3f0000000909d820 */ /* 0x000fe20000400000 */
[----:B------:R-:W3:Y:S01]  /*c870*/  MUFU.EX2 R100, R10 ;  /* 0x0000000a00647308 */ /* 0x000ee20000000800 */
[----:B-1----:R-:W-:Y:S01]  /*c880*/  @!P3 FMUL R98, R98, R98 ;  /* 0x000000626262b220 */ /* 0x002fe20000400000 */
[----:B------:R-:W-:-:S06]  /*c890*/  FSETP.GEU.AND P3, PT, R7, -126, PT ;  /* 0xc2fc00000700780b */ /* 0x000fcc0003f6e000 */
[----:B------:R1:W5:Y:S01]  /*c8a0*/  MUFU.EX2 R101, R11 ;  /* 0x0000000b00657308 */ /* 0x0003620000000800 */
[----:B--2---:R-:W-:Y:S02]  /*c8b0*/  FFMA2 R4, R104.F32x2.HI_LO, UR37.F32, R0.F32 ;  /* 0x0000002568047c49 */ /* 0x004fe40009200000 */
[----:B----4-:R-:W-:Y:S01]  /*c8c0*/  @!P2 FMUL R99, R99, R99 ;  /* 0x000000636363a220 */ /* 0x010fe20000400000 */
[----:B------:R-:W-:Y:S02]  /*c8d0*/  @!P4 FMUL R6, R6, 0.5 ;  /* 0x3f0000000606c820 */ /* 0x000fe40000400000 */
[----:B------:R-:W-:Y:S01]  /*c8e0*/  FSETP.GEU.AND P2, PT, R4, -126, PT ;  /* 0xc2fc00000400780b */ /* 0x000fe20003f4e000 */
[----:B------:R-:W-:Y:S01]  /*c8f0*/  @!P3 FMUL R7, R7, 0.5 ;  /* 0x3f0000000707b820 */ /* 0x000fe20000400000 */
[----:B------:R-:W2:Y:S01]  /*c900*/  MUFU.EX2 R102, R8 ;  /* 0x0000000800667308 */ /* 0x000ea20000000800 */
[----:B---3--:R-:W-:Y:S01]  /*c910*/  @!P1 FMUL R100, R100, R100 ;  /* 0x0000006464649220 */ /* 0x008fe20000400000 */
[----:B------:R-:W-:-:S06]  /*c920*/  FSETP.GEU.AND P1, PT, R5, -126, PT ;  /* 0xc2fc00000500780b */ /* 0x000fcc0003f2e000 */
[----:B------:R3:W4:Y:S01]  /*c930*/  MUFU.EX2 R103, R9 ;  /* 0x0000000900677308 */ /* 0x0007220000000800 */
[----:B-1----:R-:W-:Y:S02]  /*c940*/  FFMA2 R10, R106.F32x2.HI_LO, UR37.F32, R0.F32 ;  /* 0x000000256a0a7c49 */ /* 0x002fe40009200000 */
[----:B-----5:R-:W-:Y:S01]  /*c950*/  @!P0 FMUL R101, R101, R101 ;  /* 0x0000006565658220 */ /* 0x020fe20000400000 */
[----:B------:R-:W-:Y:S02]  /*c960*/  @!P2 FMUL R4, R4, 0.5 ;  /* 0x3f0000000404a820 */ /* 0x000fe40000400000 */
[----:B------:R-:W-:Y:S01]  /*c970*/  FSETP.GEU.AND P0, PT, R10, -126, PT ;  /* 0xc2fc00000a00780b */ /* 0x000fe20003f0e000 */
[----:B------:R-:W-:Y:S01]  /*c980*/  @!P1 FMUL R5, R5, 0.5 ;  /* 0x3f00000005059820 */ /* 0x000fe20000400000 */
[----:B------:R-:W1:Y:S01]  /*c990*/  MUFU.EX2 R104, R6 ;  /* 0x0000000600687308 */ /* 0x000e620000000800 */
[----:B--2---:R-:W-:Y:S01]  /*c9a0*/  @!P6 FMUL R102, R102, R102 ;  /* 0x000000666666e220 */ /* 0x004fe20000400000 */
[----:B------:R-:W-:-:S06]  /*c9b0*/  FSETP.GEU.AND P6, PT, R11, -126, PT ;  /* 0xc2fc00000b00780b */ /* 0x000fcc0003fce000 */
[----:B------:R2:W5:Y:S01]  /*c9c0*/  MUFU.EX2 R105, R7 ;  /* 0x0000000700697308 */ /* 0x0005620000000800 */
[----:B---3--:R-:W-:Y:S02]  /*c9d0*/  FFMA2 R8, R108.F32x2.HI_LO, UR37.F32, R0.F32 ;  /* 0x000000256c087c49 */ /* 0x008fe40009200000 */
[----:B------:R-:W-:Y:S01]  /*c9e0*/  @!P0 FMUL R10, R10, 0.5 ;  /* 0x3f0000000a0a8820 */ /* 0x000fe20000400000 */
[----:B----4-:R-:W-:Y:S02]  /*c9f0*/  @!P5 FMUL R103, R103, R103 ;  /* 0x000000676767d220 */ /* 0x010fe40000400000 */
[----:B------:R-:W-:Y:S01]  /*ca00*/  FSETP.GEU.AND P5, PT, R8, -126, PT ;  /* 0xc2fc00000800780b */ /* 0x000fe20003fae000 */
[----:B------:R-:W-:Y:S01]  /*ca10*/  @!P6 FMUL R11, R11, 0.5 ;  /* 0x3f0000000b0be820 */ /* 0x000fe20000400000 */
[----:B------:R-:W3:Y:S01]  /*ca20*/  MUFU.EX2 R106, R4 ;  /* 0x00000004006a7308 */ /* 0x000ee20000000800 */
[----:B-1----:R-:W-:Y:S01]  /*ca30*/  @!P4 FMUL R104, R104, R104 ;  /* 0x000000686868c220 */ /* 0x002fe20000400000 */
[----:B------:R-:W-:-:S06]  /*ca40*/  FSETP.GEU.AND P4, PT, R9, -126, PT ;  /* 0xc2fc00000900780b */ /* 0x000fcc0003f8e000 */
[----:B------:R1:W4:Y:S01]  /*ca50*/  MUFU.EX2 R107, R5 ;  /* 0x00000005006b7308 */ /* 0x0003220000000800 */
[----:B--2---:R-:W-:Y:S02]  /*ca60*/  FFMA2 R6, R110.F32x2.HI_LO, UR37.F32, R0.F32 ;  /* 0x000000256e067c49 */ /* 0x004fe40009200000 */
[----:B-----5:R-:W-:Y:S01]  /*ca70*/  @!P3 FMUL R105, R105, R105 ;  /* 0x000000696969b220 */ /* 0x020fe20000400000 */
[----:B------:R-:W-:Y:S02]  /*ca80*/  @!P5 FMUL R8, R8, 0.5 ;  /* 0x3f0000000808d820 */ /* 0x000fe40000400000 */
[----:B------:R-:W-:Y:S01]  /*ca90*/  FSETP.GEU.AND P3, PT, R6, -126, PT ;  /* 0xc2fc00000600780b */ /* 0x000fe20003f6e000 */
[----:B------:R-:W-:Y:S01]  /*caa0*/  @!P4 FMUL R9, R9, 0.5 ;  /* 0x3f0000000909c820 */ /* 0x000fe20000400000 */
[----:B------:R-:W2:Y:S01]  /*cab0*/  MUFU.EX2 R108, R10 ;  /* 0x0000000a006c7308 */ /* 0x000ea20000000800 */
[----:B---3--:R-:W-:Y:S01]  /*cac0*/  @!P2 FMUL R106, R106, R106 ;  /* 0x0000006a6a6aa220 */ /* 0x008fe20000400000 */
[----:B------:R-:W-:-:S06]  /*cad0*/  FSETP.GEU.AND P2, PT, R7, -126, PT ;  /* 0xc2fc00000700780b */ /* 0x000fcc0003f4e000 */
[----:B------:R3:W5:Y:S01]  /*cae0*/  MUFU.EX2 R109, R11 ;  /* 0x0000000b006d7308 */ /* 0x0007620000000800 */
[----:B-1----:R-:W-:Y:S02]  /*caf0*/  FFMA2 R4, R112.F32x2.HI_LO, UR37.F32, R0.F32 ;  /* 0x0000002570047c49 */ /* 0x002fe40009200000 */
[----:B----4-:R-:W-:Y:S01]  /*cb00*/  @!P1 FMUL R107, R107, R107 ;  /* 0x0000006b6b6b9220 */ /* 0x010fe20000400000 */
[----:B------:R-:W-:Y:S02]  /*cb10*/  @!P3 FMUL R6, R6, 0.5 ;  /* 0x3f0000000606b820 */ /* 0x000fe40000400000 */
[----:B------:R-:W-:Y:S01]  /*cb20*/  FSETP.GEU.AND P1, PT, R4, -126, PT ;  /* 0xc2fc00000400780b */ /* 0x000fe20003f2e000 */
[----:B------:R-:W-:Y:S01]  /*cb30*/  @!P2 FMUL R7, R7, 0.5 ;  /* 0x3f0000000707a820 */ /* 0x000fe20000400000 */
[----:B------:R-:W1:Y:S01]  /*cb40*/  MUFU.EX2 R110, R8 ;  /* 0x00000008006e7308 */ /* 0x000e620000000800 */
[----:B--2---:R-:W-:Y:S01]  /*cb50*/  @!P0 FMUL R108, R108, R108 ;  /* 0x0000006c6c6c8220 */ /* 0x004fe20000400000 */
[----:B------:R-:W-:-:S06]  /*cb60*/  FSETP.GEU.AND P0, PT, R5, -126, PT ;  /* 0xc2fc00000500780b */ /* 0x000fcc0003f0e000 */
[----:B------:R2:W4:Y:S01]  /*cb70*/  MUFU.EX2 R111, R9 ;  /* 0x00000009006f7308 */ /* 0x0005220000000800 */
[----:B---3--:R-:W-:Y:S02]  /*cb80*/  FFMA2 R10, R114.F32x2.HI_LO, UR37.F32, R0.F32 ;  /* 0x00000025720a7c49 */ /* 0x008fe40009200000 */
[----:B------:R-:W-:Y:S01]  /*cb90*/  @!P1 FMUL R4, R4, 0.5 ;  /* 0x3f00000004049820 */ /* 0x000fe20000400000 */
[----:B-----5:R-:W-:Y:S02]  /*cba0*/  @!P6 FMUL R109, R109, R109 ;  /* 0x0000006d6d6de220 */ /* 0x020fe40000400000 */
        /* <DEDUP_REMOVED lines=23> */
[----:B------:R-:W2:Y:S01]  /*cd20*/  MUFU.EX2 R118, R8 ;  /* 0x0000000800767308 */ /* 0x000ea20000000800 */
[----:B---3--:R-:W-:Y:S02]  /*cd30*/  FFMA2 R4, R120.F32x2.HI_LO, UR37.F32, R0.F32 ;  /* 0x0000002578047c49 */ /* 0x008fe40009200000 */
[----:B----4-:R-:W-:Y:S01]  /*cd40*/  @!P0 FMUL R115, R115, R115 ;  /* 0x0000007373738220 */ /* 0x010fe20000400000 */
[----:B------:R-:W-:Y:S02]  /*cd50*/  @!P2 FMUL R6, R6, 0.5 ;  /* 0x3f0000000606a820 */ /* 0x000fe40000400000 */
[----:B------:R-:W-:Y:S01]  /*cd60*/  FSETP.GEU.AND P0, PT, R4, -126, PT ;  /* 0xc2fc00000400780b */ /* 0x000fe20003f0e000 */
[----:B------:R-:W-:Y:S01]  /*cd70*/  @!P1 FMUL R7, R7, 0.5 ;  /* 0x3f00000007079820 */ /* 0x000fe20000400000 */
[----:B------:R-:W3:Y:S01]  /*cd80*/  MUFU.EX2 R116, R10 ;  /* 0x0000000a00747308 */ /* 0x000ee20000000800 */
[----:B-1----:R-:W-:Y:S01]  /*cd90*/  @!P5 FMUL R117, R117, R117 ;  /* 0x000000757575d220 */ /* 0x002fe20000400000 */
[----:B------:R-:W-:-:S06]  /*cda0*/  FSETP.GEU.AND P5, PT, R150, -126, PT ;  /* 0xc2fc00009600780b */ /* 0x000fcc0003fae000 */
[----:B------:R-:W1:Y:S01]  /*cdb0*/  MUFU.EX2 R119, R9 ;  /* 0x0000000900777308 */ /* 0x000e620000000800 */
[----:B--2---:R-:W-:Y:S01]  /*cdc0*/  @!P4 FMUL R118, R118, R118 ;  /* 0x000000767676c220 */ /* 0x004fe20000400000 */
[----:B------:R-:W-:Y:S01]  /*cdd0*/  FSETP.GEU.AND P4, PT, R151, -126, PT ;  /* 0xc2fc00009700780b */ /* 0x000fe20003f8e000 */
[----:B------:R-:W-:-:S04]  /*cde0*/  @!P0 FMUL R4, R4, 0.5 ;  /* 0x3f00000004048820 */ /* 0x000fc80000400000 */
        /* <DEDUP_REMOVED lines=39> */
[----:B------:R-:W-:-:S04]  /*d060*/  FSETP.GEU.AND P2, PT, R32, -126, PT ;  /* 0xc2fc00002000780b */ /* 0x000fc80003f4e000 */
[----:B------:R-:W-:Y:S01]  /*d070*/  F2FP.BF16.F32.PACK_AB R24, R153, R152 ;  /* 0x000000989918723e */ /* 0x000fe200000010ff */
[----:B------:R-:W-:Y:S01]  /*d080*/  @!P3 FMUL R31, R31, 0.5 ;  /* 0x3f0000001f1fb820 */ /* 0x000fe20000400000 */
[----:B------:R-:W3:Y:S01]  /*d090*/  MUFU.EX2 R158, R28 ;  /* 0x0000001c009e7308 */ /* 0x000ee20000000800 */
[----:B-1----:R-:W-:Y:S01]  /*d0a0*/  @!P1 FMUL R154, R154, R154 ;  /* 0x0000009a9a9a9220 */ /* 0x002fe20000400000 */
[----:B------:R-:W-:-:S05]  /*d0b0*/  FSETP.GEU.AND P1, PT, R33, -126, PT ;  /* 0xc2fc00002100780b */ /* 0x000fca0003f2e000 */
[----:B------:R-:W-:Y:S01]  /*d0c0*/  @!P2 FMUL R32, R32, 0.5 ;  /* 0x3f0000002020a820 */ /* 0x000fe20000400000 */
[----:B------:R-:W1:Y:S01]  /*d0d0*/  MUFU.EX2 R159, R29 ;  /* 0x0000001d009f7308 */ /* 0x000e620000000800 */
[----:B--2---:R-:W-:Y:S01]  /*d0e0*/  @!P0 FMUL R155, R155, R155 ;  /* 0x0000009b9b9b8220 */ /* 0x004fe20000400000 */
[----:B------:R-:W-:-:S04]  /*d0f0*/  FSETP.GEU.AND P0, PT, R34, -126, PT ;  /* 0xc2fc00002200780b */ /* 0x000fc80003f0e000 */
[----:B------:R-:W-:Y:S01]  /*d100*/  F2FP.BF16.F32.PACK_AB R25, R155, R154 ;  /* 0x0000009a9b19723e */ /* 0x000fe200000010ff */
[----:B------:R-:W-:Y:S01]  /*d110*/  @!P1 FMUL R33, R33, 0.5 ;  /* 0x3f00000021219820 */ /* 0x000fe20000400000 */
[----:B------:R-:W2:Y:S01]  /*d120*/  MUFU.EX2 R160, R30 ;  /* 0x0000001e00a07308 */ /* 0x000ea20000000800 */
[----:B---3--:R-:W-:Y:S01]  /*d130*/  @!P6 FMUL R158, R158, R158 ;  /* 0x0000009e9e9ee220 */ /* 0x008fe20000400000 */
[----:B------:R-:W-:-:S05]  /*d140*/  FSETP.GEU.AND P6, PT, R35, -126, PT ;  /* 0xc2fc00002300780b */ /* 0x000fca0003fce000 */
[----:B------:R-:W-:Y:S01]  /*d150*/  @!P0 FMUL R34, R34, 0.5 ;  /* 0x3f00000022228820 */ /* 0x000fe20000400000 */
[----:B------:R-:W3:Y:S01]  /*d160*/  MUFU.EX2 R161, R31 ;  /* 0x0000001f00a17308 */ /* 0x000ee20000000800 */
[----:B-1----:R-:W-:Y:S01]  /*d170*/  @!P5 FMUL R159, R159, R159 ;  /* 0x0000009f9f9fd220 */ /* 0x002fe20000400000 */
[----:B------:R-:W-:-:S04]  /*d180*/  FSETP.GEU.AND P5, PT, R36, -126, PT ;  /* 0xc2fc00002400780b */ /* 0x000fc80003fae000 */
[----:B------:R-:W-:Y:S01]  /*d190*/  F2FP.BF16.F32.PACK_AB R26, R159, R158 ;  /* 0x0000009e9f1a723e */ /* 0x000fe200000010ff */
        /* <DEDUP_REMOVED lines=120> */
[----:B------:R-:W-:Y:S02]  /*d920*/  FSETP.GEU.AND P6, PT, R67, -126, PT ;  /* 0xc2fc00004300780b */ /* 0x000fe40003fce000 */
[----:B------:R-:W-:-:S03]  /*d930*/  F2FP.BF16.F32.PACK_AB R60, R129, R128 ;  /* 0x00000080813c723e */ /* 0x000fc600000010ff */
[----:B------:R-:W-:Y:S01]  /*d940*/  @!P0 FMUL R66, R66, 0.5 ;  /* 0x3f00000042428820 */ /* 0x000fe20000400000 */
[----:B------:R-:W1:Y:S01]  /*d950*/  MUFU.EX2 R189, R63 ;  /* 0x0000003f00bd7308 */ /* 0x000e620000000800 */
[----:B--2---:R-:W-:Y:S01]  /*d960*/  @!P5 FMUL R187, R187, R187 ;  /* 0x000000bbbbbbd220 */ /* 0x004fe20000400000 */
[----:B------:R-:W-:Y:S02]  /*d970*/  FSETP.GEU.AND P5, PT, R68, -126, PT ;  /* 0xc2fc00004400780b */ /* 0x000fe40003fae000 */
[----:B------:R-:W-:Y:S02]  /*d980*/  F2FP.BF16.F32.PACK_AB R61, R131, R130 ;  /* 0x00000082833d723e */ /* 0x000fe400000010ff */
[----:B------:R-:W-:Y:S01]  /*d990*/  F2FP.BF16.F32.PACK_AB R40, R187, R186 ;  /* 0x000000babb28723e */ /* 0x000fe200000010ff */
[----:B------:R-:W-:Y:S01]  /*d9a0*/  @!P6 FMUL R67, R67, 0.5 ;  /* 0x3f0000004343e820 */ /* 0x000fe20000400000 */
[----:B------:R-:W2:Y:S01]  /*d9b0*/  MUFU.EX2 R42, R64 ;  /* 0x00000040002a7308 */ /* 0x000ea20000000800 */
[----:B---3--:R-:W-:Y:S01]  /*d9c0*/  @!P4 FMUL R188, R188, R188 ;  /* 0x000000bcbcbcc220 */ /* 0x008fe20000400000 */
[----:B------:R-:W-:-:S02]  /*d9d0*/  FSETP.GEU.AND P4, PT, R69, -126, PT ;  /* 0xc2fc00004500780b */ /* 0x000fc40003f8e000 */
[----:B------:R-:W-:-:S03]  /*d9e0*/  F2FP.BF16.F32.PACK_AB R62, R133, R132 ;  /* 0x00000084853e723e */ /* 0x000fc600000010ff */
[----:B------:R-:W-:Y:S01]  /*d9f0*/  @!P5 FMUL R68, R68, 0.5 ;  /* 0x3f0000004444d820 */ /* 0x000fe20000400000 */
[----:B------:R-:W3:Y:S01]  /*da00*/  MUFU.EX2 R50, R65 ;  /* 0x0000004100327308 */ /* 0x000ee20000000800 */
[----:B-1----:R-:W-:Y:S01]  /*da10*/  @!P3 FMUL R189, R189, R189 ;  /* 0x000000bdbdbdb220 */ /* 0x002fe20000400000 */
[----:B------:R-:W-:Y:S02]  /*da20*/  FSETP.GEU.AND P3, PT, R70, -126, PT ;  /* 0xc2fc00004600780b */ /* 0x000fe40003f6e000 */
[----:B------:R-:W-:Y:S02]  /*da30*/  F2FP.BF16.F32.PACK_AB R63, R135, R134 ;  /* 0x00000086873f723e */ /* 0x000fe400000010ff */
[----:B------:R-:W-:Y:S01]  /*da40*/  F2FP.BF16.F32.PACK_AB R41, R189, R188 ;  /* 0x000000bcbd29723e */ /* 0x000fe200000010ff */
[----:B------:R-:W-:Y:S01]  /*da50*/  @!P4 FMUL R69, R69, 0.5 ;  /* 0x3f0000004545c820 */ /* 0x000fe20000400000 */
[----:B------:R-:W1:Y:S01]  /*da60*/  MUFU.EX2 R43, R66 ;  /* 0x00000042002b7308 */ /* 0x000e620000000800 */
[----:B--2---:R-:W-:Y:S01]  /*da70*/  @!P2 FMUL R42, R42, R42 ;  /* 0x0000002a2a2aa220 */ /* 0x004fe20000400000 */
[----:B------:R-:W-:-:S02]  /*da80*/  FSETP.GEU.AND P2, PT, R71, -126, PT ;  /* 0xc2fc00004700780b */ /* 0x000fc40003f4e000 */
[----:B------:R-:W-:Y:S02]  /*da90*/  F2FP.BF16.F32.PACK_AB R64, R137, R136 ;  /* 0x000000888940723e */ /* 0x000fe400000010ff */
[----:B------:R2:W-:Y:S01]  /*daa0*/  STL [R1+0x10], R42 ;  /* 0x0000102a01007387 */ /* 0x0005e20000100800 */
[----:B------:R-:W-:Y:S01]  /*dab0*/  @!P3 FMUL R70, R70, 0.5 ;  /* 0x3f0000004646b820 */ /* 0x000fe20000400000 */
[----:B------:R-:W4:Y:S01]  /*dac0*/  MUFU.EX2 R49, R67 ;  /* 0x0000004300317308 */ /* 0x000f220000000800 */
[----:B---3--:R-:W-:Y:S01]  /*dad0*/  @!P1 FMUL R50, R50, R50 ;  /* 0x0000003232329220 */ /* 0x008fe20000400000 */
[----:B------:R-:W-:Y:S02]  /*dae0*/  FSETP.GEU.AND P1, PT, R72, -126, PT ;  /* 0xc2fc00004800780b */ /* 0x000fe40003f2e000 */
[----:B------:R-:W-:Y:S02]  /*daf0*/  F2FP.BF16.F32.PACK_AB R65, R139, R138 ;  /* 0x0000008a8b41723e */ /* 0x000fe400000010ff */
[----:B------:R-:W-:Y:S01]  /*db00*/  STL [R1+0x14], R50 ;  /* 0x0000143201007387 */ /* 0x000fe20000100800 */
[----:B------:R-:W-:Y:S01]  /*db10*/  @!P2 FMUL R71, R71, 0.5 ;  /* 0x3f0000004747a820 */ /* 0x000fe20000400000 */
[----:B------:R-:W3:Y:S01]  /*db20*/  MUFU.EX2 R44, R68 ;  /* 0x00000044002c7308 */ /* 0x000ee20000000800 */
[----:B-1----:R-:W-:Y:S01]  /*db30*/  @!P0 FMUL R43, R43, R43 ;  /* 0x0000002b2b2b8220 */ /* 0x002fe20000400000 */
[----:B------:R-:W-:-:S02]  /*db40*/  FSETP.GEU.AND P0, PT, R73, -126, PT ;  /* 0xc2fc00004900780b */ /* 0x000fc40003f0e000 */
[----:B------:R-:W-:Y:S02]  /*db50*/  F2FP.BF16.F32.PACK_AB R66, R141, R140 ;  /* 0x0000008c8d42723e */ /* 0x000fe400000010ff */
[----:B------:R1:W-:Y:S01]  /*db60*/  STL [R1+0x18], R43 ;  /* 0x0000182b01007387 */ /* 0x0003e20000100800 */
[----:B------:R-:W-:Y:S01]  /*db70*/  @!P1 FMUL R72, R72, 0.5 ;  /* 0x3f00000048489820 */ /* 0x000fe20000400000 */
[----:B------:R-:W5:Y:S01]  /*db80*/  MUFU.EX2 R48, R69 ;  /* 0x0000004500307308 */ /* 0x000f620000000800 */
[----:B----4-:R-:W-:Y:S01]  /*db90*/  @!P6 FMUL R49, R49, R49 ;  /* 0x000000313131e220 */ /* 0x010fe20000400000 */
[----:B------:R-:W-:Y:S02]  /*dba0*/  FSETP.GEU.AND P6, PT, R74, -126, PT ;  /* 0xc2fc00004a00780b */ /* 0x000fe40003fce000 */
[----:B------:R-:W-:Y:S02]  /*dbb0*/  F2FP.BF16.F32.PACK_AB R67, R143, R142 ;  /* 0x0000008e8f43723e */ /* 0x000fe400000010ff */
[----:B------:R-:W-:Y:S01]  /*dbc0*/  STL [R1+0x1c], R49 ;  /* 0x00001c3101007387 */ /* 0x000fe20000100800 */
[----:B------:R-:W-:Y:S01]  /*dbd0*/  @!P0 FMUL R73, R73, 0.5 ;  /* 0x3f00000049498820 */ /* 0x000fe20000400000 */
[----:B------:R-:W4:Y:S01]  /*dbe0*/  MUFU.EX2 R45, R70 ;  /* 0x00000046002d7308 */ /* 0x000f220000000800 */
[----:B---3--:R-:W-:Y:S01]  /*dbf0*/  @!P5 FMUL R44, R44, R44 ;  /* 0x0000002c2c2cd220 */ /* 0x008fe20000400000 */
[----:B------:R-:W-:-:S02]  /*dc00*/  FSETP.GEU.AND P5, PT, R75, -126, PT ;  /* 0xc2fc00004b00780b */ /* 0x000fc40003fae000 */
[----:B--2---:R-:W-:Y:S02]  /*dc10*/  F2FP.BF16.F32.PACK_AB R42, R50, R42 ;  /* 0x0000002a322a723e */ /* 0x004fe400000010ff */
[----:B------:R2:W-:Y:S01]  /*dc20*/  STL [R1+0x20], R44 ;  /* 0x0000202c01007387 */ /* 0x0005e20000100800 */
[----:B------:R-:W-:Y:S01]  /*dc30*/  @!P6 FMUL R74, R74, 0.5 ;  /* 0x3f0000004a4ae820 */ /* 0x000fe20000400000 */
[----:B------:R-:W3:Y:S01]  /*dc40*/  MUFU.EX2 R47, R71 ;  /* 0x00000047002f7308 */ /* 0x000ee20000000800 */
[----:B-----5:R-:W-:Y:S01]  /*dc50*/  @!P4 FMUL R48, R48, R48 ;  /* 0x000000303030c220 */ /* 0x020fe20000400000 */
[----:B------:R-:W-:Y:S02]  /*dc60*/  FSETP.GEU.AND P4, PT, R76, -126, PT ;  /* 0xc2fc00004c00780b */ /* 0x000fe40003f8e000 */
[----:B------:R-:W-:Y:S02]  /*dc70*/  F2FP.BF16.F32.PACK_AB R68, R145, R144 ;  /* 0x000000909144723e */ /* 0x000fe400000010ff */
[----:B------:R-:W-:Y:S01]  /*dc80*/  STL [R1+0x24], R48 ;  /* 0x0000243001007387 */ /* 0x000fe20000100800 */
[----:B------:R-:W-:Y:S01]  /*dc90*/  @!P5 FMUL R75, R75, 0.5 ;  /* 0x3f0000004b4bd820 */ /* 0x000fe20000400000 */
[----:B------:R-:W5:Y:S01]  /*dca0*/  MUFU.EX2 R5, R72 ;  /* 0x0000004800057308 */ /* 0x000f620000000800 */
[----:B----4-:R-:W-:Y:S01]  /*dcb0*/  @!P3 FMUL R45, R45, R45 ;  /* 0x0000002d2d2db220 */ /* 0x010fe20000400000 */
[----:B------:R-:W-:-:S02]  /*dcc0*/  FSETP.GEU.AND P3, PT, R77, -126, PT ;  /* 0xc2fc00004d00780b */ /* 0x000fc40003f6e000 */
[----:B-1----:R-:W-:Y:S02]  /*dcd0*/  F2FP.BF16.F32.PACK_AB R43, R49, R43 ;  /* 0x0000002b312b723e */ /* 0x002fe400000010ff */
        /* <DEDUP_REMOVED lines=9> */
[----:B-----5:R-:W-:Y:S01]  /*dd70*/  @!P1 FMUL R5, R5, R5 ;  /* 0x0000000505059220 */ /* 0x020fe20000400000 */
[----:B------:R-:W-:-:S02]  /*dd80*/  FSETP.GEU.AND P1, PT, R79, -126, PT ;  /* 0xc2fc00004f00780b */ /* 0x000fc40003f2e000 */
[----:B--2---:R-:W-:Y:S02]  /*dd90*/  F2FP.BF16.F32.PACK_AB R44, R48, R44 ;  /* 0x0000002c302c723e */ /* 0x004fe400000010ff */
[----:B------:R-:W-:Y:S01]  /*dda0*/  STL [R1+0x30], R5 ;  /* 0x0000300501007387 */ /* 0x000fe20000100800 */
[----:B------:R-:W-:Y:S01]  /*ddb0*/  @!P2 FMUL R78, R78, 0.5 ;  /* 0x3f0000004e4ea820 */ /* 0x000fe20000400000 */
[----:B------:R-:W2:Y:S01]  /*ddc0*/  MUFU.EX2 R4, R75 ;  /* 0x0000004b00047308 */ /* 0x000ea20000000800 */
[----:B----4-:R-:W-:Y:S01]  /*ddd0*/  @!P0 FMUL R46, R46, R46 ;  /* 0x0000002e2e2e8220 */ /* 0x010fe20000400000 */
[----:B------:R-:W-:Y:S02]  /*dde0*/  FSETP.GEU.AND P0, PT, R80, -126, PT ;  /* 0xc2fc00005000780b */ /* 0x000fe40003f0e000 */
[----:B------:R-:W-:Y:S02]  /*ddf0*/  F2FP.BF16.F32.PACK_AB R70, R149, R148 ;  /* 0x000000949546723e */ /* 0x000fe400000010ff */
[----:B------:R4:W-:Y:S01]  /*de00*/  STL [R1+0x34], R46 ;  /* 0x0000342e01007387 */ /* 0x0009e20000100800 */
[----:B------:R-:W-:Y:S01]  /*de10*/  @!P1 FMUL R79, R79, 0.5 ;  /* 0x3f0000004f4f9820 */ /* 0x000fe20000400000 */
[----:B------:R-:W5:Y:S01]  /*de20*/  MUFU.EX2 R9, R76 ;  /* 0x0000004c00097308 */ /* 0x000f620000000800 */
[----:B---3--:R-:W-:Y:S01]  /*de30*/  @!P6 FMUL R7, R7, R7 ;  /* 0x000000070707e220 */ /* 0x008fe20000400000 */
[----:B------:R-:W-:-:S02]  /*de40*/  FSETP.GEU.AND P6, PT, R81, -126, PT ;  /* 0xc2fc00005100780b */ /* 0x000fc40003fce000 */
[----:B-1----:R-:W-:Y:S02]  /*de50*/  F2FP.BF16.F32.PACK_AB R45, R47, R45 ;  /* 0x0000002d2f2d723e */ /* 0x002fe400000010ff */
[----:B------:R1:W-:Y:S01]  /*de60*/  STL [R1+0x38], R7 ;  /* 0x0000380701007387 */ /* 0x0003e20000100800 */
[----:B------:R-:W-:Y:S01]  /*de70*/  @!P0 FMUL R80, R80, 0.5 ;  /* 0x3f00000050508820 */ /* 0x000fe20000400000 */
[----:B------:R-:W3:Y:S01]  /*de80*/  MUFU.EX2 R6, R77 ;  /* 0x0000004d00067308 */ /* 0x000ee20000000800 */
[----:B--2---:R-:W-:Y:S01]  /*de90*/  @!P5 FMUL R4, R4, R4 ;  /* 0x000000040404d220 */ /* 0x004fe20000400000 */
[----:B------:R-:W-:Y:S02]  /*dea0*/  FSETP.GEU.AND P5, PT, R82, -126, PT ;  /* 0xc2fc00005200780b */ /* 0x000fe40003fae000 */
[----:B------:R-:W-:Y:S02]  /*deb0*/  F2FP.BF16.F32.PACK_AB R71, R93, R92 ;  /* 0x0000005c5d47723e */ /* 0x000fe400000010ff */
[----:B------:R1:W-:Y:S01]  /*dec0*/  STL [R1+0x3c], R4 ;  /* 0x00003c0401007387 */ /* 0x0003e20000100800 */
[----:B------:R-:W-:Y:S01]  /*ded0*/  @!P6 FMUL R81, R81, 0.5 ;  /* 0x3f0000005151e820 */ /* 0x000fe20000400000 */
[----:B------:R-:W2:Y:S01]  /*dee0*/  MUFU.EX2 R11, R78 ;  /* 0x0000004e000b7308 */ /* 0x000ea20000000800 */
[----:B-----5:R-:W-:Y:S01]  /*def0*/  @!P4 FMUL R9, R9, R9 ;  /* 0x000000090909c220 */ /* 0x020fe20000400000 */
[----:B------:R-:W-:-:S02]  /*df00*/  FSETP.GEU.AND P4, PT, R83, -126, PT ;  /* 0xc2fc00005300780b */ /* 0x000fc40003f8e000 */
[----:B------:R-:W-:Y:S02]  /*df10*/  F2FP.BF16.F32.PACK_AB R72, R95, R94 ;  /* 0x0000005e5f48723e */ /* 0x000fe400000010ff */
[----:B------:R1:W-:Y:S01]  /*df20*/  STL [R1+0x40], R9 ;  /* 0x0000400901007387 */ /* 0x0003e20000100800 */
[----:B------:R-:W-:Y:S01]  /*df30*/  @!P5 FMUL R82, R82, 0.5 ;  /* 0x3f0000005252d820 */ /* 0x000fe20000400000 */
[----:B------:R-:W5:Y:S01]  /*df40*/  MUFU.EX2 R8, R79 ;  /* 0x0000004f00087308 */ /* 0x000f620000000800 */
[----:B---3--:R-:W-:Y:S01]  /*df50*/  @!P3 FMUL R6, R6, R6 ;  /* 0x000000060606b220 */ /* 0x008fe20000400000 */
[----:B------:R-:W-:Y:S02]  /*df60*/  FSETP.GEU.AND P3, PT, R84, -126, PT ;  /* 0xc2fc00005400780b */ /* 0x000fe40003f6e000 */
[----:B------:R-:W-:Y:S02]  /*df70*/  F2FP.BF16.F32.PACK_AB R73, R97, R96 ;  /* 0x000000606149723e */ /* 0x000fe400000010ff */
[----:B------:R1:W-:Y:S01]  /*df80*/  STL [R1+0x44], R6 ;  /* 0x0000440601007387 */ /* 0x0003e20000100800 */
[----:B------:R-:W-:Y:S01]  /*df90*/  @!P4 FMUL R83, R83, 0.5 ;  /* 0x3f0000005353c820 */ /* 0x000fe20000400000 */
[----:B------:R-:W3:Y:S01]  /*dfa0*/  MUFU.EX2 R157, R80 ;  /* 0x00000050009d7308 */ /* 0x000ee20000000800 */
[----:B--2---:R-:W-:Y:S01]  /*dfb0*/  @!P2 FMUL R11, R11, R11 ;  /* 0x0000000b0b0ba220 */ /* 0x004fe20000400000 */
[----:B------:R-:W-:-:S02]  /*dfc0*/  FSETP.GEU.AND P2, PT, R85, -126, PT ;  /* 0xc2fc00005500780b */ /* 0x000fc40003f4e000 */
[----:B------:R-:W-:Y:S02]  /*dfd0*/  F2FP.BF16.F32.PACK_AB R74, R99, R98 ;  /* 0x00000062634a723e */ /* 0x000fe400000010ff */
[----:B------:R1:W-:Y:S01]  /*dfe0*/  STL [R1+0x48], R11 ;  /* 0x0000480b01007387 */ /* 0x0003e20000100800 */
[----:B------:R-:W-:Y:S01]  /*dff0*/  @!P3 FMUL R84, R84, 0.5 ;  /* 0x3f0000005454b820 */ /* 0x000fe20000400000 */
[----:B------:R-:W2:Y:S01]  /*e000*/  MUFU.EX2 R10, R81 ;  /* 0x00000051000a7308 */ /* 0x000ea20000000800 */
[----:B-----5:R-:W-:Y:S01]  /*e010*/  @!P1 FMUL R8, R8, R8 ;  /* 0x0000000808089220 */ /* 0x020fe20000400000 */
[----:B------:R-:W-:Y:S02]  /*e020*/  FSETP.GEU.AND P1, PT, R86, -126, PT ;  /* 0xc2fc00005600780b */ /* 0x000fe40003f2e000 */
[----:B------:R-:W-:Y:S02]  /*e030*/  F2FP.BF16.F32.PACK_AB R75, R101, R100 ;  /* 0x00000064654b723e */ /* 0x000fe400000010ff */
[----:B------:R1:W-:Y:S01]  /*e040*/  STL [R1+0x4c], R8 ;  /* 0x00004c0801007387 */ /* 0x0003e20000100800 */
[----:B------:R-:W-:Y:S01]  /*e050*/  @!P2 FMUL R85, R85, 0.5 ;  /* 0x3f0000005555a820 */ /* 0x000fe20000400000 */
[----:B------:R-:W5:Y:S01]  /*e060*/  MUFU.EX2 R20, R82 ;  /* 0x0000005200147308 */ /* 0x000f620000000800 */
[----:B---3--:R-:W-:Y:S01]  /*e070*/  @!P0 FMUL R157, R157, R157 ;  /* 0x0000009d9d9d8220 */ /* 0x008fe20000400000 */
[----:B------:R-:W-:-:S02]  /*e080*/  FSETP.GEU.AND P0, PT, R87, -126, PT ;  /* 0xc2fc00005700780b */ /* 0x000fc40003f0e000 */
[----:B------:R-:W-:Y:S02]  /*e090*/  F2FP.BF16.F32.PACK_AB R76, R103, R102 ;  /* 0x00000066674c723e */ /* 0x000fe400000010ff */
[----:B------:R1:W-:Y:S01]  /*e0a0*/  STL [R1+0x50], R157 ;  /* 0x0000509d01007387 */ /* 0x0003e20000100800 */
[----:B------:R-:W-:Y:S01]  /*e0b0*/  @!P1 FMUL R86, R86, 0.5 ;  /* 0x3f00000056569820 */ /* 0x000fe20000400000 */
[----:B------:R-:W3:Y:S01]  /*e0c0*/  MUFU.EX2 R21, R83 ;  /* 0x0000005300157308 */ /* 0x000ee20000000800 */
[----:B--2---:R-:W-:Y:S01]  /*e0d0*/  @!P6 FMUL R10, R10, R10 ;  /* 0x0000000a0a0ae220 */ /* 0x004fe20000400000 */
[----:B------:R-:W-:Y:S02]  /*e0e0*/  LOP3.LUT P6, RZ, R3, 0x3, R2, 0x48, !PT ;  /* 0x0000000303ff7812 */ /* 0x000fe400078c4802 */
[----:B------:R-:W-:Y:S02]  /*e0f0*/  F2FP.BF16.F32.PACK_AB R77, R105, R104 ;  /* 0x00000068694d723e */ /* 0x000fe400000010ff */
[----:B------:R1:W-:Y:S01]  /*e100*/  STL [R1+0x54], R10 ;  /* 0x0000540a01007387 */ /* 0x0003e20000100800 */
[----:B------:R-:W-:Y:S01]  /*e110*/  @!P0 FMUL R87, R87, 0.5 ;  /* 0x3f00000057578820 */ /* 0x000fe20000400000 */
[----:B------:R-:W2:Y:S01]  /*e120*/  MUFU.EX2 R14, R84 ;  /* 0x00000054000e7308 */ /* 0x000ea20000000800 */
[----:B-----5:R-:W-:Y:S01]  /*e130*/  @!P5 FMUL R20, R20, R20 ;  /* 0x000000141414d220 */ /* 0x020fe20000400000 */
[----:B------:R-:W-:-:S02]  /*e140*/  F2FP.BF16.F32.PACK_AB R78, R107, R106 ;  /* 0x0000006a6b4e723e */ /* 0x000fc400000010ff */
[----:B------:R-:W-:Y:S02]  /*e150*/  F2FP.BF16.F32.PACK_AB R79, R109, R108 ;  /* 0x0000006c6d4f723e */ /* 0x000fe400000010ff */
[----:B------:R1:W-:Y:S01]  /*e160*/  STL [R1+0x58], R20 ;  /* 0x0000581401007387 */ /* 0x0003e20000100800 */
[----:B------:R-:W-:Y:S01]  /*e170*/  F2FP.BF16.F32.PACK_AB R80, R111, R110 ;  /* 0x0000006e6f50723e */ /* 0x000fe200000010ff */
[----:B------:R-:W5:Y:S01]  /*e180*/  MUFU.EX2 R15, R85 ;  /* 0x00000055000f7308 */ /* 0x000f620000000800 */
[----:B---3--:R-:W-:Y:S01]  /*e190*/  @!P4 FMUL R21, R21, R21 ;  /* 0x000000151515c220 */ /* 0x008fe20000400000 */
[----:B------:R-:W-:Y:S02]  /*e1a0*/  F2FP.BF16.F32.PACK_AB R81, R113, R112 ;  /* 0x000000707151723e */ /* 0x000fe400000010ff */
[----:B------:R-:W-:Y:S02]  /*e1b0*/  F2FP.BF16.F32.PACK_AB R82, R115, R114 ;  /* 0x000000727352723e */ /* 0x000fe400000010ff */
[----:B------:R1:W-:Y:S01]  /*e1c0*/  STL [R1+0x5c], R21 ;  /* 0x00005c1501007387 */ /* 0x0003e20000100800 */
[----:B------:R-:W-:Y:S01]  /*e1d0*/  F2FP.BF16.F32.PACK_AB R83, R117, R116 ;  /* 0x000000747553723e */ /* 0x000fe200000010ff */
[----:B------:R-:W3:Y:S01]  /*e1e0*/  MUFU.EX2 R12, R86 ;  /* 0x00000056000c7308 */ /* 0x000ee20000000800 */
[----:B--2---:R-:W-:Y:S01]  /*e1f0*/  @!P3 FMUL R14, R14, R14 ;  /* 0x0000000e0e0eb220 */ /* 0x004fe20000400000 */
[----:B------:R-:W-:-:S02]  /*e200*/  F2FP.BF16.F32.PACK_AB R84, R119, R118 ;  /* 0x000000767754723e */ /* 0x000fc400000010ff */
[----:B----4-:R-:W-:Y:S02]  /*e210*/  F2FP.BF16.F32.PACK_AB R46, R46, R5 ;  /* 0x000000052e2e723e */ /* 0x010fe400000010ff */
[----:B------:R1:W-:Y:S01]  /*e220*/  STL [R1+0x68], R14 ;  /* 0x0000680e01007387 */ /* 0x0003e20000100800 */
[----:B------:R-:W-:Y:S01]  /*e230*/  F2FP.BF16.F32.PACK_AB R47, R4, R7 ;  /* 0x00000007042f723e */ /* 0x000fe200000010ff */
[----:B------:R-:W2:Y:S01]  /*e240*/  MUFU.EX2 R13, R87 ;  /* 0x00000057000d7308 */ /* 0x000ea20000000800 */
[----:B-----5:R-:W-:Y:S01]  /*e250*/  @!P2 FMUL R15, R15, R15 ;  /* 0x0000000f0f0fa220 */ /* 0x020fe20000400000 */
[----:B------:R-:W-:Y:S02]  /*e260*/  F2FP.BF16.F32.PACK_AB R85, R121, R120 ;  /* 0x000000787955723e */ /* 0x000fe400000010ff */
[----:B------:R-:W-:Y:S02]  /*e270*/  F2FP.BF16.F32.PACK_AB R48, R6, R9 ;  /* 0x000000090630723e */ /* 0x000fe400000010ff */
[----:B------:R1:W-:Y:S01]  /*e280*/  STL [R1+0x6c], R15 ;  /* 0x00006c0f01007387 */ /* 0x0003e20000100800 */
[----:B------:R-:W-:Y:S01]  /*e290*/  F2FP.BF16.F32.PACK_AB R49, R8, R11 ;  /* 0x0000000b0831723e */ /* 0x000fe200000010ff */
[----:B---3--:R-:W-:Y:S01]  /*e2a0*/  @!P1 FMUL R12, R12, R12 ;  /* 0x0000000c0c0c9220 */ /* 0x008fe20000400000 */
[----:B------:R-:W-:-:S02]  /*e2b0*/  F2FP.BF16.F32.PACK_AB R86, R123, R122 ;  /* 0x0000007a7b56723e */ /* 0x000fc400000010ff */
[----:B------:R-:W-:Y:S02]  /*e2c0*/  F2FP.BF16.F32.PACK_AB R50, R10, R157 ;  /* 0x0000009d0a32723e */ /* 0x000fe400000010ff */
[----:B------:R1:W-:Y:S01]  /*e2d0*/  STL [R1+0x60], R12 ;  /* 0x0000600c01007387 */ /* 0x0003e20000100800 */
[----:B------:R-:W-:Y:S01]  /*e2e0*/  F2FP.BF16.F32.PACK_AB R51, R21, R20 ;  /* 0x000000141533723e */ /* 0x000fe200000010ff */
[----:B--2---:R-:W-:Y:S01]  /*e2f0*/  @!P0 FMUL R13, R13, R13 ;  /* 0x0000000d0d0d8220 */ /* 0x004fe20000400000 */
[----:B------:R-:W-:Y:S02]  /*e300*/  F2FP.BF16.F32.PACK_AB R87, R151, R150 ;  /* 0x000000969757723e */ /* 0x000fe400000010ff */
[----:B------:R-:W-:Y:S02]  /*e310*/  F2FP.BF16.F32.PACK_AB R52, R15, R14 ;  /* 0x0000000e0f34723e */ /* 0x000fe400000010ff */
[----:B------:R1:W-:Y:S01]  /*e320*/  STL [R1+0x64], R13 ;  /* 0x0000640d01007387 */ /* 0x0003e20000100800 */
[----:B------:R-:W-:Y:S01]  /*e330*/  F2FP.BF16.F32.PACK_AB R53, R13, R12 ;  /* 0x0000000c0d35723e */ /* 0x000fe200000010ff */
[----:B------:R-:W-:Y:S06]  /*e340*/  @!P6 BRA `(.L_x_236) ;  /* 0x000000000040e947 */ /* 0x000fec0003800000 */
[----:B------:R-:W-:Y:S01]  /*e350*/  MOV R2, 0x8 ;  /* 0x0000000800027802 */ /* 0x000fe20000000f00 */
[----:B------:R-:W2:Y:S01]  /*e360*/  LDCU.64 UR6, c[0x4][0xb0] ;  /* 0x01001600ff0677ac */ /* 0x000ea20008000a00 */
[----:B-1----:R-:W-:Y:S02]  /*e370*/  HFMA2 R12, -RZ, RZ, 0, 5.9604644775390625e-08 ;  /* 0x00000001ff0c7431 */ /* 0x002fe400000001ff */
[----:B------:R-:W-:Y:S01]  /*e380*/  IMAD.MOV.U32 R8, RZ, RZ, 0x1be ;  /* 0x000001beff087424 */ /* 0x000fe200078e00ff */
[----:B------:R-:W1:Y:S01]  /*e390*/  LDCU.64 UR4, c[0x4][0xb8] ;  /* 0x01001700ff0477ac */ /* 0x000e620008000a00 */
[----:B------:R-:W3:Y:S01]  /*e3a0*/  LDC.64 R2, c[0x4][R2] ;  /* 0x0100000002027b82 */ /* 0x000ee20000000a00 */
[----:B------:R-:W-:Y:S01]  /*e3b0*/  IMAD.MOV.U32 R13, RZ, RZ, RZ ;  /* 0x000000ffff0d7224 */ /* 0x000fe200078e00ff */
[----:B------:R-:W4:Y:S01]  /*e3c0*/  LDCU.64 UR8, c[0x4][0x20] ;  /* 0x01000400ff0877ac */ /* 0x000f220008000a00 */
[----:B--2---:R-:W-:Y:S01]  /*e3d0*/  IMAD.U32 R4, RZ, RZ, UR6 ;  /* 0x00000006ff047e24 */ /* 0x004fe2000f8e00ff */
[----:B------:R-:W-:Y:S01]  /*e3e0*/  MOV R5, UR7 ;  /* 0x0000000700057c02 */ /* 0x000fe20008000f00 */
[----:B-1----:R-:W-:Y:S01]  /*e3f0*/  IMAD.U32 R6, RZ, RZ, UR4 ;  /* 0x00000004ff067e24 */ /* 0x002fe2000f8e00ff */
[----:B------:R-:W-:Y:S01]  /*e400*/  MOV R7, UR5 ;  /* 0x0000000500077c02 */ /* 0x000fe20008000f00 */
[----:B----4-:R-:W-:Y:S01]  /*e410*/  IMAD.U32 R10, RZ, RZ, UR8 ;  /* 0x00000008ff0a7e24 */ /* 0x010fe2000f8e00ff */
[----:B------:R-:W-:-:S02]  /*e420*/  MOV R11, UR9 ;  /* 0x00000009000b7c02 */ /* 0x000fc40008000f00 */
[----:B------:R-:W-:-:S07]  /*e430*/  LEPC R20, `(.L_x_236) ;  /* 0x000000001014794e */ /* 0x000fce0000000000 */
[----:B---3--:R-:W-:Y:S05]  /*e440*/  CALL.ABS.NOINC R2 ;  /* 0x0000000002007343 */ /* 0x008fea0003c00000 */
.L_x_236:
[C---:B------:R-:W-:Y:S01]  /*e450*/  FSETP.NEU.AND P0, PT, R17.reuse, -INF , PT ;  /* 0xff8000001100780b */ /* 0x040fe20003f0d000 */
[----:B------:R-:W2:Y:S01]  /*e460*/  S2R R2, SR_TID.X ;  /* 0x0000000000027919 */ /* 0x000ea20000002100 */
[----:B------:R-:W-:Y:S05]  /*e470*/  WARPSYNC.ALL ;  /* 0x0000000000007948 */ /* 0x000fea0003800000 */
[----:B------:R-:W-:Y:S01]  /*e480*/  FSEL R0, R17, RZ, P0 ;  /* 0x000000ff11007208 */ /* 0x000fe20000000000 */
[----:B------:R-:W-:Y:S01]  /*e490*/  UIADD3 UR4, UPT, UPT, UR40, 0x20, URZ ;  /* 0x0000002028047890 */ /* 0x000fe2000fffe0ff */
[----:B------:R3:W-:Y:S03]  /*e4a0*/  STTM.x32 tmem[UR40], R56 ;  /* 0x00000038000079ed */ /* 0x0007e600082c0028 */
[----:B------:R-:W-:Y:S01]  /*e4b0*/  FMUL R0, R0, -UR37 ;  /* 0x8000002500007c20 */ /* 0x000fe20008400000 */
[----:B------:R-:W-:-:S03]  /*e4c0*/  USHF.R.U32.HI UR4, URZ, 0x15, UR4 ;  /* 0x00000015ff047899 */ /* 0x000fc60008011604 */
[--C-:B------:R-:W-:Y:S02]  /*e4d0*/  FFMA2 R88, R88.F32x2.HI_LO, UR37.F32, R0.reuse.F32 ;  /* 0x0000002558587c49 */ /* 0x100fe40009200000 */
[----:B------:R-:W-:Y:S01]  /*e4e0*/  FFMA2 R90, R90.F32x2.HI_LO, UR37.F32, R0.F32 ;  /* 0x000000255a5a7c49 */ /* 0x000fe20009200000 */
[----:B------:R-:W-:Y:S02]  /*e4f0*/  MOV R3, UR4 ;  /* 0x0000000400037c02 */ /* 0x000fe40008000f00 */
[----:B------:R-:W-:Y:S02]  /*e500*/  FSETP.GEU.AND P4, PT, R88, -126, PT ;  /* 0xc2fc00005800780b */ /* 0x000fe40003f8e000 */
[----:B------:R-:W-:Y:S02]  /*e510*/  FSETP.GEU.AND P3, PT, R89, -126, PT ;  /* 0xc2fc00005900780b */ /* 0x000fe40003f6e000 */
[----:B------:R-:W-:Y:S02]  /*e520*/  FSETP.GEU.AND P2, PT, R90, -126, PT ;  /* 0xc2fc00005a00780b */ /* 0x000fe40003f4e000 */
[----:B------:R-:W-:-:S07]  /*e530*/  FSETP.GEU.AND P1, PT, R91, -126, PT ;  /* 0xc2fc00005b00780b */ /* 0x000fce0003f2e000 */
[----:B------:R-:W-:Y:S02]  /*e540*/  @!P4 FMUL R88, R88, 0.5 ;  /* 0x3f0000005858c820 */ /* 0x000fe40000400000 */
[----:B------:R-:W-:Y:S02]  /*e550*/  @!P3 FMUL R89, R89, 0.5 ;  /* 0x3f0000005959b820 */ /* 0x000fe40000400000 */
[----:B------:R-:W-:Y:S02]  /*e560*/  @!P2 FMUL R90, R90, 0.5 ;  /* 0x3f0000005a5aa820 */ /* 0x000fe40000400000 */
[----:B------:R-:W-:Y:S01]  /*e570*/  @!P1 FMUL R91, R91, 0.5 ;  /* 0x3f0000005b5b9820 */ /* 0x000fe20000400000 */
[----:B---3--:R-:W3:Y:S01]  /*e580*/  MUFU.EX2 R58, R88 ;  /* 0x00000058003a7308 */ /* 0x008ee20000000800 */
[----:B--2---:R-:W-:-:S04]  /*e590*/  SHF.R.U32.HI R60, RZ, 0x5, R2 ;  /* 0x00000005ff3c7819 */ /* 0x004fc80000011602 */
[----:B------:R-:W-:-:S03]  /*e5a0*/  LOP3.LUT P0, RZ, R3, 0x3, R60, 0x48, !PT ;  /* 0x0000000303ff7812 */ /* 0x000fc6000780483c */
[----:B------:R-:W2:Y:S08]  /*e5b0*/  MUFU.EX2 R59, R89 ;  /* 0x00000059003b7308 */ /* 0x000eb00000000800 */
[----:B------:R-:W4:Y:S01]  /*e5c0*/  MUFU.EX2 R56, R90 ;  /* 0x0000005a00387308 */ /* 0x000f220000000800 */
[----:B---3--:R-:W-:-:S07]  /*e5d0*/  @!P4 FMUL R58, R58, R58 ;  /* 0x0000003a3a3ac220 */ /* 0x008fce0000400000 */
[----:B------:R-:W3:Y:S01]  /*e5e0*/  MUFU.EX2 R57, R91 ;  /* 0x0000005b00397308 */ /* 0x000ee20000000800 */
[----:B--2---:R-:W-:-:S05]  /*e5f0*/  @!P3 FMUL R59, R59, R59 ;  /* 0x0000003b3b3bb220 */ /* 0x004fca0000400000 */
[----:B------:R-:W-:Y:S01]  /*e600*/  F2FP.BF16.F32.PACK_AB R54, R59, R58 ;  /* 0x0000003a3b36723e */ /* 0x000fe200000010ff */
[----:B----4-:R-:W-:Y:S01]  /*e610*/  @!P2 FMUL R56, R56, R56 ;  /* 0x000000383838a220 */ /* 0x010fe20000400000 */
[----:B---3--:R-:W-:-:S05]  /*e620*/  @!P1 FMUL R57, R57, R57 ;  /* 0x0000003939399220 */ /* 0x008fca0000400000 */
[----:B------:R-:W-:Y:S01]  /*e630*/  F2FP.BF16.F32.PACK_AB R55, R57, R56 ;  /* 0x000000383937723e */ /* 0x000fe200000010ff */
[----:B------:R-:W-:Y:S06]  /*e640*/  @!P0 BRA `(.L_x_237) ;  /* 0x0000000000408947 */ /* 0x000fec0003800000 */
[----:B-1----:R-:W-:Y:S01]  /*e650*/  MOV R14, 0x8 ;  /* 0x00000008000e7802 */ /* 0x002fe20000000f00 */
        /* <DEDUP_REMOVED lines=15> */
.L_x_237:
[----:B------:R-:W-:Y:S01]  /*e750*/  MOV R0, UR47 ;  /* 0x0000002f00007c02 */ /* 0x000fe20008000f00 */
[----:B------:R-:W-:Y:S05]  /*e760*/  WARPSYNC.ALL ;  /* 0x0000000000007948 */ /* 0x000fea0003800000 */
[----:B------:R-:W-:Y:S01]  /*e770*/  ISETP.GT.U32.AND P1, PT, R0, 0x1, PT ;  /* 0x000000010000780c */ /* 0x000fe20003f24070 */
[----:B------:R2:W-:Y:S01]  /*e780*/  STTM.x32 tmem[UR40+0x20], R24 ;  /* 0x00002018000079ed */ /* 0x0005e200082c0028 */
[----:B------:R-:W3:Y:S11]  /*e790*/  FENCE.VIEW.ASYNC.T ;  /* 0x00000000000073c6 */ /* 0x000ef60000000200 */
[----:B------:R-:W-:Y:S05]  /*e7a0*/  @P1 BRA `(.L_x_238) ;  /* 0x0000000000081947 */ /* 0x000fea0003800000 */
[----:B------:R-:W-:Y:S05]  /*e7b0*/  BPT.TRAP 0x1 ;  /* 0x000000040000795c */ /* 0x000fea0000300000 */
[----:B------:R-:W-:Y:S05]  /*e7c0*/  BPT.TRAP 0x1 ;  /* 0x000000040000795c */ /* 0x000fea0000300000 */
.L_x_238:
[----:B------:R-:W4:Y:S01]  /*e7d0*/  S2UR UR4, SR_CgaCtaId ;  /* 0x00000000000479c3 */ /* 0x000f220000008800 */
[----:B------:R-:W-:Y:S01]  /*e7e0*/  UISETP.NE.AND UP0, UPT, UR56, URZ, UPT ;  /* 0x000000ff3800728c */ /* 0x000fe2000bf05270 */
[----:B------:R-:W-:Y:S02]  /*e7f0*/  UMOV UR5, 0x400 ;  /* 0x0000040000057882 */ /* 0x000fe40000000000 */
[----:B----4-:R-:W-:-:S04]  /*e800*/  ULEA UR4, UR4, UR5, 0x18 ;  /* 0x0000000504047291 */ /* 0x010fc8000f8ec0ff */
[----:B------:R-:W-:-:S04]  /*e810*/  UIADD3 UR5, UPT, UPT, UR4, 0xe068, URZ ;  /* 0x0000e06804057890 */ /* 0x000fc8000fffe0ff */
[----:B------:R-:W-:-:S04]  /*e820*/  @UP0 UIADD3 UR5, UPT, UPT, UR4, 0xe058, URZ ;  /* 0x0000e05804050890 */ /* 0x000fc8000fffe0ff */
[----:B------:R-:W-:-:S09]  /*e830*/  UPRMT UR5, UR43, 0x654, UR5 ;  /* 0x000006542b057896 */ /* 0x000fd20008000005 */
[----:B---3--:R-:W-:Y:S01]  /*e840*/  SYNCS.ARRIVE.TRANS64.RED.A1T0 RZ, [UR5], RZ ;  /* 0x000000ffffff79a7 */ /* 0x008fe20008100405 */
[----:B------:R-:W-:-:S04]  /*e850*/  USEL UR5, UR51, UR54, UP0 ;  /* 0x0000003633057287 */ /* 0x000fc80008000000 */
[----:B------:R-:W-:-:S04]  /*e860*/  ULOP3.LUT UR5, UR5, 0x1, URZ, 0x3c, !UPT ;  /* 0x0000000105057892 */ /* 0x000fc8000f8e3cff */
[----:B------:R-:W-:Y:S02]  /*e870*/  USEL UR51, UR5, UR51, UP0 ;  /* 0x0000003305337287 */ /* 0x000fe40008000000 */
[----:B------:R-:W-:Y:S02]  /*e880*/  USEL UR54, UR54, UR5, UP0 ;  /* 0x0000000536367287 */ /* 0x000fe40008000000 */
[----:B------:R-:W-:-:S09]  /*e890*/  UISETP.NE.AND UP0, UPT, UR48, URZ, UPT ;  /* 0x000000ff3000728c */ /* 0x000fd2000bf05270 */
[----:B------:R-:W-:Y:S05]  /*e8a0*/  BRA.U UP0, `(.L_x_239) ;  /* 0x0000000100047547 */ /* 0x000fea000b800000 */
[----:B------:R-:W-:Y:S05]  /*e8b0*/  BPT.TRAP 0x1 ;  /* 0x000000040000795c */ /* 0x000fea0000300000 */
.L_x_239:
[----:B------:R-:W-:Y:S01]  /*e8c0*/  UISETP.NE.AND UP0, UPT, UR56, URZ, UPT ;  /* 0x000000ff3800728c */ /* 0x000fe2000bf05270 */
[----:B------:R-:W-:Y:S01]  /*e8d0*/  MOV R0, UR39 ;  /* 0x0000002700007c02 */ /* 0x000fe20008000f00 */
[----:B------:R-:W-:Y:S01]  /*e8e0*/  UIADD3 UR6, UPT, UPT, UR4, 0xe078, URZ ;  /* 0x0000e07804067890 */ /* 0x000fe2000fffe0ff */
[----:B------:R-:W-:Y:S01]  /*e8f0*/  FADD2 R22, R22.F32x2.HI_LO, RZ.F32 ;  /* 0x000000ff1616724b */ /* 0x000fe20000200000 */
[----:B------:R-:W-:Y:S01]  /*e900*/  FSETP.NEU.AND P0, PT, R17, -INF , PT ;  /* 0xff8000001100780b */ /* 0x000fe20003f0d000 */
[----:B------:R-:W-:Y:S01]  /*e910*/  FADD2 R124, R124.F32x2.HI_LO, RZ.F32 ;  /* 0x000000ff7c7c724b */ /* 0x000fe20000200000 */
[----:B------:R-:W-:Y:S01]  /*e920*/  SHF.L.U32 R0, R0, 0x1f, RZ ;  /* 0x0000001f00007819 */ /* 0x000fe200000006ff */
[----:B------:R-:W-:Y:S01]  /*e930*/  FADD2 R22, R22.F32x2.HI_LO, R130.F32x2.HI_LO ;  /* 0x000000821616724b */ /* 0x000fe20000000000 */
[----:B------:R-:W-:Y:S01]  /*e940*/  FSEL R3, R17, RZ, P0 ;  /* 0x000000ff11037208 */ /* 0x000fe20000000000 */
[----:B------:R-:W-:Y:S02]  /*e950*/  FADD2 R126, R126.F32x2.HI_LO, RZ.F32 ;  /* 0x000000ff7e7e724b */ /* 0x000fe40000200000 */
[----:B------:R-:W-:Y:S01]  /*e960*/  @!UP0 UIADD3 UR6, UPT, UPT, UR4, 0xe088, URZ ;  /* 0x0000e08804068890 */ /* 0x000fe2000fffe0ff */
[----:B------:R-:W-:Y:S01]  /*e970*/  FADD2 R124, R124.F32x2.HI_LO, R132.F32x2.HI_LO ;  /* 0x000000847c7c724b */ /* 0x000fe20000000000 */
[----:B------:R-:W-:Y:S01]  /*e980*/  FSETP.NEU.AND P0, PT, R156, R3, PT ;  /* 0x000000039c00720b */ /* 0x000fe20003f0d000 */
[----:B------:R-:W-:-:S02]  /*e990*/  FADD2 R126, R126.F32x2.HI_LO, R134.F32x2.HI_LO ;  /* 0x000000867e7e724b */ /* 0x000fc40000000000 */
[----:B------:R-:W-:Y:S02]  /*e9a0*/  FADD2 R22, R22.F32x2.HI_LO, R138.F32x2.HI_LO ;  /* 0x0000008a1616724b */ /* 0x000fe40000000000 */
[----:B------:R-:W-:Y:S02]  /*e9b0*/  FADD2 R124, R124.F32x2.HI_LO, R140.F32x2.HI_LO ;  /* 0x0000008c7c7c724b */ /* 0x000fe40000000000 */
[----:B------:R-:W3:Y:S01]  /*e9c0*/  SYNCS.PHASECHK.TRANS64.TRYWAIT P2, [UR6], R0 ;  /* 0x00000000ff0075a7 */ /* 0x000ee20008041106 */
[----:B------:R-:W-:Y:S02]  /*e9d0*/  FADD2 R126, R126.F32x2.HI_LO, R142.F32x2.HI_LO ;  /* 0x0000008e7e7e724b */ /* 0x000fe40000000000 */
[----:B------:R-:W-:Y:S02]  /*e9e0*/  FADD2 R22, R22.F32x2.HI_LO, R146.F32x2.HI_LO ;  /* 0x000000921616724b */ /* 0x000fe40000000000 */
[----:B------:R-:W-:Y:S02]  /*e9f0*/  FADD2 R124, R124.F32x2.HI_LO, R148.F32x2.HI_LO ;  /* 0x000000947c7c724b */ /* 0x000fe40000000000 */
[----:B------:R-:W-:-:S02]  /*ea00*/  FADD2 R126, R126.F32x2.HI_LO, R92.F32x2.HI_LO ;  /* 0x0000005c7e7e724b */ /* 0x000fc40000000000 */
[----:B------:R-:W-:Y:S02]  /*ea10*/  FADD2 R22, R22.F32x2.HI_LO, R96.F32x2.HI_LO ;  /* 0x000000601616724b */ /* 0x000fe40000000000 */
[----:B------:R-:W-:Y:S02]  /*ea20*/  FADD2 R124, R124.F32x2.HI_LO, R98.F32x2.HI_LO ;  /* 0x000000627c7c724b */ /* 0x000fe40000000000 */
[----:B------:R-:W-:Y:S02]  /*ea30*/  FADD2 R126, R126.F32x2.HI_LO, R100.F32x2.HI_LO ;  /* 0x000000647e7e724b */ /* 0x000fe40000000000 */
[----:B------:R-:W-:Y:S01]  /*ea40*/  FADD2 R22, R22.F32x2.HI_LO, R104.F32x2.HI_LO ;  /* 0x000000681616724b */ /* 0x000fe20000000000 */
[----:B---3--:R-:W-:Y:S06]  /*ea50*/  @!P2 BRA `(.L_x_240) ;  /* 0x000000b800b0a947 */ /* 0x008fec0003800000 */
.L_x_436:
[----:B------:R-:W-:Y:S01]  /*ea60*/  BSSY.RECONVERGENT B0, `(.L_x_241) ;  /* 0x000000a000007945 */ /* 0x000fe20003800200 */
[----:B---3--:R-:W-:-:S03]  /*ea70*/  MOV R5, 0x3f000000 ;  /* 0x3f00000000057802 */ /* 0x008fc60000000f00 */
[----:B------:R-:W-:Y:S05]  /*ea80*/  @!P0 BRA `(.L_x_242) ;  /* 0x00000000001c8947 */ /* 0x000fea0003800000 */
[----:B------:R-:W-:-:S04]  /*ea90*/  FADD R0, -R3, R156 ;  /* 0x0000009c03007221 */ /* 0x000fc80000000100 */
[----:B------:R-:W-:-:S05]  /*eaa0*/  FMUL R0, R0, UR37 ;  /* 0x0000002500007c20 */ /* 0x000fca0008400000 */
[----:B------:R-:W-:-:S13]  /*eab0*/  FSETP.GEU.AND P0, PT, R0, -126, PT ;  /* 0xc2fc00000000780b */ /* 0x000fda0003f0e000 */
[----:B------:R-:W-:-:S04]  /*eac0*/  @!P0 FMUL R0, R0, 0.5 ;  /* 0x3f00000000008820 */ /* 0x000fc80000400000 */
[----:B------:R-:W3:Y:S02]  /*ead0*/  MUFU.EX2 R5, R0 ;  /* 0x0000000000057308 */ /* 0x000ee40000000800 */
[----:B---3--:R-:W-:-:S04]  /*eae0*/  @!P0 FMUL R5, R5, R5 ;  /* 0x0000000505058220 */ /* 0x008fc80000400000 */
[----:B------:R-:W-:Y:S02]  /*eaf0*/  FMUL R5, R5, 0.5 ;  /* 0x3f00000005057820 */ /* 0x000fe40000400000 */
.L_x_242:
[----:B------:R-:W-:Y:S05]  /*eb00*/  BSYNC.RECONVERGENT B0 ;  /* 0x0000000000007941 */ /* 0x000fea0003800200 */
.L_x_241:
[----:B--2---:R-:W2:Y:S04]  /*eb10*/  LDL.LU.64 R34, [R1+0x10] ;  /* 0x0000100001227983 */ /* 0x004ea80000300a00 */
[----:B------:R-:W3:Y:S04]  /*eb20*/  LDL.LU.64 R32, [R1+0x18] ;  /* 0x0000180001207983 */ /* 0x000ee80000300a00 */
[----:B------:R-:W4:Y:S04]  /*eb30*/  LDL.LU.64 R30, [R1+0x28] ;  /* 0x00002800011e7983 */ /* 0x000f280000300a00 */
[----:B------:R-:W5:Y:S04]  /*eb40*/  LDL.LU.64 R28, [R1+0x30] ;  /* 0x00003000011c7983 */ /* 0x000f680000300a00 */
[----:B------:R-:W5:Y:S04]  /*eb50*/  LDL.LU.64 R26, [R1+0x38] ;  /* 0x00003800011a7983 */ /* 0x000f680000300a00 */
[----:B-1----:R-:W5:Y:S04]  /*eb60*/  LDL.LU.64 R14, [R1+0x20] ;  /* 0x00002000010e7983 */ /* 0x002f680000300a00 */
[----:B------:R-:W5:Y:S04]  /*eb70*/  LDL.LU.64 R24, [R1+0x48] ;  /* 0x0000480001187983 */ /* 0x000f680000300a00 */
[----:B------:R-:W5:Y:S04]  /*eb80*/  LDL.LU.64 R20, [R1+0x50] ;  /* 0x0000500001147983 */ /* 0x000f680000300a00 */
[----:B------:R-:W5:Y:S04]  /*eb90*/  LDL.LU.64 R12, [R1+0x58] ;  /* 0x00005800010c7983 */ /* 0x000f680000300a00 */
[----:B------:R-:W5:Y:S04]  /*eba0*/  LDL.LU.64 R8, [R1+0x40] ;  /* 0x0000400001087983 */ /* 0x000f680000300a00 */
[----:B------:R-:W5:Y:S04]  /*ebb0*/  LDL.LU.64 R10, [R1+0x60] ;  /* 0x00006000010a7983 */ /* 0x000f680000300a00 */
[----:B------:R-:W5:Y:S01]  /*ebc0*/  LDL.LU.64 R6, [R1+0x68] ;  /* 0x0000680001067983 */ /* 0x000f620000300a00 */
[----:B------:R-:W-:-:S04]  /*ebd0*/  FMUL R16, R5, R16 ;  /* 0x0000001005107220 */ /* 0x000fc80000400000 */
[----:B------:R-:W-:-:S04]  /*ebe0*/  FADD2 R18, R16.F32, R18.F32x2.HI_LO ;  /* 0x000000121012724b */ /* 0x000fc80000040000 */
[----:B------:R-:W-:-:S04]  /*ebf0*/  FADD2 R18, R18.F32x2.HI_LO, R128.F32x2.HI_LO ;  /* 0x000000801212724b */ /* 0x000fc80000000000 */
[----:B------:R-:W-:-:S04]  /*ec00*/  FADD2 R18, R18.F32x2.HI_LO, R136.F32x2.HI_LO ;  /* 0x000000881212724b */ /* 0x000fc80000000000 */
[----:B------:R-:W-:-:S04]  /*ec10*/  FADD2 R18, R18.F32x2.HI_LO, R144.F32x2.HI_LO ;  /* 0x000000901212724b */ /* 0x000fc80000000000 */
[----:B------:R-:W-:Y:S02]  /*ec20*/  FADD2 R18, R18.F32x2.HI_LO, R94.F32x2.HI_LO ;  /* 0x0000005e1212724b */ /* 0x000fe40000000000 */
[----:B------:R-:W-:Y:S02]  /*ec30*/  FADD2 R124, R124.F32x2.HI_LO, R106.F32x2.HI_LO ;  /* 0x0000006a7c7c724b */ /* 0x000fe40000000000 */
[----:B------:R-:W-:Y:S02]  /*ec40*/  FADD2 R126, R126.F32x2.HI_LO, R108.F32x2.HI_LO ;  /* 0x0000006c7e7e724b */ /* 0x000fe40000000000 */
[----:B------:R-:W-:Y:S02]  /*ec50*/  FADD2 R18, R18.F32x2.HI_LO, R102.F32x2.HI_LO ;  /* 0x000000661212724b */ /* 0x000fe40000000000 */
[----:B------:R-:W-:Y:S02]  /*ec60*/  FADD2 R22, R22.F32x2.HI_LO, R112.F32x2.HI_LO ;  /* 0x000000701616724b */ /* 0x000fe40000000000 */
[----:B------:R-:W-:-:S02]  /*ec70*/  FADD2 R124, R124.F32x2.HI_LO, R114.F32x2.HI_LO ;  /* 0x000000727c7c724b */ /* 0x000fc40000000000 */
        /* <DEDUP_REMOVED lines=23> */
[----:B------:R-:W-:Y:S01]  /*edf0*/  FADD2 R18, R18.F32x2.HI_LO, R186.F32x2.HI_LO ;  /* 0x000000ba1212724b */ /* 0x000fe20000000000 */
[----:B------:R-:W-:Y:S01]  /*ee00*/  ULOP3.LUT UP0, URZ, UR38, UR41, URZ, 0xfc, !UPT ;  /* 0x0000002926ff7292 */ /* 0x000fe2000f80fcff */
[----:B--2---:R-:W-:-:S02]  /*ee10*/  FADD2 R124, R124.F32x2.HI_LO, R34.F32x2.HI_LO ;  /* 0x000000227c7c724b */ /* 0x004fc40000000000 */
[----:B---3--:R-:W-:Y:S02]  /*ee20*/  FADD2 R126, R126.F32x2.HI_LO, R32.F32x2.HI_LO ;  /* 0x000000207e7e724b */ /* 0x008fe40000000000 */
[----:B----4-:R-:W-:Y:S02]  /*ee30*/  FADD2 R22, R22.F32x2.HI_LO, R30.F32x2.HI_LO ;  /* 0x0000001e1616724b */ /* 0x010fe40000000000 */
[----:B-----5:R-:W-:Y:S02]  /*ee40*/  FADD2 R124, R124.F32x2.HI_LO, R28.F32x2.HI_LO ;  /* 0x0000001c7c7c724b */ /* 0x020fe40000000000 */
        /* <DEDUP_REMOVED lines=11> */
[----:B------:R-:W-:-:S04]  /*ef00*/  FADD2 R18, R18.F32x2.HI_LO, R22.F32x2.HI_LO ;  /* 0x000000161212724b */ /* 0x000fc80000000000 */
[----:B------:R-:W-:-:S04]  /*ef10*/  FADD2 R18, R18.F32x2.HI_LO, R124.F32x2.HI_LO ;  /* 0x0000007c1212724b */ /* 0x000fc80000000000 */
[----:B------:R-:W-:Y:S01]  /*ef20*/  FADD R16, R18, R19 ;  /* 0x0000001312107221 */ /* 0x000fe20000000000 */
[----:B------:R-:W-:Y:S06]  /*ef30*/  BRA.U UP0, `(.L_x_243) ;  /* 0x0000000100907547 */ /* 0x000fec000b800000 */
[----:B------:R-:W-:Y:S05]  /*ef40*/  @P1 BRA `(.L_x_244) ;  /* 0x0000000000041947 */ /* 0x000fea0003800000 */
[----:B------:R-:W-:Y:S05]  /*ef50*/  BPT.TRAP 0x1 ;  /* 0x000000040000795c */ /* 0x000fea0000300000 */
.L_x_244:
[----:B------:R-:W-:Y:S01]  /*ef60*/  UISETP.NE.AND UP0, UPT, UR56, URZ, UPT ;  /* 0x000000ff3800728c */ /* 0x000fe2000bf05270 */
[----:B------:R-:W-:Y:S01]  /*ef70*/  IMAD.U32 R0, RZ, RZ, UR5 ;  /* 0x00000005ff007e24 */ /* 0x000fe2000f8e00ff */
[----:B------:R-:W-:Y:S01]  /*ef80*/  UIADD3 UR6, UPT, UPT, UR4, 0xe060, URZ ;  /* 0x0000e06004067890 */ /* 0x000fe2000fffe0ff */
[----:B------:R-:W-:Y:S01]  /*ef90*/  IMAD.U32 R2, R2, 0x10000, RZ ;  /* 0x0001000002027824 */ /* 0x000fe200078e00ff */
[----:B------:R-:W-:Y:S02]  /*efa0*/  LOP3.LUT R60, R60, 0x3, RZ, 0xc0, !PT ;  /* 0x000000033c3c7812 */ /* 0x000fe400078ec0ff */
[----:B------:R-:W-:Y:S02]  /*efb0*/  SHF.L.U32 R0, R0, 0x1f, RZ ;  /* 0x0000001f00007819 */ /* 0x000fe400000006ff */
[----:B------:R-:W-:-:S03]  /*efc0*/  LOP3.LUT R2, R2, 0x600000, RZ, 0xc0, !PT ;  /* 0x0060000002027812 */ /* 0x000fc600078ec0ff */
[----:B------:R-:W-:Y:S01]  /*efd0*/  @UP0 UIADD3 UR6, UPT, UPT, UR4, 0xe050, URZ ;  /* 0x0000e05004060890 */ /* 0x000fe2000fffe0ff */
[----:B------:R-:W-:Y:S01]  /*efe0*/  SHF.R.U32.HI R3, RZ, 0x15, R2 ;  /* 0x00000015ff037819 */ /* 0x000fe20000011602 */
[----:B------:R-:W-:-:S03]  /*eff0*/  USEL UR4, URZ, 0x80, UP0 ;  /* 0x00000080ff047887 */ /* 0x000fc60008000000 */
[----:B------:R-:W-:-:S03]  /*f000*/  ISETP.NE.AND P0, PT, R60, R3, PT ;  /* 0x000000033c00720c */ /* 0x000fc60003f05270 */
[----:B------:R-:W-:Y:S01]  /*f010*/  LOP3.LUT R2, R2, UR4, RZ, 0xfc, !PT ;  /* 0x0000000402027c12 */ /* 0x000fe2000f8efcff */
[----:B------:R-:W1:Y:S02]  /*f020*/  SYNCS.PHASECHK.TRANS64.TRYWAIT P1, [UR6], R0 ;  /* 0x00000000ff0075a7 */ /* 0x000e640008021106 */
[----:B-1----:R-:W-:Y:S07]  /*f030*/  @!P1 BRA `(.L_x_245) ;  /* 0x000000b400509947 */ /* 0x002fee0003800000 */
.L_x_438:
[----:B------:R-:W-:Y:S05]  /*f040*/  @!P0 BRA `(.L_x_246) ;  /* 0x0000000000408947 */ /* 0x000fea0003800000 */
[----:B------:R-:W-:Y:S01]  /*f050*/  MOV R14, 0x8 ;  /* 0x00000008000e7802 */ /* 0x000fe20000000f00 */
[----:B------:R-:W2:Y:S01]  /*f060*/  LDCU.64 UR8, c[0x4][0xb0] ;  /* 0x01001600ff0877ac */ /* 0x000ea20008000a00 */
[----:B------:R-:W-:Y:S02]  /*f070*/  HFMA2 R12, -RZ, RZ, 0, 5.9604644775390625e-08 ;  /* 0x00000001ff0c7431 */ /* 0x000fe400000001ff */
[----:B------:R-:W-:Y:S01]  /*f080*/  IMAD.MOV.U32 R8, RZ, RZ, 0x1be ;  /* 0x000001beff087424 */ /* 0x000fe200078e00ff */
[----:B------:R-:W3:Y:S01]  /*f090*/  LDCU.64 UR6, c[0x4][0xb8] ;  /* 0x01001700ff0677ac */ /* 0x000ee20008000a00 */
[----:B------:R-:W4:Y:S01]  /*f0a0*/  LDC.64 R14, c[0x4][R14] ;  /* 0x010000000e0e7b82 */ /* 0x000f220000000a00 */
[----:B------:R-:W-:Y:S01]  /*f0b0*/  IMAD.MOV.U32 R13, RZ, RZ, RZ ;  /* 0x000000ffff0d7224 */ /* 0x000fe200078e00ff */
[----:B------:R-:W5:Y:S01]  /*f0c0*/  LDCU.64 UR4, c[0x4][0x18] ;  /* 0x01000300ff0477ac */ /* 0x000f620008000a00 */
[----:B--2---:R-:W-:Y:S01]  /*f0d0*/  IMAD.U32 R4, RZ, RZ, UR8 ;  /* 0x00000008ff047e24 */ /* 0x004fe2000f8e00ff */
[----:B------:R-:W-:Y:S01]  /*f0e0*/  MOV R5, UR9 ;  /* 0x0000000900057c02 */ /* 0x000fe20008000f00 */
[----:B---3--:R-:W-:Y:S01]  /*f0f0*/  IMAD.U32 R6, RZ, RZ, UR6 ;  /* 0x00000006ff067e24 */ /* 0x008fe2000f8e00ff */
[----:B------:R-:W-:Y:S01]  /*f100*/  MOV R7, UR7 ;  /* 0x0000000700077c02 */ /* 0x000fe20008000f00 */
[----:B-----5:R-:W-:Y:S01]  /*f110*/  IMAD.U32 R10, RZ, RZ, UR4 ;  /* 0x00000004ff0a7e24 */ /* 0x020fe2000f8e00ff */
[----:B------:R-:W-:-:S02]  /*f120*/  MOV R11, UR5 ;  /* 0x00000005000b7c02 */ /* 0x000fc40008000f00 */
[----:B------:R-:W-:-:S07]  /*f130*/  LEPC R20, `(.L_x_246) ;  /* 0x000000001014794e */ /* 0x000fce0000000000 */
[----:B-1--4-:R-:W-:Y:S05]  /*f140*/  CALL.ABS.NOINC R14 ;  /* 0x000000000e007343 */ /* 0x012fea0003c00000 */
.L_x_246:
[----:B------:R-:W-:Y:S05]  /*f150*/  WARPSYNC.ALL ;  /* 0x0000000000007948 */ /* 0x000fea0003800000 */
[----:B------:R-:W-:-:S13]  /*f160*/  R2UR UR4, R2 ;  /* 0x00000000020472ca */ /* 0x000fda00000e0000 */
[----:B------:R2:W-:Y:S02]  /*f170*/  STTM.x2 tmem[UR4], R16 ;  /* 0x00000010000079ed */ /* 0x0005e400080c0004 */
.L_x_243:
[----:B------:R-:W-:Y:S01]  /*f180*/  UIADD3 UR4, UPT, UPT, UR38, 0x1, URZ ;  /* 0x0000000126047890 */ /* 0x000fe2000fffe0ff */
[----:B------:R-:W-:Y:S01]  /*f190*/  MOV R156, R17 ;  /* 0x00000011009c7202 */ /* 0x000fe20000000f00 */
[----:B------:R-:W-:Y:S02]  /*f1a0*/  UIADD3 UR49, UPT, UPT, UR41, -UR50, URZ ;  /* 0x8000003229317290 */ /* 0x000fe4000fffe0ff */
[----:B------:R-:W-:Y:S02]  /*f1b0*/  UISETP.GT.U32.AND UP0, UPT, UR4, 0x1, UPT ;  /* 0x000000010400788c */ /* 0x000fe4000bf04070 */
[----:B------:R-:W-:Y:S02]  /*f1c0*/  UIADD3 UR38, UPT, UPT, UR38, -0x1, URZ ;  /* 0xffffffff26267890 */ /* 0x000fe4000fffe0ff */
[----:B------:R-:W-:-:S05]  /*f1d0*/  USHF.L.U32 UR49, UR49, 0x7, URZ ;  /* 0x0000000731317899 */ /* 0x000fca00080006ff */
[----:B------:R-:W-:Y:S07]  /*f1e0*/  BRA.U UP0, `(.L_x_247) ;  /* 0xffffffb900a87547 */ /* 0x000fee000b83ffff */
.L_x_226:
[----:B------:R-:W-:Y:S01]  /*f1f0*/  UISETP.GE.AND UP0, UPT, UR41, 0x1, UPT ;  /* 0x000000012900788c */ /* 0x000fe2000bf06270 */
[----:B------:R-:W3:Y:S01]  /*f200*/  LDCU UR40, c[0x0][0x904] ;  /* 0x00012080ff2877ac */ /* 0x000ee20008000800 */
[----:B------:R-:W4:Y:S01]  /*f210*/  LDCU UR37, c[0x0][0x704] ;  /* 0x0000e080ff2577ac */ /* 0x000f220008000800 */
[----:B------:R-:W1:Y:S06]  /*f220*/  LDCU.64 UR38, c[0x0][0x908] ;  /* 0x00012100ff2677ac */ /* 0x000e6c0008000a00 */
[----:B------:R-:W-:Y:S05]  /*f230*/  BRA.U !UP0, `(.L_x_248) ;  /* 0x0000006d08dc7547 */ /* 0x000fea000b800000 */
.L_x_269:
[----:B--2---:R-:W5:Y:S01]  /*f240*/  S2R R18, SR_TID.X ;  /* 0x0000000000127919 */ /* 0x004f620000002100 */
[----:B------:R-:W-:Y:S01]  /*f250*/  UISETP.NE.AND UP0, UPT, UR56, URZ, UPT ;  /* 0x000000ff3800728c */ /* 0x000fe2000bf05270 */
[----:B------:R-:W-:-:S03]  /*f260*/  UMOV UR4, 0x20 ;  /* 0x0000002000047882 */ /* 0x000fc60000000000 */
[----:B------:R-:W-:Y:S02]  /*f270*/  USEL UR4, UR4, 0xa0, UP0 ;  /* 0x000000a004047887 */ /* 0x000fe40008000000 */
[----:B------:R-:W-:Y:S02]  /*f280*/  USEL UR5, UR51, UR54, UP0 ;  /* 0x0000003633057287 */ /* 0x000fe40008000000 */
[----:B------:R-:W-:Y:S01]  /*f290*/  UISETP.GT.U32.AND UP0, UPT, UR47, 0x1, UPT ;  /* 0x000000012f00788c */ /* 0x000fe2000bf04070 */
[----:B-----5:R-:W-:-:S05]  /*f2a0*/  IMAD.U32 R174, R18, 0x10000, RZ ;  /* 0x0001000012ae7824 */ /* 0x020fca00078e00ff */
[----:B------:R-:W-:-:S05]  /*f2b0*/  LOP3.LUT R174, R174, 0x600000, RZ, 0xc0, !PT ;  /* 0x00600000aeae7812 */ /* 0x000fca00078ec0ff */
[----:B-1----:R-:W-:-:S06]  /*f2c0*/  VIADD R0, R174, UR4 ;  /* 0x00000004ae007c36 */ /* 0x002fcc0008000000 */
[----:B------:R-:W1:Y:S02]  /*f2d0*/  SHFL.IDX PT, R0, R0, RZ, 0x1f ;  /* 0x00001fff00007589 */ /* 0x000e6400000e0000 */
[----:B-1----:R-:W-:Y:S01]  /*f2e0*/  R2UR UR44, R0 ;  /* 0x00000000002c72ca */ /* 0x002fe200000e0000 */
[----:B------:R-:W-:-:S14]  /*f2f0*/  BRA.U UP0, `(.L_x_249) ;  /* 0x0000000100047547 */ /* 0x000fdc000b800000 */
[----:B---34-:R-:W-:Y:S05]  /*f300*/  BPT.TRAP 0x1 ;  /* 0x000000040000795c */ /* 0x018fea0000300000 */
.L_x_249:
        /* <DEDUP_REMOVED lines=8> */
[----:B------:R-:W-:-:S04]  /*f390*/  LOP3.LUT R175, R2, 0x3, RZ, 0xc0, !PT ;  /* 0x0000000302af7812 */ /* 0x000fc800078ec0ff */
[----:B------:R-:W-:Y:S01]  /*f3a0*/  ISETP.NE.AND P0, PT, R175, R176, PT ;  /* 0x000000b0af00720c */ /* 0x000fe20003f05270 */
[----:B-1----:R-:W-:-:S04]  /*f3b0*/  ULEA UR41, UR41, UR4, 0x18 ;  /* 0x0000000429297291 */ /* 0x002fc8000f8ec0ff */
[----:B------:R-:W-:Y:S02]  /*f3c0*/  UIADD3 UR4, UPT, UPT, UR41, 0xe060, URZ ;  /* 0x0000e06029047890 */ /* 0x000fe4000fffe0ff */
[----:B------:R-:W-:-:S09]  /*f3d0*/  @UP0 UIADD3 UR4, UPT, UPT, UR41, 0xe050, URZ ;  /* 0x0000e05029040890 */ /* 0x000fd2000fffe0ff */
[----:B------:R-:W1:Y:S02]  /*f3e0*/  SYNCS.PHASECHK.TRANS64.TRYWAIT P1, [UR4], R3 ;  /* 0x00000003ff0075a7 */ /* 0x000e640008021104 */
[----:B-1----:R-:W-:Y:S05]  /*f3f0*/  @!P1 BRA `(.L_x_250) ;  /* 0x000000b000789947 */ /* 0x002fea0003800000 */
.L_x_440:
[----:B------:R-:W-:Y:S01]  /*f400*/  LOP3.LUT R174, R174, UR42, RZ, 0xfc, !PT ;  /* 0x0000002aaeae7c12 */ /* 0x000fe2000f8efcff */
[----:B------:R-:W-:Y:S06]  /*f410*/  @!P0 BRA `(.L_x_251) ;  /* 0x0000000000408947 */ /* 0x000fec0003800000 */
[----:B------:R-:W-:Y:S01]  /*f420*/  MOV R14, 0x8 ;  /* 0x00000008000e7802 */ /* 0x000fe20000000f00 */
[----:B------:R-:W1:Y:S01]  /*f430*/  LDCU.64 UR8, c[0x4][0xb0] ;  /* 0x01001600ff0877ac */ /* 0x000e620008000a00 */
[----:B------:R-:W-:Y:S02]  /*f440*/  HFMA2 R12, -RZ, RZ, 0, 5.9604644775390625e-08 ;  /* 0x00000001ff0c7431 */ /* 0x000fe400000001ff */
[----:B------:R-:W-:Y:S01]  /*f450*/  IMAD.MOV.U32 R8, RZ, RZ, 0x192 ;  /* 0x00000192ff087424 */ /* 0x000fe200078e00ff */
[----:B------:R-:W5:Y:S01]  /*f460*/  LDCU.64 UR6, c[0x4][0xb8] ;  /* 0x01001700ff0677ac */ /* 0x000f620008000a00 */
[----:B------:R-:W2:Y:S01]  /*f470*/  LDC.64 R14, c[0x4][R14] ;  /* 0x010000000e0e7b82 */ /* 0x000ea20000000a00 */
[----:B------:R-:W-:Y:S01]  /*f480*/  IMAD.MOV.U32 R13, RZ, RZ, RZ ;  /* 0x000000ffff0d7224 */ /* 0x000fe200078e00ff */
[----:B------:R-:W3:Y:S01]  /*f490*/  LDCU.64 UR4, c[0x4][0x10] ;  /* 0x01000200ff0477ac */ /* 0x000ee20008000a00 */
[----:B-1----:R-:W-:Y:S01]  /*f4a0*/  IMAD.U32 R4, RZ, RZ, UR8 ;  /* 0x00000008ff047e24 */ /* 0x002fe2000f8e00ff */
[----:B------:R-:W-:Y:S01]  /*f4b0*/  MOV R5, UR9 ;  /* 0x0000000900057c02 */ /* 0x000fe20008000f00 */
[----:B-----5:R-:W-:Y:S01]  /*f4c0*/  IMAD.U32 R6, RZ, RZ, UR6 ;  /* 0x00000006ff067e24 */ /* 0x020fe2000f8e00ff */
[----:B------:R-:W-:Y:S01]  /*f4d0*/  MOV R7, UR7 ;  /* 0x0000000700077c02 */ /* 0x000fe20008000f00 */
[----:B---3--:R-:W-:Y:S01]  /*f4e0*/  IMAD.U32 R10, RZ, RZ, UR4 ;  /* 0x00000004ff0a7e24 */ /* 0x008fe2000f8e00ff */
[----:B------:R-:W-:-:S02]  /*f4f0*/  MOV R11, UR5 ;  /* 0x00000005000b7c02 */ /* 0x000fc40008000f00 */
[----:B------:R-:W-:-:S07]  /*f500*/  LEPC R20, `(.L_x_251) ;  /* 0x000000001014794e */ /* 0x000fce0000000000 */
[----:B--2-4-:R-:W-:Y:S05]  /*f510*/  CALL.ABS.NOINC R14 ;  /* 0x000000000e007343 */ /* 0x014fea0003c00000 */
.L_x_251:
[C---:B------:R-:W-:Y:S01]  /*f520*/  VIADD R0, R174.reuse, 0x20 ;  /* 0x00000020ae007836 */ /* 0x040fe20000000000 */
        /* <DEDUP_REMOVED lines=22> */
.L_x_252:
        /* <DEDUP_REMOVED lines=23> */
.L_x_253:
        /* <DEDUP_REMOVED lines=23> */
.L_x_254:
[----:B------:R-:W-:Y:S05]  /*f970*/  WARPSYNC.ALL ;  /* 0x0000000000007948 */ /* 0x000fea0003800000 */
[----:B------:R-:W-:Y:S01]  /*f980*/  R2UR UR66, R174 ;  /* 0x00000000ae4272ca */ /* 0x000fe200000e0000 */
[----:B------:R-:W-:Y:S01]  /*f990*/  UIMAD.WIDE.U32 UR68, UR36, UR38, URZ ;  /* 0x00000026244472a5 */ /* 0x000fe2000f8e00ff */
[----:B------:R-:W1:Y:S01]  /*f9a0*/  LDC R3, c[0x0][0x384] ;  /* 0x0000e100ff037b82 */ /* 0x000e620000000800 */
[----:B---3--:R-:W-:Y:S01]  /*f9b0*/  UISETP.NE.AND UP0, UPT, UR40, 0x1, UPT ;  /* 0x000000012800788c */ /* 0x008fe2000bf05270 */
[----:B------:R-:W-:Y:S01]  /*f9c0*/  IMAD.U32 R5, RZ, RZ, UR42 ;  /* 0x0000002aff057e24 */ /* 0x000fe2000f8e00ff */
[----:B------:R-:W-:Y:S01]  /*f9d0*/  USHF.R.U32.HI UR67, URZ, UR39, UR69 ;  /* 0x00000027ff437299 */ /* 0x000fe20008011645 */
[----:B----4-:R-:W-:Y:S01]  /*f9e0*/  MOV.SPILL R4, UR37 ;  /* 0x0000002500047c02 */ /* 0x010fe20009000f00 */
[----:B------:R-:W-:-:S02]  /*f9f0*/  UIADD3 UR64, UPT, UPT, UR49, 0x2, URZ ;  /* 0x0000000231407890 */ /* 0x000fc4000fffe0ff */
[----:B------:R-:W-:Y:S01]  /*fa00*/  USEL UR67, UR36, UR67, !UP0 ;  /* 0x0000004324437287 */ /* 0x000fe2000c000000 */
[----:B------:R-:W-:Y:S01]  /*fa10*/  LOP3.LUT R5, R5, 0x7f, R18, 0xf8, !PT ;  /* 0x0000007f05057812 */ /* 0x000fe200078ef812 */
[----:B------:R-:W-:Y:S02]  /*fa20*/  UIADD3 UR65, UPT, UPT, UR49, 0x7f, URZ ;  /* 0x0000007f31417890 */ /* 0x000fe4000fffe0ff */
[----:B------:R-:W3:Y:S01]  /*fa30*/  LDTM.x32 R120, tmem[UR66+0x60] ;  /* 0x00006042007879ee */ /* 0x000ee200082c0000 */
[----:B------:R-:W-:Y:S02]  /*fa40*/  UIADD3 UR67, UPT, UPT, -UR67, URZ, URZ ;  /* 0x000000ff43437290 */ /* 0x000fe4000fffe1ff */
[----:B------:R-:W-:Y:S02]  /*fa50*/  UIADD3 UR62, UPT, UPT, UR49, 0x5, URZ ;  /* 0x00000005313e7890 */ /* 0x000fe4000fffe0ff */
[----:B------:R-:W-:Y:S02]  /*fa60*/  UIMAD UR66, UR40, UR67, UR36 ;  /* 0x00000043284272a4 */ /* 0x000fe4000f8e0224 */
[----:B------:R-:W-:-:S02]  /*fa70*/  UIADD3 UR63, UPT, UPT, UR49, 0x4, URZ ;  /* 0x00000004313f7890 */ /* 0x000fc4000fffe0ff */
[----:B------:R-:W-:Y:S02]  /*fa80*/  UIADD3 UR60, UPT, UPT, UR49, 0x8, URZ ;  /* 0x00000008313c7890 */ /* 0x000fe4000fffe0ff */
[----:B------:R-:W-:Y:S01]  /*fa90*/  IMAD.U32 R0, RZ, RZ, UR66 ;  /* 0x00000042ff007e24 */ /* 0x000fe2000f8e00ff */
[----:B------:R-:W-:Y:S01]  /*faa0*/  UIADD3 UR61, UPT, UPT, UR49, 0x6, URZ ;  /* 0x00000006313d7890 */ /* 0x000fe2000fffe0ff */
[C---:B-1----:R-:W-:Y:S01]  /*fab0*/  ISETP.LE.AND P3, PT, R3.reuse, UR64, PT ;  /* 0x0000004003007c0c */ /* 0x042fe2000bf63270 */
[----:B------:R-:W-:Y:S01]  /*fac0*/  UIADD3 UR58, UPT, UPT, UR49, 0xa, URZ ;  /* 0x0000000a313a7890 */ /* 0x000fe2000fffe0ff */
[----:B------:R-:W-:Y:S01]  /*fad0*/  IMAD R0, R0, 0x100, R5 ;  /* 0x0000010000007824 */ /* 0x000fe200078e0205 */
[C---:B------:R-:W-:Y:S01]  /*fae0*/  ISETP.LE.AND P0, PT, R3.reuse, UR65, PT ;  /* 0x0000004103007c0c */ /* 0x040fe2000bf03270 */
[----:B------:R-:W-:Y:S01]  /*faf0*/  UIADD3 UR59, UPT, UPT, UR49, 0x9, URZ ;  /* 0x00000009313b7890 */ /* 0x000fe2000fffe0ff */
[----:B------:R-:W-:Y:S01]  /*fb00*/  ISETP.LE.AND P1, PT, R3, UR62, PT ;  /* 0x0000003e03007c0c */ /* 0x000fe2000bf23270 */
[----:B------:R-:W-:Y:S01]  /*fb10*/  UIADD3 UR35, UPT, UPT, UR49, 0xd, URZ ;  /* 0x0000000d31237890 */ /* 0x000fe2000fffe0ff */
[----:B------:R-:W-:Y:S01]  /*fb20*/  ISETP.GE.AND P6, PT, R0, UR64, PT ;  /* 0x0000004000007c0c */ /* 0x000fe2000bfc6270 */
[----:B------:R-:W-:Y:S01]  /*fb30*/  UIADD3 UR57, UPT, UPT, UR49, 0xc, URZ ;  /* 0x0000000c31397890 */ /* 0x000fe2000fffe0ff */
[----:B------:R-:W-:Y:S01]  /*fb40*/  FSEL R90, R90, -INF , !P3 ;  /* 0xff8000005a5a7808 */ /* 0x000fe20005800000 */
[----:B------:R-:W-:Y:S01]  /*fb50*/  UIADD3 UR31, UPT, UPT, UR49, 0x10, URZ ;  /* 0x00000010311f7890 */ /* 0x000fe2000fffe0ff */
[----:B---3--:R-:W-:Y:S01]  /*fb60*/  FSEL R19, R151, -INF , !P0 ;  /* 0xff80000097137808 */ /* 0x008fe20004000000 */
[----:B------:R-:W-:Y:S01]  /*fb70*/  UIADD3 UR34, UPT, UPT, UR49, 0xe, URZ ;  /* 0x0000000e31227890 */ /* 0x000fe2000fffe0ff */
[----:B------:R-:W-:Y:S01]  /*fb80*/  ISETP.LE.AND P2, PT, R3, UR63, PT ;  /* 0x0000003f03007c0c */ /* 0x000fe2000bf43270 */
[----:B------:R-:W-:Y:S01]  /*fb90*/  UIADD3 UR23, UPT, UPT, UR49, 0x12, URZ ;  /* 0x0000001231177890 */ /* 0x000fe2000fffe0ff */
[----:B------:R-:W-:Y:S01]  /*fba0*/  ISETP.GE.AND P0, PT, R0, UR62, PT ;  /* 0x0000003e00007c0c */ /* 0x000fe2000bf06270 */
[----:B------:R-:W-:Y:S01]  /*fbb0*/  UIADD3 UR27, UPT, UPT, UR49, 0x11, URZ ;  /* 0x00000011311b7890 */ /* 0x000fe2000fffe0ff */
[----:B------:R-:W-:Y:S01]  /*fbc0*/  FSEL R172, R90, -INF , P6 ;  /* 0xff8000005aac7808 */ /* 0x000fe20003000000 */
[----:B------:R-:W-:Y:S01]  /*fbd0*/  UIADD3 UR15, UPT, UPT, UR49, 0x15, URZ ;  /* 0x00000015310f7890 */ /* 0x000fe2000fffe0ff */
[----:B------:R-:W-:Y:S01]  /*fbe0*/  FSEL R93, R93, -INF , !P1 ;  /* 0xff8000005d5d7808 */ /* 0x000fe20004800000 */
[----:B------:R-:W-:Y:S01]  /*fbf0*/  UIADD3 UR19, UPT, UPT, UR49, 0x14, URZ ;  /* 0x0000001431137890 */ /* 0x000fe2000fffe0ff */
[C---:B------:R-:W-:Y:S01]  /*fc00*/  ISETP.LE.AND P6, PT, R3.reuse, UR60, PT ;  /* 0x0000003c03007c0c */ /* 0x040fe2000bfc3270 */
[----:B------:R-:W-:Y:S01]  /*fc10*/  UIADD3 UR7, UPT, UPT, UR49, 0x18, URZ ;  /* 0x0000001831077890 */ /* 0x000fe2000fffe0ff */
[----:B------:R-:W-:Y:S01]  /*fc20*/  ISETP.GE.AND P4, PT, R0, UR65, PT ;  /* 0x0000004100007c0c */ /* 0x000fe2000bf86270 */
[----:B------:R-:W-:Y:S01]  /*fc30*/  UIADD3 UR11, UPT, UPT, UR49, 0x16, URZ ;  /* 0x00000016310b7890 */ /* 0x000fe2000fffe0ff */
[----:B------:R-:W-:Y:S01]  /*fc40*/  ISETP.LE.AND P3, PT, R3, UR61, PT ;  /* 0x0000003d03007c0c */ /* 0x000fe2000bf63270 */
[----:B------:R-:W-:Y:S01]  /*fc50*/  UIADD3 UR32, UPT, UPT, UR49, 0x1a, URZ ;  /* 0x0000001a31207890 */ /* 0x000fe2000fffe0ff */
[----:B------:R-:W-:Y:S01]  /*fc60*/  FSEL R92, R92, -INF , !P2 ;  /* 0xff8000005c5c7808 */ /* 0x000fe20005000000 */
[----:B------:R-:W-:Y:S01]  /*fc70*/  UIADD3 UR33, UPT, UPT, UR49, 0x19, URZ ;  /* 0x0000001931217890 */ /* 0x000fe2000fffe0ff */
[----:B------:R-:W-:Y:S01]  /*fc80*/  FSEL R157, R93, -INF , P0 ;  /* 0xff8000005d9d7808 */ /* 0x000fe20000000000 */
        /* <DEDUP_REMOVED lines=11> */
[----:B------:R-:W-:Y:S01]  /*fd40*/  FSEL R94, R94, -INF , !P3 ;  /* 0xff8000005e5e7808 */ /* 0x000fe20005800000 */
[----:B------:R-:W-:Y:S01]  /*fd50*/  UIADD3 UR21, UPT, UPT, UR49, 0x25, URZ ;  /* 0x0000002531157890 */ /* 0x000fe2000fffe0ff */
[C---:B------:R-:W-:Y:S01]  /*fd60*/  ISETP.LE.AND P1, PT, R3.reuse, UR59, PT ;  /* 0x0000003b03007c0c */ /* 0x040fe2000bf23270 */
        /* <DEDUP_REMOVED lines=9> */
[----:B------:R-:W-:Y:S01]  /*fe00*/  FSEL R170, R94, -INF , P4 ;  /* 0xff8000005eaa7808 */ /* 0x000fe20002000000 */
        /* <DEDUP_REMOVED lines=13> */
[----:B------:R-:W-:Y:S01]  /*fee0*/  FSEL R100, R100, -INF , !P4 ;  /* 0xff80000064647808 */ /* 0x000fe20006000000 */
        /* <DEDUP_REMOVED lines=11> */
[C---:B------:R-:W-:Y:S01]  /*ffa0*/  ISETP.LE.AND P2, PT, R3.reuse, UR27, PT ;  /* 0x0000001b03007c0c */ /* 0x040fe2000bf43270 */
        /* <DEDUP_REMOVED lines=43> */
[----:B------:R-:W-:Y:S01]  /*10260*/  ISETP.GE.AND P5, PT, R0, UR63, PT ;  /* 0x0000003f00007c0c */ /* 0x000fe2000bfa6270 */
[----:B------:R-:W-:Y:S01]  /*10270*/  UIADD3 UR63, UPT, UPT, UR49, 0x4c, URZ ;  /* 0x0000004c313f7890 */ /* 0x000fe2000fffe0ff */
[----:B------:R-:W-:-:S02]  /*10280*/  ISETP.LE.AND P4, PT, R3, UR33, PT ;  /* 0x0000002103007c0c */ /* 0x000fc4000bf83270 */
[----:B------:R-:W-:Y:S01]  /*10290*/  ISETP.GE.AND P1, PT, R0, UR32, PT ;  /* 0x0000002000007c0c */ /* 0x000fe2000bf26270 */
[----:B------:R-:W-:Y:S01]  /*102a0*/  UIADD3 UR32, UPT, UPT, UR49, 0x62, URZ ;  /* 0x0000006231207890 */ /* 0x000fe2000fffe0ff */
[----:B------:R-:W-:Y:S02]  /*102b0*/  FSEL R104, R104, -INF , P3 ;  /* 0xff80000068687808 */ /* 0x000fe40001800000 */
[----:B------:R-:W-:Y:S02]  /*102c0*/  FSEL R114, R114, -INF , !P2 ;  /* 0xff80000072727808 */ /* 0x000fe40005000000 */
[----:B------:R-:W-:Y:S02]  /*102d0*/  ISETP.LE.AND P3, PT, R3, UR29, PT ;  /* 0x0000001d03007c0c */ /* 0x000fe4000bf63270 */
[----:B------:R-:W-:Y:S02]  /*102e0*/  FSEL R153, R105, -INF , P6 ;  /* 0xff80000069997808 */ /* 0x000fe40003000000 */
[----:B------:R-:W-:-:S02]  /*102f0*/  FSEL R156, R92, -INF , P5 ;  /* 0xff8000005c9c7808 */ /* 0x000fc40002800000 */
[----:B------:R-:W-:Y:S02]  /*10300*/  ISETP.LE.AND P0, PT, R3, UR30, PT ;  /* 0x0000001e03007c0c */ /* 0x000fe4000bf03270 */
[----:B------:R-:W-:Y:S02]  /*10310*/  FSEL R105, R113, -INF , !P4 ;  /* 0xff80000071697808 */ /* 0x000fe40006000000 */
[----:B------:R-:W-:Y:S02]  /*10320*/  FSEL R160, R114, -INF , P1 ;  /* 0xff80000072a07808 */ /* 0x000fe40000800000 */
[C---:B------:R-:W-:Y:S01]  /*10330*/  ISETP.GE.AND P5, PT, R0.reuse, UR59, PT ;  /* 0x0000003b00007c0c */ /* 0x040fe2000bfa6270 */
[----:B------:R-:W-:Y:S01]  /*10340*/  UIADD3 UR59, UPT, UPT, UR49, 0x51, URZ ;  /* 0x00000051313b7890 */ /* 0x000fe2000fffe0ff */
[----:B------:R-:W-:Y:S01]  /*10350*/  ISETP.GE.AND P4, PT, R0, UR29, PT ;  /* 0x0000001d00007c0c */ /* 0x000fe2000bf86270 */
[----:B------:R-:W-:Y:S01]  /*10360*/  UIADD3 UR29, UPT, UPT, UR49, 0x65, URZ ;  /* 0x00000065311d7890 */ /* 0x000fe2000fffe0ff */
[----:B------:R-:W-:-:S02]  /*10370*/  ISETP.LE.AND P1, PT, R3, UR26, PT ;  /* 0x0000001a03007c0c */ /* 0x000fc4000bf23270 */
[----:B------:R-:W-:Y:S02]  /*10380*/  FSEL R101, R117, -INF , !P3 ;  /* 0xff80000075657808 */ /* 0x000fe40005800000 */
[----:B------:R-:W-:Y:S02]  /*10390*/  FSEL R100, R116, -INF , !P0 ;  /* 0xff80000074647808 */ /* 0x000fe40004000000 */
[----:B------:R-:W-:Y:S02]  /*103a0*/  FSEL R159, R97, -INF , P5 ;  /* 0xff800000619f7808 */ /* 0x000fe40002800000 */
[----:B------:R-:W-:Y:S02]  /*103b0*/  ISETP.LE.AND P2, PT, R3, UR28, PT ;  /* 0x0000001c03007c0c */ /* 0x000fe4000bf43270 */
[----:B------:R-:W-:Y:S01]  /*103c0*/  ISETP.GE.AND P0, PT, R0, UR26, PT ;  /* 0x0000001a00007c0c */ /* 0x000fe2000bf06270 */
[----:B------:R-:W-:Y:S01]  /*103d0*/  UIADD3 UR26, UPT, UPT, UR49, 0x68, URZ ;  /* 0x00000068311a7890 */ /* 0x000fe2000fffe0ff */
[----:B------:R-:W-:-:S02]  /*103e0*/  FSEL R101, R101, -INF , P4 ;  /* 0xff80000065657808 */ /* 0x000fc40002000000 */
[----:B------:R-:W-:Y:S02]  /*103f0*/  FSEL R56, R56, -INF , !P1 ;  /* 0xff80000038387808 */ /* 0x000fe40004800000 */
[----:B------:R-:W-:Y:S01]  /*10400*/  ISETP.GE.AND P5, PT, R0, UR34, PT ;  /* 0x0000002200007c0c */ /* 0x000fe2000bfa6270 */
[----:B------:R-:W-:Y:S01]  /*10410*/  UIADD3 UR34, UPT, UPT, UR49, 0x56, URZ ;  /* 0x0000005631227890 */ /* 0x000fe2000fffe0ff */
[C---:B------:R-:W-:Y:S02]  /*10420*/  ISETP.LE.AND P4, PT, R3.reuse, UR24, PT ;  /* 0x0000001803007c0c */ /* 0x040fe4000bf83270 */
[----:B------:R-:W-:Y:S02]  /*10430*/  ISETP.LE.AND P3, PT, R3, UR25, PT ;  /* 0x0000001903007c0c */ /* 0x000fe4000bf63270 */
[----:B------:R-:W-:Y:S02]  /*10440*/  FSEL R112, R118, -INF , !P2 ;  /* 0xff80000076707808 */ /* 0x000fe40005000000 */
[----:B------:R-:W-:-:S02]  /*10450*/  FSEL R96, R56, -INF , P0 ;  /* 0xff80000038607808 */ /* 0x000fc40000000000 */
[----:B------:R-:W-:Y:S02]  /*10460*/  FSEL R166, R102, -INF , P5 ;  /* 0xff80000066a67808 */ /* 0x000fe40002800000 */
[----:B------:R-:W-:Y:S01]  /*10470*/  ISETP.GE.AND P2, PT, R0, UR24, PT ;  /* 0x0000001800007c0c */ /* 0x000fe2000bf46270 */
[----:B------:R-:W-:Y:S01]  /*10480*/  UIADD3 UR24, UPT, UPT, UR49, 0x6a, URZ ;  /* 0x0000006a31187890 */ /* 0x000fe2000fffe0ff */
[----:B------:R-:W-:Y:S02]  /*10490*/  ISETP.LE.AND P0, PT, R3, UR21, PT ;  /* 0x0000001503007c0c */ /* 0x000fe4000bf03270 */
[----:B------:R-:W-:Y:S02]  /*104a0*/  FSEL R58, R58, -INF , !P4 ;  /* 0xff8000003a3a7808 */ /* 0x000fe40006000000 */
[----:B------:R-:W-:Y:S01]  /*104b0*/  ISETP.GE.AND P5, PT, R0, UR19, PT ;  /* 0x0000001300007c0c */ /* 0x000fe2000bfa6270 */
[----:B------:R-:W-:Y:S01]  /*104c0*/  UIADD3 UR19, UPT, UPT, UR49, 0x5c, URZ ;  /* 0x0000005c31137890 */ /* 0x000fe2000fffe0ff */
[----:B------:R-:W-:-:S02]  /*104d0*/  FSEL R57, R57, -INF , !P3 ;  /* 0xff80000039397808 */ /* 0x000fc40005800000 */
[----:B------:R-:W-:Y:S02]  /*104e0*/  ISETP.LE.AND P1, PT, R3, UR22, PT ;  /* 0x0000001603007c0c */ /* 0x000fe4000bf23270 */
[----:B------:R-:W-:Y:S01]  /*104f0*/  ISETP.GE.AND P3, PT, R0, UR21, PT ;  /* 0x0000001500007c0c */ /* 0x000fe2000bf66270 */
[----:B------:R-:W-:Y:S01]  /*10500*/  UIADD3 UR21, UPT, UPT, UR49, 0x6d, URZ ;  /* 0x0000006d31157890 */ /* 0x000fe2000fffe0ff */
[----:B------:R-:W-:Y:S02]  /*10510*/  FSEL R106, R58, -INF , P2 ;  /* 0xff8000003a6a7808 */ /* 0x000fe40001000000 */
[----:B------:R-:W-:Y:S02]  /*10520*/  FSEL R61, R61, -INF , !P0 ;  /* 0xff8000003d3d7808 */ /* 0x000fe40004000000 */
[----:B------:R-:W-:Y:S02]  /*10530*/  FSEL R108, R108, -INF , P5 ;  /* 0xff8000006c6c7808 */ /* 0x000fe40002800000 */
[----:B------:R-:W-:-:S02]  /*10540*/  ISETP.LE.AND P2, PT, R3, UR18, PT ;  /* 0x0000001203007c0c */ /* 0x000fc4000bf43270 */
[C---:B------:R-:W-:Y:S01]  /*10550*/  ISETP.GE.AND P5, PT, R0.reuse, UR33, PT ;  /* 0x0000002100007c0c */ /* 0x040fe2000bfa6270 */
[----:B------:R-:W-:Y:S01]  /*10560*/  UIADD3 UR33, UPT, UPT, UR49, 0x61, URZ ;  /* 0x0000006131217890 */ /* 0x000fe2000fffe0ff */
[----:B------:R-:W-:Y:S01]  /*10570*/  ISETP.GE.AND P6, PT, R0, UR11, PT ;  /* 0x0000000b00007c0c */ /* 0x000fe2000bfc6270 */
[----:B------:R-:W-:Y:S01]  /*10580*/  UIADD3 UR11, UPT, UPT, UR49, 0x5e, URZ ;  /* 0x0000005e310b7890 */ /* 0x000fe2000fffe0ff */
[----:B------:R-:W-:Y:S02]  /*10590*/  ISETP.LE.AND P4, PT, R3, UR20, PT ;  /* 0x0000001403007c0c */ /* 0x000fe4000bf83270 */
[----:B------:R-:W-:Y:S02]  /*105a0*/  FSEL R60, R60, -INF , !P1 ;  /* 0xff8000003c3c7808 */ /* 0x000fe40004800000 */
[----:B------:R-:W-:Y:S02]  /*105b0*/  FSEL R93, R61, -INF , P3 ;  /* 0xff8000003d5d7808 */ /* 0x000fe40001800000 */
[----:B------:R-:W-:Y:S01]  /*105c0*/  ISETP.GE.AND P1, PT, R0, UR18, PT ;  /* 0x0000001200007c0c */ /* 0x000fe2000bf26270 */
[----:B------:R-:W-:Y:S01]  /*105d0*/  UIADD3 UR18, UPT, UPT, UR49, 0x70, URZ ;  /* 0x0000007031127890 */ /* 0x000fe2000fffe0ff */
[----:B------:R-:W-:-:S02]  /*105e0*/  ISETP.LE.AND P3, PT, R3, UR16, PT ;  /* 0x0000001003007c0c */ /* 0x000fc4000bf63270 */
[----:B------:R-:W-:Y:S02]  /*105f0*/  FSEL R64, R64, -INF , !P2 ;  /* 0xff80000040407808 */ /* 0x000fe40005000000 */
[----:B------:R-:W-:Y:S02]  /*10600*/  FSEL R105, R105, -INF , P5 ;  /* 0xff80000069697808 */ /* 0x000fe40002800000 */
[----:B------:R-:W-:Y:S02]  /*10610*/  FSEL R162, R110, -INF , P6 ;  /* 0xff8000006ea27808 */ /* 0x000fe40003000000 */
[C---:B------:R-:W-:Y:S01]  /*10620*/  ISETP.GE.AND P5, PT, R0.reuse, UR28, PT ;  /* 0x0000001c00007c0c */ /* 0x040fe2000bfa6270 */
[----:B------:R-:W-:Y:S01]  /*10630*/  UIADD3 UR28, UPT, UPT, UR49, 0x66, URZ ;  /* 0x00000066311c7890 */ /* 0x000fe2000fffe0ff */
[----:B------:R-:W-:Y:S01]  /*10640*/  ISETP.GE.AND P6, PT, R0, UR30, PT ;  /* 0x0000001e00007c0c */ /* 0x000fe2000bfc6270 */
[----:B------:R-:W-:Y:S01]  /*10650*/  UIADD3 UR30, UPT, UPT, UR49, 0x64, URZ ;  /* 0x00000064311e7890 */ /* 0x000fe2000fffe0ff */
[----:B------:R-:W-:-:S02]  /*10660*/  FSEL R62, R62, -INF , !P4 ;  /* 0xff8000003e3e7808 */ /* 0x000fc40006000000 */
[C---:B------:R-:W-:Y:S02]  /*10670*/  ISETP.LE.AND P0, PT, R3.reuse, UR17, PT ;  /* 0x0000001103007c0c */ /* 0x040fe4000bf03270 */
[----:B------:R-:W-:Y:S01]  /*10680*/  ISETP.GE.AND P4, PT, R0, UR16, PT ;  /* 0x0000001000007c0c */ /* 0x000fe2000bf86270 */
[----:B------:R-:W-:Y:S01]  /*10690*/  UIADD3 UR16, UPT, UPT, UR49, 0x72, URZ ;  /* 0x0000007231107890 */ /* 0x000fe2000fffe0ff */
[----:B------:R-:W-:Y:S02]  /*106a0*/  FSEL R64, R64, -INF , P1 ;  /* 0xff80000040407808 */ /* 0x000fe40000800000 */
[----:B------:R-:W-:Y:S02]  /*106b0*/  FSEL R66, R66, -INF , !P3 ;  /* 0xff80000042427808 */ /* 0x000fe40005800000 */
[----:B------:R-:W-:Y:S02]  /*106c0*/  ISETP.LE.AND P1, PT, R3, UR13, PT ;  /* 0x0000000d03007c0c */ /* 0x000fe4000bf23270 */
[----:B------:R-:W-:-:S02]  /*106d0*/  FSEL R112, R112, -INF , P5 ;  /* 0xff80000070707808 */ /* 0x000fc40002800000 */
[----:B------:R-:W-:Y:S02]  /*106e0*/  FSEL R100, R100, -INF , P6 ;  /* 0xff80000064647808 */ /* 0x000fe40003000000 */
[C---:B------:R-:W-:Y:S01]  /*106f0*/  ISETP.GE.AND P5, PT, R0.reuse, UR22, PT ;  /* 0x0000001600007c0c */ /* 0x040fe2000bfa6270 */
[----:B------:R-:W-:Y:S01]  /*10700*/  UIADD3 UR22, UPT, UPT, UR49, 0x6c, URZ ;  /* 0x0000006c31167890 */ /* 0x000fe2000fffe0ff */
[----:B------:R-:W-:Y:S01]  /*10710*/  ISETP.GE.AND P6, PT, R0, UR25, PT ;  /* 0x0000001900007c0c */ /* 0x000fe2000bfc6270 */
[----:B------:R-:W-:Y:S01]  /*10720*/  UIADD3 UR25, UPT, UPT, UR49, 0x69, URZ ;  /* 0x0000006931197890 */ /* 0x000fe2000fffe0ff */
[----:B------:R-:W-:Y:S02]  /*10730*/  ISETP.LE.AND P2, PT, R3, UR14, PT ;  /* 0x0000000e03007c0c */ /* 0x000fe4000bf43270 */
[----:B------:R-:W-:Y:S02]  /*10740*/  FSEL R65, R65, -INF , !P0 ;  /* 0xff80000041417808 */ /* 0x000fe40004000000 */
[----:B------:R-:W-:-:S02]  /*10750*/  FSEL R90, R66, -INF , P4 ;  /* 0xff800000425a7808 */ /* 0x000fc40002000000 */
[----:B------:R-:W-:Y:S01]  /*10760*/  ISETP.GE.AND P0, PT, R0, UR13, PT ;  /* 0x0000000d00007c0c */ /* 0x000fe2000bf06270 */
[----:B------:R-:W-:Y:S01]  /*10770*/  UIADD3 UR13, UPT, UPT, UR49, 0x75, URZ ;  /* 0x00000075310d7890 */ /* 0x000fe2000fffe0ff */
[----:B------:R-:W-:Y:S02]  /*10780*/  ISETP.LE.AND P4, PT, R3, UR10, PT ;  /* 0x0000000a03007c0c */ /* 0x000fe4000bf83270 */
[----:B------:R-:W-:Y:S02]  /*10790*/  FSEL R61, R69, -INF , !P1 ;  /* 0xff800000453d7808 */ /* 0x000fe40004800000 */
[----:B------:R-:W-:Y:S02]  /*107a0*/  FSEL R92, R60, -INF , P5 ;  /* 0xff8000003c5c7808 */ /* 0x000fe40002800000 */
[----:B------:R-:W-:Y:S02]  /*107b0*/  FSEL R97, R57, -INF , P6 ;  /* 0xff80000039617808 */ /* 0x000fe40003000000 */
[----:B------:R-:W-:-:S02]  /*107c0*/  FSEL R60, R68, -INF , !P2 ;  /* 0xff800000443c7808 */ /* 0x000fc40005000000 */
[C---:B------:R-:W-:Y:S01]  /*107d0*/  ISETP.GE.AND P6, PT, R0.reuse, UR20, PT ;  /* 0x0000001400007c0c */ /* 0x040fe2000bfc6270 */
[----:B------:R-:W-:Y:S01]  /*107e0*/  UIADD3 UR20, UPT, UPT, UR49, 0x6e, URZ ;  /* 0x0000006e31147890 */ /* 0x000fe2000fffe0ff */
[----:B------:R-:W-:Y:S02]  /*107f0*/  ISETP.LE.AND P3, PT, R3, UR12, PT ;  /* 0x0000000c03007c0c */ /* 0x000fe4000bf63270 */
[----:B------:R-:W-:Y:S01]  /*10800*/  ISETP.GE.AND P2, PT, R0, UR10, PT ;  /* 0x0000000a00007c0c */ /* 0x000fe2000bf46270 */
[----:B------:R-:W-:Y:S01]  /*10810*/  UIADD3 UR10, UPT, UPT, UR49, 0x78, URZ ;  /* 0x00000078310a7890 */ /* 0x000fe2000fffe0ff */
[----:B------:R-:W-:Y:S02]  /*10820*/  FSEL R61, R61, -INF , P0 ;  /* 0xff8000003d3d7808 */ /* 0x000fe40000000000 */
[----:B------:R-:W-:Y:S02]  /*10830*/  FSEL R56, R72, -INF , !P4 ;  /* 0xff80000048387808 */ /* 0x000fe40006000000 */
[----:B------:R-:W-:-:S02]  /*10840*/  ISETP.LE.AND P0, PT, R3, UR8, PT ;  /* 0x0000000803007c0c */ /* 0x000fc4000bf03270 */
[----:B------:R-:W-:Y:S02]  /*10850*/  FSEL R94, R62, -INF , P6 ;  /* 0xff8000003e5e7808 */ /* 0x000fe40003000000 */
[C---:B------:R-:W-:Y:S02]  /*10860*/  ISETP.LE.AND P1, PT, R3.reuse, UR9, PT ;  /* 0x0000000903007c0c */ /* 0x040fe4000bf23270 */
[----:B------:R-:W-:Y:S02]  /*10870*/  FSEL R70, R70, -INF , !P3 ;  /* 0xff80000046467808 */ /* 0x000fe40005800000 */
[----:B------:R-:W-:Y:S02]  /*10880*/  FSEL R56, R56, -INF , P2 ;  /* 0xff80000038387808 */ /* 0x000fe40001000000 */
[----:B------:R-:W-:Y:S01]  /*10890*/  ISETP.GE.AND P3, PT, R0, UR8, PT ;  /* 0x0000000800007c0c */ /* 0x000fe2000bf66270 */
[----:B------:R-:W-:Y:S01]  /*108a0*/  UIADD3 UR8, UPT, UPT, UR49, 0x7a, URZ ;  /* 0x0000007a31087890 */ /* 0x000fe2000fffe0ff */
[----:B------:R-:W-:-:S02]  /*108b0*/  ISETP.LE.AND P2, PT, R3, UR5, PT ;  /* 0x0000000503007c0c */ /* 0x000fc4000bf43270 */
[----:B------:R-:W-:Y:S02]  /*108c0*/  FSEL R62, R74, -INF , !P0 ;  /* 0xff8000004a3e7808 */ /* 0x000fe40004000000 */
[----:B------:R-:W-:Y:S02]  /*108d0*/  FSEL R57, R73, -INF , !P1 ;  /* 0xff80000049397808 */ /* 0x000fe40004800000 */
[----:B------:R-:W-:Y:S02]  /*108e0*/  ISETP.LE.AND P4, PT, R3, UR6, PT ;  /* 0x0000000603007c0c */ /* 0x000fe4000bf83270 */
[----:B------:R-:W-:Y:S01]  /*108f0*/  ISETP.GE.AND P1, PT, R0, UR5, PT ;  /* 0x0000000500007c0c */ /* 0x000fe2000bf26270 */
[----:B------:R-:W-:Y:S01]  /*10900*/  UIADD3 UR5, UPT, UPT, UR49, 0x7d, URZ ;  /* 0x0000007d31057890 */ /* 0x000fe2000fffe0ff */
[----:B------:R-:W-:Y:S02]  /*10910*/  FSEL R62, R62, -INF , P3 ;  /* 0xff8000003e3e7808 */ /* 0x000fe40001800000 */
[----:B------:R-:W-:-:S02]  /*10920*/  FSEL R23, R77, -INF , !P2 ;  /* 0xff8000004d177808 */ /* 0x000fc40005000000 */
[----:B------:R-:W-:Y:S02]  /*10930*/  ISETP.LE.AND P3, PT, R3, UR73, PT ;  /* 0x0000004903007c0c */ /* 0x000fe4000bf63270 */
[----:B------:R-:W-:Y:S02]  /*10940*/  FSEL R22, R76, -INF , !P4 ;  /* 0xff8000004c167808 */ /* 0x000fe40006000000 */
[----:B------:R-:W-:Y:S02]  /*10950*/  FSEL R23, R23, -INF , P1 ;  /* 0xff80000017177808 */ /* 0x000fe40000800000 */
[----:B------:R-:W-:Y:S01]  /*10960*/  ISETP.GE.AND P4, PT, R0, UR73, PT ;  /* 0x0000004900007c0c */ /* 0x000fe2000bf86270 */
[----:B------:R-:W-:Y:S01]  /*10970*/  UIADD3 UR73, UPT, UPT, UR49, 0x1, URZ ;  /* 0x0000000131497890 */ /* 0x000fe2000fffe0ff */
[----:B------:R-:W-:Y:S02]  /*10980*/  ISETP.LE.AND P1, PT, R3, UR77, PT ;  /* 0x0000004d03007c0c */ /* 0x000fe4000bf23270 */
[----:B------:R-:W-:-:S02]  /*10990*/  FSEL R68, R80, -INF , !P3 ;  /* 0xff80000050447808 */ /* 0x000fc40005800000 */
[C---:B------:R-:W-:Y:S02]  /*109a0*/  ISETP.LE.AND P3, PT, R3.reuse, UR76, PT ;  /* 0x0000004c03007c0c */ /* 0x040fe4000bf63270 */
[----:B------:R-:W-:Y:S02]  /*109b0*/  FSEL R68, R68, -INF , P4 ;  /* 0xff80000044447808 */ /* 0x000fe40002000000 */
[----:B------:R-:W-:Y:S02]  /*109c0*/  FSEL R7, R82, -INF , !P1 ;  /* 0xff80000052077808 */ /* 0x000fe40004800000 */
[C---:B------:R-:W-:Y:S02]  /*109d0*/  ISETP.LE.AND P4, PT, R3.reuse, UR75, PT ;  /* 0x0000004b03007c0c */ /* 0x040fe4000bf83270 */
[----:B------:R-:W-:Y:S02]  /*109e0*/  ISETP.LE.AND P1, PT, R3, UR74, PT ;  /* 0x0000004a03007c0c */ /* 0x000fe4000bf23270 */
[----:B------:R-:W-:-:S02]  /*109f0*/  FSEL R110, R84, -INF , !P3 ;  /* 0xff800000546e7808 */ /* 0x000fc40005800000 */
[----:B------:R-:W-:Y:S02]  /*10a00*/  ISETP.LE.AND P3, PT, R3, UR72, PT ;  /* 0x0000004803007c0c */ /* 0x000fe4000bf63270 */
[----:B------:R-:W-:Y:S02]  /*10a10*/  FSEL R85, R85, -INF , !P4 ;  /* 0xff80000055557808 */ /* 0x000fe40006000000 */
        /* <DEDUP_REMOVED lines=14> */
[C---:B------:R-:W-:Y:S02]  /*10b00*/  ISETP.LE.AND P1, PT, R3.reuse, UR64, PT ;  /* 0x0000004003007c0c */ /* 0x040fe4000bf23270 */
[----:B------:R-:W-:-:S02]  /*10b10*/  ISETP.LE.AND P0, PT, R3, UR4, PT ;  /* 0x0000000403007c0c */ /* 0x000fc4000bf03270 */
[----:B------:R-:W-:Y:S02]  /*10b20*/  FSEL R84, R32, -INF , !P3 ;  /* 0xff80000020547808 */ /* 0x000fe40005800000 */
[----:B------:R-:W-:Y:S02]  /*10b30*/  ISETP.LE.AND P3, PT, R3, UR63, PT ;  /* 0x0000003f03007c0c */ /* 0x000fe4000bf63270 */
[----:B------:R-:W-:Y:S02]  /*10b40*/  FSEL R33, R33, -INF , !P4 ;  /* 0xff80000021217808 */ /* 0x000fe40006000000 */
[----:B------:R-:W-:Y:S02]  /*10b50*/  FSEL R114, R34, -INF , !P1 ;  /* 0xff80000022727808 */ /* 0x000fe40004800000 */
[C---:B------:R-:W-:Y:S02]  /*10b60*/  ISETP.LE.AND P4, PT, R3.reuse, UR62, PT ;  /* 0x0000003e03007c0c */ /* 0x040fe4000bf83270 */
[----:B------:R-:W-:-:S02]  /*10b70*/  ISETP.LE.AND P1, PT, R3, UR61, PT ;  /* 0x0000003d03007c0c */ /* 0x000fc4000bf23270 */
[----:B------:R-:W-:Y:S02]  /*10b80*/  FSEL R58, R78, -INF , !P0 ;  /* 0xff8000004e3a7808 */ /* 0x000fe40004000000 */
[----:B------:R-:W-:Y:S02]  /*10b90*/  FSEL R78, R36, -INF , !P3 ;  /* 0xff800000244e7808 */ /* 0x000fe40005800000 */
[----:B------:R-:W-:Y:S02]  /*10ba0*/  ISETP.LE.AND P3, PT, R3, UR60, PT ;  /* 0x0000003c03007c0c */ /* 0x000fe4000bf63270 */
[----:B------:R-:W-:Y:S02]  /*10bb0*/  FSEL R37, R37, -INF , !P4 ;  /* 0xff80000025257808 */ /* 0x000fe40006000000 */
[----:B------:R-:W-:Y:S02]  /*10bc0*/  FSEL R102, R38, -INF , !P1 ;  /* 0xff80000026667808 */ /* 0x000fe40004800000 */
[----:B------:R-:W-:-:S02]  /*10bd0*/  ISETP.LE.AND P4, PT, R3, UR59, PT ;  /* 0x0000003b03007c0c */ /* 0x000fc4000bf83270 */
[C---:B------:R-:W-:Y:S02]  /*10be0*/  ISETP.LE.AND P1, PT, R3.reuse, UR58, PT ;  /* 0x0000003a03007c0c */ /* 0x040fe4000bf23270 */
[----:B------:R-:W-:Y:S02]  /*10bf0*/  FSEL R82, R40, -INF , !P3 ;  /* 0xff80000028527808 */ /* 0x000fe40005800000 */
[----:B------:R-:W-:Y:S02]  /*10c00*/  ISETP.LE.AND P3, PT, R3, UR57, PT ;  /* 0x0000003903007c0c */ /* 0x000fe4000bf63270 */
[----:B------:R-:W-:Y:S02]  /*10c10*/  FSEL R41, R41, -INF , !P4 ;  /* 0xff80000029297808 */ /* 0x000fe40006000000 */
[----:B------:R-:W-:Y:S02]  /*10c20*/  FSEL R98, R42, -INF , !P1 ;  /* 0xff8000002a627808 */ /* 0x000fe40004800000 */
[----:B------:R-:W-:-:S02]  /*10c30*/  ISETP.LE.AND P4, PT, R3, UR35, PT ;  /* 0x0000002303007c0c */ /* 0x000fc4000bf83270 */
[C---:B------:R-:W-:Y:S02]  /*10c40*/  ISETP.LE.AND P1, PT, R3.reuse, UR34, PT ;  /* 0x0000002203007c0c */ /* 0x040fe4000bf23270 */
[----:B------:R-:W-:Y:S01]  /*10c50*/  ISETP.GE.AND P5, PT, R0, UR17, PT ;  /* 0x0000001100007c0c */ /* 0x000fe2000bfa6270 */
[----:B------:R-:W-:Y:S01]  /*10c60*/  UIADD3 UR17, UPT, UPT, UR49, 0x71, URZ ;  /* 0x0000007131117890 */ /* 0x000fe2000fffe0ff */
[----:B------:R-:W-:Y:S02]  /*10c70*/  FSEL R76, R44, -INF , !P3 ;  /* 0xff8000002c4c7808 */ /* 0x000fe40005800000 */
[----:B------:R-:W-:Y:S02]  /*10c80*/  ISETP.LE.AND P3, PT, R3, UR31, PT ;  /* 0x0000001f03007c0c */ /* 0x000fe4000bf63270 */
[----:B------:R-:W-:Y:S02]  /*10c90*/  FSEL R45, R45, -INF , !P4 ;  /* 0xff8000002d2d7808 */ /* 0x000fe40006000000 */
[----:B------:R-:W-:-:S02]  /*10ca0*/  FSEL R80, R46, -INF , !P1 ;  /* 0xff8000002e507808 */ /* 0x000fc40004800000 */
[C---:B------:R-:W-:Y:S02]  /*10cb0*/  ISETP.LE.AND P4, PT, R3.reuse, UR27, PT ;  /* 0x0000001b03007c0c */ /* 0x040fe4000bf83270 */
[----:B------:R-:W-:Y:S02]  /*10cc0*/  ISETP.LE.AND P1, PT, R3, UR23, PT ;  /* 0x0000001703007c0c */ /* 0x000fe4000bf23270 */
[----:B------:R-:W-:Y:S02]  /*10cd0*/  FSEL R65, R65, -INF , P5 ;  /* 0xff80000041417808 */ /* 0x000fe40002800000 */
[----:B------:R-:W-:Y:S01]  /*10ce0*/  ISETP.GE.AND P5, PT, R0, UR12, PT ;  /* 0x0000000c00007c0c */ /* 0x000fe2000bfa6270 */
[----:B------:R-:W-:Y:S01]  /*10cf0*/  UIADD3 UR12, UPT, UPT, UR49, 0x76, URZ ;  /* 0x00000076310c7890 */ /* 0x000fe2000fffe0ff */
[----:B------:R-:W-:Y:S02]  /*10d00*/  FSEL R66, R48, -INF , !P3 ;  /* 0xff80000030427808 */ /* 0x000fe40005800000 */
[----:B------:R-:W-:-:S02]  /*10d10*/  ISETP.LE.AND P3, PT, R3, UR19, PT ;  /* 0x0000001303007c0c */ /* 0x000fc4000bf63270 */
[----:B------:R-:W-:Y:S02]  /*10d20*/  FSEL R49, R49, -INF , !P4 ;  /* 0xff80000031317808 */ /* 0x000fe40006000000 */
[----:B------:R-:W-:Y:S02]  /*10d30*/  FSEL R74, R50, -INF , !P1 ;  /* 0xff800000324a7808 */ /* 0x000fe40004800000 */
[C---:B------:R-:W-:Y:S02]  /*10d40*/  ISETP.LE.AND P4, PT, R3.reuse, UR15, PT ;  /* 0x0000000f03007c0c */ /* 0x040fe4000bf83270 */
[----:B------:R-:W-:Y:S02]  /*10d50*/  ISETP.LE.AND P1, PT, R3, UR11, PT ;  /* 0x0000000b03007c0c */ /* 0x000fe4000bf23270 */
[----:B------:R-:W-:Y:S02]  /*10d60*/  FSEL R72, R70, -INF , P5 ;  /* 0xff80000046487808 */ /* 0x000fe40002800000 */
[----:B------:R-:W-:-:S02]  /*10d70*/  FSEL R70, R52, -INF , !P3 ;  /* 0xff80000034467808 */ /* 0x000fc40005800000 */
[----:B------:R-:W-:Y:S02]  /*10d80*/  FSEL R53, R53, -INF , !P4 ;  /* 0xff80000035357808 */ /* 0x000fe40006000000 */
[----:B------:R-:W-:Y:S02]  /*10d90*/  FSEL R52, R54, -INF , !P1 ;  /* 0xff80000036347808 */ /* 0x000fe40004800000 */
[C---:B------:R-:W-:Y:S02]  /*10da0*/  ISETP.LE.AND P4, PT, R3.reuse, UR33, PT ;  /* 0x0000002103007c0c */ /* 0x040fe4000bf83270 */
[C---:B------:R-:W-:Y:S02]  /*10db0*/  ISETP.LE.AND P1, PT, R3.reuse, UR32, PT ;  /* 0x0000002003007c0c */ /* 0x040fe4000bf23270 */
[----:B------:R-:W-:Y:S02]  /*10dc0*/  ISETP.LE.AND P3, PT, R3, UR7, PT ;  /* 0x0000000703007c0c */ /* 0x000fe4000bf63270 */
[----:B------:R-:W-:-:S02]  /*10dd0*/  FSEL R121, R121, -INF , !P4 ;  /* 0xff80000079797808 */ /* 0x000fc40006000000 */
[----:B------:R-:W-:Y:S02]  /*10de0*/  FSEL R48, R122, -INF , !P1 ;  /* 0xff8000007a307808 */ /* 0x000fe40004800000 */
[C---:B------:R-:W-:Y:S02]  /*10df0*/  ISETP.LE.AND P4, PT, R3.reuse, UR29, PT ;  /* 0x0000001d03007c0c */ /* 0x040fe4000bf83270 */
[C---:B------:R-:W-:Y:S02]  /*10e00*/  ISETP.LE.AND P1, PT, R3.reuse, UR28, PT ;  /* 0x0000001c03007c0c */ /* 0x040fe4000bf23270 */
[----:B------:R-:W-:Y:S02]  /*10e10*/  FSEL R50, R120, -INF , !P3 ;  /* 0xff80000078327808 */ /* 0x000fe40005800000 */
        /* <DEDUP_REMOVED lines=12> */
[----:B------:R-:W-:Y:S01]  /*10ee0*/  ISETP.GE.AND P6, PT, R0, UR14, PT ;  /* 0x0000000e00007c0c */ /* 0x000fe2000bfc6270 */
[----:B------:R-:W-:Y:S01]  /*10ef0*/  UIADD3 UR14, UPT, UPT, UR49, 0x74, URZ ;  /* 0x00000074310e7890 */ /* 0x000fe2000fffe0ff */
[----:B------:R-:W-:-:S02]  /*10f00*/  ISETP.LE.AND P3, PT, R3, UR22, PT ;  /* 0x0000001603007c0c */ /* 0x000fc4000bf63270 */
[----:B------:R-:W-:Y:S02]  /*10f10*/  FSEL R133, R133, -INF , !P4 ;  /* 0xff80000085857808 */ /* 0x000fe40006000000 */
[----:B------:R-:W-:Y:S02]  /*10f20*/  FSEL R36, R134, -INF , !P1 ;  /* 0xff80000086247808 */ /* 0x000fe40004800000 */
[C---:B------:R-:W-:Y:S02]  /*10f30*/  ISETP.LE.AND P4, PT, R3.reuse, UR17, PT ;  /* 0x0000001103007c0c */ /* 0x040fe4000bf83270 */
[----:B------:R-:W-:Y:S02]  /*10f40*/  ISETP.LE.AND P1, PT, R3, UR16, PT ;  /* 0x0000001003007c0c */ /* 0x000fe4000bf23270 */
[----:B------:R-:W-:Y:S02]  /*10f50*/  FSEL R60, R60, -INF , P6 ;  /* 0xff8000003c3c7808 */ /* 0x000fe40003000000 */
[----:B------:R-:W-:-:S02]  /*10f60*/  FSEL R38, R132, -INF , !P3 ;  /* 0xff80000084267808 */ /* 0x000fc40005800000 */
[----:B------:R-:W-:Y:S01]  /*10f70*/  ISETP.GE.AND P6, PT, R0, UR9, PT ;  /* 0x0000000900007c0c */ /* 0x000fe2000bfc6270 */
[----:B------:R-:W-:Y:S01]  /*10f80*/  UIADD3 UR9, UPT, UPT, UR49, 0x79, URZ ;  /* 0x0000007931097890 */ /* 0x000fe2000fffe0ff */
[----:B------:R-:W-:Y:S02]  /*10f90*/  ISETP.LE.AND P3, PT, R3, UR18, PT ;  /* 0x0000001203007c0c */ /* 0x000fe4000bf63270 */
[----:B------:R-:W-:Y:S02]  /*10fa0*/  FSEL R137, R137, -INF , !P4 ;  /* 0xff80000089897808 */ /* 0x000fe40006000000 */
[----:B------:R-:W-:Y:S02]  /*10fb0*/  FSEL R32, R138, -INF , !P1 ;  /* 0xff8000008a207808 */ /* 0x000fe40004800000 */
[C---:B------:R-:W-:Y:S02]  /*10fc0*/  ISETP.LE.AND P4, PT, R3.reuse, UR13, PT ;  /* 0x0000000d03007c0c */ /* 0x040fe4000bf83270 */
[----:B------:R-:W-:-:S02]  /*10fd0*/  ISETP.LE.AND P1, PT, R3, UR12, PT ;  /* 0x0000000c03007c0c */ /* 0x000fc4000bf23270 */
[----:B------:R-:W-:Y:S02]  /*10fe0*/  FSEL R57, R57, -INF , P6 ;  /* 0xff80000039397808 */ /* 0x000fe40003000000 */
[----:B------:R-:W-:Y:S02]  /*10ff0*/  FSEL R34, R136, -INF , !P3 ;  /* 0xff80000088227808 */ /* 0x000fe40005800000 */
[----:B------:R-:W-:Y:S01]  /*11000*/  ISETP.GE.AND P6, PT, R0, UR4, PT ;  /* 0x0000000400007c0c */ /* 0x000fe2000bfc6270 */
[----:B------:R-:W-:Y:S01]  /*11010*/  UIADD3 UR4, UPT, UPT, UR49, 0x7e, URZ ;  /* 0x0000007e31047890 */ /* 0x000fe2000fffe0ff */
[----:B------:R-:W-:Y:S02]  /*11020*/  ISETP.LE.AND P3, PT, R3, UR14, PT ;  /* 0x0000000e03007c0c */ /* 0x000fe4000bf63270 */
[----:B------:R-:W-:Y:S02]  /*11030*/  FSEL R141, R141, -INF , !P4 ;  /* 0xff8000008d8d7808 */ /* 0x000fe40006000000 */
[----:B------:R-:W-:-:S02]  /*11040*/  FSEL R28, R142, -INF , !P1 ;  /* 0xff8000008e1c7808 */ /* 0x000fc40004800000 */
[----:B------:R-:W-:Y:S01]  /*11050*/  ISETP.GE.AND P5, PT, R0, UR6, PT ;  /* 0x0000000600007c0c */ /* 0x000fe2000bfa6270 */
[----:B------:R-:W-:Y:S01]  /*11060*/  UIADD3 UR6, UPT, UPT, UR49, 0x7c, URZ ;  /* 0x0000007c31067890 */ /* 0x000fe2000fffe0ff */
[C---:B------:R-:W-:Y:S02]  /*11070*/  ISETP.LE.AND P4, PT, R3.reuse, UR9, PT ;  /* 0x0000000903007c0c */ /* 0x040fe4000bf83270 */
[C---:B------:R-:W-:Y:S02]  /*11080*/  ISETP.LE.AND P1, PT, R3.reuse, UR8, PT ;  /* 0x0000000803007c0c */ /* 0x040fe4000bf23270 */
[----:B------:R-:W-:Y:S02]  /*11090*/  FSEL R30, R140, -INF , !P3 ;  /* 0xff8000008c1e7808 */ /* 0x000fe40005800000 */
[C---:B------:R-:W-:Y:S02]  /*110a0*/  ISETP.LE.AND P2, PT, R3.reuse, UR37, PT ;  /* 0x0000002503007c0c */ /* 0x040fe4000bf43270 */
[----:B------:R-:W-:-:S02]  /*110b0*/  ISETP.LE.AND P3, PT, R3, UR10, PT ;  /* 0x0000000a03007c0c */ /* 0x000fc4000bf63270 */
[----:B------:R-:W-:Y:S02]  /*110c0*/  FSEL R22, R22, -INF , P5 ;  /* 0xff80000016167808 */ /* 0x000fe40002800000 */
[----:B------:R-:W-:Y:S02]  /*110d0*/  FSEL R145, R145, -INF , !P4 ;  /* 0xff80000091917808 */ /* 0x000fe40006000000 */
[----:B------:R-:W-:Y:S02]  /*110e0*/  FSEL R24, R146, -INF , !P1 ;  /* 0xff80000092187808 */ /* 0x000fe40004800000 */
[----:B------:R-:W-:Y:S01]  /*110f0*/  ISETP.GE.AND P5, PT, R0, UR37, PT ;  /* 0x0000002500007c0c */ /* 0x000fe2000bfa6270 */
[----:B------:R-:W-:Y:S01]  /*11100*/  UIADD3 UR37, UPT, UPT, UR49, 0x3, URZ ;  /* 0x0000000331257890 */ /* 0x000fe2000fffe0ff */
[C---:B------:R-:W-:Y:S02]  /*11110*/  ISETP.LE.AND P4, PT, R3.reuse, UR5, PT ;  /* 0x0000000503007c0c */ /* 0x040fe4000bf83270 */
[----:B------:R-:W-:-:S02]  /*11120*/  ISETP.LE.AND P1, PT, R3, UR4, PT ;  /* 0x0000000403007c0c */ /* 0x000fc4000bf23270 */
[----:B------:R-:W-:Y:S02]  /*11130*/  FSEL R58, R58, -INF , P6 ;  /* 0xff8000003a3a7808 */ /* 0x000fe40003000000 */
[----:B------:R-:W-:Y:S02]  /*11140*/  FSEL R69, R81, -INF , !P2 ;  /* 0xff80000051457808 */ /* 0x000fe40005000000 */
[----:B------:R-:W-:Y:S02]  /*11150*/  FSEL R26, R144, -INF , !P3 ;  /* 0xff800000901a7808 */ /* 0x000fe40005800000 */
[C---:B------:R-:W-:Y:S01]  /*11160*/  ISETP.GE.AND P0, PT, R0.reuse, UR77, PT ;  /* 0x0000004d00007c0c */ /* 0x040fe2000bf06270 */
[----:B------:R-:W-:Y:S01]  /*11170*/  UIADD3 UR77, UPT, UPT, UR49, 0x7, URZ ;  /* 0x00000007314d7890 */ /* 0x000fe2000fffe0ff */
[----:B------:R-:W-:Y:S01]  /*11180*/  ISETP.GE.AND P6, PT, R0, UR76, PT ;  /* 0x0000004c00007c0c */ /* 0x000fe2000bfc6270 */
[----:B------:R-:W-:Y:S01]  /*11190*/  UIADD3 UR76, UPT, UPT, UR49, 0xb, URZ ;  /* 0x0000000b314c7890 */ /* 0x000fe2000fffe0ff */
[----:B------:R-:W-:-:S02]  /*111a0*/  ISETP.LE.AND P3, PT, R3, UR6, PT ;  /* 0x0000000603007c0c */ /* 0x000fc4000bf63270 */
[----:B------:R-:W-:Y:S02]  /*111b0*/  FSEL R149, R149, -INF , !P4 ;  /* 0xff80000095957808 */ /* 0x000fe40006000000 */
[----:B------:R-:W-:Y:S02]  /*111c0*/  FSEL R18, R150, -INF , !P1 ;  /* 0xff80000096127808 */ /* 0x000fe40004800000 */
[----:B------:R-:W-:Y:S01]  /*111d0*/  ISETP.GE.AND P2, PT, R0, UR75, PT ;  /* 0x0000004b00007c0c */ /* 0x000fe2000bf46270 */
[----:B------:R-:W-:Y:S01]  /*111e0*/  UIADD3 UR75, UPT, UPT, UR49, 0xf, URZ ;  /* 0x0000000f314b7890 */ /* 0x000fe2000fffe0ff */
[C---:B------:R-:W-:Y:S02]  /*111f0*/  ISETP.LE.AND P4, PT, R3.reuse, UR49, PT ;  /* 0x0000003103007c0c */ /* 0x040fe4000bf83270 */
[----:B------:R-:W-:Y:S01]  /*11200*/  ISETP.LE.AND P1, PT, R3, UR73, PT ;  /* 0x0000004903007c0c */ /* 0x000fe2000bf23270 */
[----:B------:R-:W-:Y:S01]  /*11210*/  UIADD3 UR73, UPT, UPT, UR49, 0x17, URZ ;  /* 0x0000001731497890 */ /* 0x000fe2000fffe0ff */
[----:B------:R-:W-:-:S02]  /*11220*/  FSEL R69, R69, -INF , P5 ;  /* 0xff80000045457808 */ /* 0x000fc40002800000 */
[----:B------:R-:W-:Y:S02]  /*11230*/  FSEL R54, R148, -INF , !P3 ;  /* 0xff80000094367808 */ /* 0x000fe40005800000 */
[----:B------:R-:W-:Y:S02]  /*11240*/  ISETP.LE.AND P5, PT, R3, UR37, PT ;  /* 0x0000002503007c0c */ /* 0x000fe4000bfa3270 */
[----:B------:R-:W-:Y:S01]  /*11250*/  ISETP.GE.AND P3, PT, R0, UR74, PT ;  /* 0x0000004a00007c0c */ /* 0x000fe2000bf66270 */
[----:B------:R-:W-:Y:S01]  /*11260*/  UIADD3 UR74, UPT, UPT, UR49, 0x13, URZ ;  /* 0x00000013314a7890 */ /* 0x000fe2000fffe0ff */
[----:B------:R-:W-:Y:S02]  /*11270*/  R2UR.FILL UR37, R4 ;  /* 0x00000000042572ca */ /* 0x000fe400004e0000 */
[----:B------:R-:W-:Y:S02]  /*11280*/  FSEL R124, R88, -INF , !P4 ;  /* 0xff800000587c7808 */ /* 0x000fe40006000000 */
[----:B------:R-:W-:-:S02]  /*11290*/  FSEL R4, R89, -INF , !P1 ;  /* 0xff80000059047808 */ /* 0x000fc40004800000 */
[C---:B------:R-:W-:Y:S02]  /*112a0*/  ISETP.LE.AND P4, PT, R3.reuse, UR77, PT ;  /* 0x0000004d03007c0c */ /* 0x040fe4000bf83270 */
[----:B------:R-:W-:Y:S02]  /*112b0*/  ISETP.LE.AND P1, PT, R3, UR76, PT ;  /* 0x0000004c03007c0c */ /* 0x000fe4000bf23270 */
[----:B------:R-:W-:Y:S02]  /*112c0*/  FSEL R91, R91, -INF , !P5 ;  /* 0xff8000005b5b7808 */ /* 0x000fe40006800000 */
[----:B------:R-:W-:Y:S02]  /*112d0*/  ISETP.LE.AND P5, PT, R3, UR75, PT ;  /* 0x0000004b03007c0c */ /* 0x000fe4000bfa3270 */
[----:B------:R-:W-:Y:S02]  /*112e0*/  FSEL R95, R95, -INF , !P4 ;  /* 0xff8000005f5f7808 */ /* 0x000fe40006000000 */
[----:B------:R-:W-:-:S02]  /*112f0*/  FSEL R99, R99, -INF , !P1 ;  /* 0xff80000063637808 */ /* 0x000fc40004800000 */
[----:B------:R-:W-:Y:S02]  /*11300*/  ISETP.LE.AND P4, PT, R3, UR74, PT ;  /* 0x0000004a03007c0c */ /* 0x000fe4000bf83270 */
[C---:B------:R-:W-:Y:S01]  /*11310*/  ISETP.GE.AND P1, PT, R0.reuse, UR72, PT ;  /* 0x0000004800007c0c */ /* 0x040fe2000bf26270 */
[----:B------:R-:W-:Y:S01]  /*11320*/  UIADD3 UR72, UPT, UPT, UR49, 0x1b, URZ ;  /* 0x0000001b31487890 */ /* 0x000fe2000fffe0ff */
[----:B------:R-:W-:Y:S02]  /*11330*/  FSEL R103, R103, -INF , !P5 ;  /* 0xff80000067677808 */ /* 0x000fe40006800000 */
[----:B------:R-:W-:Y:S02]  /*11340*/  ISETP.LE.AND P5, PT, R3, UR73, PT ;  /* 0x0000004903007c0c */ /* 0x000fe4000bfa3270 */
[----:B------:R-:W-:Y:S02]  /*11350*/  FSEL R107, R107, -INF , !P4 ;  /* 0xff8000006b6b7808 */ /* 0x000fe40006000000 */
[----:B------:R-:W-:Y:S01]  /*11360*/  ISETP.GE.AND P4, PT, R0, UR71, PT ;  /* 0x0000004700007c0c */ /* 0x000fe2000bf86270 */
[----:B------:R-:W-:Y:S01]  /*11370*/  UIADD3 UR71, UPT, UPT, UR49, 0x1f, URZ ;  /* 0x0000001f31477890 */ /* 0x000fe2000fffe0ff */
[----:B------:R-:W-:-:S02]  /*11380*/  FSEL R163, R111, -INF , !P5 ;  /* 0xff8000006fa37808 */ /* 0x000fc40006800000 */
[----:B------:R-:W-:Y:S02]  /*11390*/  ISETP.LE.AND P5, PT, R3, UR72, PT ;  /* 0x0000004803007c0c */ /* 0x000fe4000bfa3270 */
[----:B------:R-:W-:Y:S02]  /*113a0*/  FSEL R122, R7, -INF , P0 ;  /* 0xff800000077a7808 */ /* 0x000fe40000000000 */
[----:B------:R-:W-:Y:S02]  /*113b0*/  FSEL R115, R115, -INF , !P5 ;  /* 0xff80000073737808 */ /* 0x000fe40006800000 */
[----:B------:R-:W-:Y:S02]  /*113c0*/  ISETP.LE.AND P5, PT, R3, UR71, PT ;  /* 0x0000004703007c0c */ /* 0x000fe4000bfa3270 */
[----:B------:R-:W-:Y:S01]  /*113d0*/  ISETP.GE.AND P0, PT, R0, UR70, PT ;  /* 0x0000004600007c0c */ /* 0x000fe2000bf06270 */
[----:B------:R-:W-:Y:S01]  /*113e0*/  UIADD3 UR70, UPT, UPT, UR49, 0x23, URZ ;  /* 0x0000002331467890 */ /* 0x000fe2000fffe0ff */
[----:B------:R-:W-:-:S02]  /*113f0*/  FSEL R113, R119, -INF , !P5 ;  /* 0xff80000077717808 */ /* 0x000fc40006800000 */
[----:B------:R-:W-:Y:S02]  /*11400*/  FSEL R111, R85, -INF , P2 ;  /* 0xff800000556f7808 */ /* 0x000fe40001000000 */
[C---:B------:R-:W-:Y:S01]  /*11410*/  ISETP.GE.AND P5, PT, R0.reuse, UR69, PT ;  /* 0x0000004500007c0c */ /* 0x040fe2000bfa6270 */
[----:B------:R-:W-:Y:S01]  /*11420*/  UIADD3 UR69, UPT, UPT, UR49, 0x27, URZ ;  /* 0x0000002731457890 */ /* 0x000fe2000fffe0ff */
[----:B------:R-:W-:Y:S01]  /*11430*/  ISETP.GE.AND P2, PT, R0, UR68, PT ;  /* 0x0000004400007c0c */ /* 0x000fe2000bf46270 */
[----:B------:R-:W-:Y:S01]  /*11440*/  UIADD3 UR68, UPT, UPT, UR49, 0x2b, URZ ;  /* 0x0000002b31447890 */ /* 0x000fe2000fffe0ff */
[----:B------:R-:W-:Y:S02]  /*11450*/  FSEL R120, R6, -INF , P3 ;  /* 0xff80000006787808 */ /* 0x000fe40001800000 */
[----:B------:R-:W-:Y:S01]  /*11460*/  ISETP.GE.AND P3, PT, R0, UR67, PT ;  /* 0x0000004300007c0c */ /* 0x000fe2000bf66270 */
[----:B------:R-:W-:Y:S01]  /*11470*/  UIADD3 UR67, UPT, UPT, UR49, 0x2f, URZ ;  /* 0x0000002f31437890 */ /* 0x000fe2000fffe0ff */
[----:B------:R-:W-:-:S02]  /*11480*/  FSEL R118, R118, -INF , P0 ;  /* 0xff80000076767808 */ /* 0x000fc40000000000 */
[----:B------:R-:W-:Y:S02]  /*11490*/  FSEL R88, R5, -INF , P1 ;  /* 0xff80000005587808 */ /* 0x000fe40000800000 */
[----:B------:R-:W-:Y:S02]  /*114a0*/  ISETP.LE.AND P0, PT, R3, UR70, PT ;  /* 0x0000004603007c0c */ /* 0x000fe4000bf03270 */
[----:B------:R-:W-:Y:S01]  /*114b0*/  ISETP.GE.AND P1, PT, R0, UR66, PT ;  /* 0x0000004200007c0c */ /* 0x000fe2000bf26270 */
[----:B------:R-:W-:Y:S01]  /*114c0*/  UIADD3 UR66, UPT, UPT, UR49, 0x33, URZ ;  /* 0x0000003331427890 */ /* 0x000fe2000fffe0ff */
[----:B------:R-:W-:Y:S02]  /*114d0*/  FSEL R110, R110, -INF , P6 ;  /* 0xff8000006e6e7808 */ /* 0x000fe40003000000 */
[----:B------:R-:W-:Y:S02]  /*114e0*/  FSEL R89, R25, -INF , P4 ;  /* 0xff80000019597808 */ /* 0x000fe40002000000 */
[----:B------:R-:W-:-:S02]  /*114f0*/  FSEL R86, R86, -INF , P5 ;  /* 0xff80000056567808 */ /* 0x000fc40002800000 */
[----:B------:R-:W-:Y:S01]  /*11500*/  ISETP.GE.AND P4, PT, R0, UR65, PT ;  /* 0x0000004100007c0c */ /* 0x000fe2000bf86270 */
[----:B------:R-:W-:Y:S01]  /*11510*/  UIADD3 UR65, UPT, UPT, UR49, 0x37, URZ ;  /* 0x0000003731417890 */ /* 0x000fe2000fffe0ff */
[C---:B------:R-:W-:Y:S02]  /*11520*/  ISETP.LE.AND P6, PT, R3.reuse, UR69, PT ;  /* 0x0000004503007c0c */ /* 0x040fe4000bfc3270 */
[----:B------:R-:W-:Y:S02]  /*11530*/  ISETP.LE.AND P5, PT, R3, UR68, PT ;  /* 0x0000004403007c0c */ /* 0x000fe4000bfa3270 */
[----:B------:R-:W-:Y:S02]  /*11540*/  FSEL R9, R59, -INF , !P0 ;  /* 0xff8000003b097808 */ /* 0x000fe40004000000 */
[----:B------:R-:W-:Y:S02]  /*11550*/  ISETP.LE.AND P0, PT, R3, UR67, PT ;  /* 0x0000004303007c0c */ /* 0x000fe4000bf03270 */
[----:B------:R-:W-:-:S02]  /*11560*/  FSEL R8, R63, -INF , !P6 ;  /* 0xff8000003f087808 */ /* 0x000fc40007000000 */
[----:B------:R-:W-:Y:S02]  /*11570*/  FSEL R7, R67, -INF , !P5 ;  /* 0xff80000043077808 */ /* 0x000fe40006800000 */
[----:B------:R-:W-:Y:S02]  /*11580*/  ISETP.LE.AND P6, PT, R3, UR66, PT ;  /* 0x0000004203007c0c */ /* 0x000fe4000bfc3270 */
[----:B------:R-:W-:Y:S01]  /*11590*/  ISETP.GE.AND P5, PT, R0, UR64, PT ;  /* 0x0000004000007c0c */ /* 0x000fe2000bfa6270 */
[----:B------:R-:W-:Y:S01]  /*115a0*/  UIADD3 UR64, UPT, UPT, UR49, 0x3b, URZ ;  /* 0x0000003b31407890 */ /* 0x000fe2000fffe0ff */
[----:B------:R-:W-:Y:S02]  /*115b0*/  FSEL R73, R71, -INF , !P0 ;  /* 0xff80000047497808 */ /* 0x000fe40004000000 */
[----:B------:R-:W-:Y:S02]  /*115c0*/  ISETP.LE.AND P0, PT, R3, UR65, PT ;  /* 0x0000004103007c0c */ /* 0x000fe4000bf03270 */
[----:B------:R-:W-:-:S02]  /*115d0*/  FSEL R63, R75, -INF , !P6 ;  /* 0xff8000004b3f7808 */ /* 0x000fc40007000000 */
[----:B------:R-:W-:Y:S01]  /*115e0*/  ISETP.GE.AND P6, PT, R0, UR63, PT ;  /* 0x0000003f00007c0c */ /* 0x000fe2000bfc6270 */
[----:B------:R-:W-:Y:S01]  /*115f0*/  UIADD3 UR63, UPT, UPT, UR49, 0x3f, URZ ;  /* 0x0000003f313f7890 */ /* 0x000fe2000fffe0ff */
[----:B------:R-:W-:Y:S02]  /*11600*/  FSEL R59, R79, -INF , !P0 ;  /* 0xff8000004f3b7808 */ /* 0x000fe40004000000 */
[----:B------:R-:W-:Y:S02]  /*11610*/  ISETP.LE.AND P0, PT, R3, UR64, PT ;  /* 0x0000004003007c0c */ /* 0x000fe4000bf03270 */
[----:B------:R-:W-:Y:S02]  /*11620*/  FSEL R84, R84, -INF , P1 ;  /* 0xff80000054547808 */ /* 0x000fe40000800000 */
[----:B------:R-:W-:Y:S02]  /*11630*/  FSEL R6, R83, -INF , !P0 ;  /* 0xff80000053067808 */ /* 0x000fe40004000000 */
[----:B------:R-:W-:-:S02]  /*11640*/  ISETP.LE.AND P0, PT, R3, UR63, PT ;  /* 0x0000003f03007c0c */ /* 0x000fc4000bf03270 */
[C---:B------:R-:W-:Y:S01]  /*11650*/  ISETP.GE.AND P1, PT, R0.reuse, UR60, PT ;  /* 0x0000003c00007c0c */ /* 0x040fe2000bf26270 */
[----:B------:R-:W-:Y:S01]  /*11660*/  UIADD3 UR60, UPT, UPT, UR49, 0x4b, URZ ;  /* 0x0000004b313c7890 */ /* 0x000fe2000fffe0ff */
[----:B------:R-:W-:Y:S02]  /*11670*/  FSEL R5, R87, -INF , !P0 ;  /* 0xff80000057057808 */ /* 0x000fe40004000000 */
[C---:B------:R-:W-:Y:S01]  /*11680*/  ISETP.GE.AND P0, PT, R0.reuse, UR62, PT ;  /* 0x0000003e00007c0c */ /* 0x040fe2000bf06270 */
[----:B------:R-:W-:Y:S01]  /*11690*/  UIADD3 UR62, UPT, UPT, UR49, 0x43, URZ ;  /* 0x00000043313e7890 */ /* 0x000fe2000fffe0ff */
[----:B------:R-:W-:Y:S02]  /*116a0*/  FSEL R87, R29, -INF , P2 ;  /* 0xff8000001d577808 */ /* 0x000fe40001000000 */
[----:B------:R-:W-:Y:S01]  /*116b0*/  ISETP.GE.AND P2, PT, R0, UR61, PT ;  /* 0x0000003d00007c0c */ /* 0x000fe2000bf46270 */
[----:B------:R-:W-:Y:S01]  /*116c0*/  UIADD3 UR61, UPT, UPT, UR49, 0x47, URZ ;  /* 0x00000047313d7890 */ /* 0x000fe2000fffe0ff */
[----:B------:R-:W-:-:S02]  /*116d0*/  FSEL R116, R116, -INF , P3 ;  /* 0xff80000074747808 */ /* 0x000fc40001800000 */
[C---:B------:R-:W-:Y:S01]  /*116e0*/  ISETP.GE.AND P3, PT, R0.reuse, UR59, PT ;  /* 0x0000003b00007c0c */ /* 0x040fe2000bf66270 */
[----:B------:R-:W-:Y:S01]  /*116f0*/  UIADD3 UR59, UPT, UPT, UR49, 0x4f, URZ ;  /* 0x0000004f313b7890 */ /* 0x000fe2000fffe0ff */
[----:B------:R-:W-:Y:S02]  /*11700*/  FSEL R79, R37, -INF , P0 ;  /* 0xff800000254f7808 */ /* 0x000fe40000000000 */
[----:B------:R-:W-:Y:S02]  /*11710*/  FSEL R85, R33, -INF , P4 ;  /* 0xff80000021557808 */ /* 0x000fe40002000000 */
[----:B------:R-:W-:Y:S02]  /*11720*/  ISETP.LE.AND P0, PT, R3, UR62, PT ;  /* 0x0000003e03007c0c */ /* 0x000fe4000bf03270 */
[----:B------:R-:W-:Y:S01]  /*11730*/  ISETP.GE.AND P4, PT, R0, UR58, PT ;  /* 0x0000003a00007c0c */ /* 0x000fe2000bf86270 */
[----:B------:R-:W-:Y:S01]  /*11740*/  UIADD3 UR58, UPT, UPT, UR49, 0x53, URZ ;  /* 0x00000053313a7890 */ /* 0x000fe2000fffe0ff */
[----:B------:R-:W-:-:S02]  /*11750*/  FSEL R114, R114, -INF , P5 ;  /* 0xff80000072727808 */ /* 0x000fc40002800000 */
[----:B------:R-:W-:Y:S02]  /*11760*/  FSEL R78, R78, -INF , P6 ;  /* 0xff8000004e4e7808 */ /* 0x000fe40003000000 */
[----:B------:R-:W-:Y:S02]  /*11770*/  FSEL R102, R102, -INF , P2 ;  /* 0xff80000066667808 */ /* 0x000fe40001000000 */
[----:B------:R-:W-:Y:S01]  /*11780*/  ISETP.GE.AND P5, PT, R0, UR57, PT ;  /* 0x0000003900007c0c */ /* 0x000fe2000bfa6270 */
[----:B------:R-:W-:Y:S01]  /*11790*/  UIADD3 UR57, UPT, UPT, UR49, 0x57, URZ ;  /* 0x0000005731397890 */ /* 0x000fe2000fffe0ff */
[C---:B------:R-:W-:Y:S02]  /*117a0*/  ISETP.LE.AND P6, PT, R3.reuse, UR61, PT ;  /* 0x0000003d03007c0c */ /* 0x040fe4000bfc3270 */
[----:B------:R-:W-:Y:S02]  /*117b0*/  ISETP.LE.AND P2, PT, R3, UR60, PT ;  /* 0x0000003c03007c0c */ /* 0x000fe4000bf43270 */
[----:B------:R-:W-:-:S02]  /*117c0*/  FSEL R119, R27, -INF , !P0 ;  /* 0xff8000001b777808 */ /* 0x000fc40004000000 */
[----:B------:R-:W-:Y:S02]  /*117d0*/  ISETP.LE.AND P0, PT, R3, UR59, PT ;  /* 0x0000003b03007c0c */ /* 0x000fe4000bf03270 */
[----:B------:R-:W-:Y:S02]  /*117e0*/  FSEL R117, R31, -INF , !P6 ;  /* 0xff8000001f757808 */ /* 0x000fe40007000000 */
[----:B------:R-:W-:Y:S02]  /*117f0*/  FSEL R13, R35, -INF , !P2 ;  /* 0xff800000230d7808 */ /* 0x000fe40005000000 */
[----:B------:R-:W-:Y:S02]  /*11800*/  ISETP.LE.AND P6, PT, R3, UR58, PT ;  /* 0x0000003a03007c0c */ /* 0x000fe4000bfc3270 */
[----:B------:R-:W-:Y:S01]  /*11810*/  ISETP.GE.AND P2, PT, R0, UR35, PT ;  /* 0x0000002300007c0c */ /* 0x000fe2000bf46270 */
[----:B------:R-:W-:Y:S01]  /*11820*/  UIADD3 UR35, UPT, UPT, UR49, 0x5b, URZ ;  /* 0x0000005b31237890 */ /* 0x000fe2000fffe0ff */
[----:B------:R-:W-:-:S02]  /*11830*/  FSEL R12, R39, -INF , !P0 ;  /* 0xff800000270c7808 */ /* 0x000fc40004000000 */
[----:B------:R-:W-:Y:S02]  /*11840*/  ISETP.LE.AND P0, PT, R3, UR57, PT ;  /* 0x0000003903007c0c */ /* 0x000fe4000bf03270 */
[----:B------:R-:W-:Y:S02]  /*11850*/  FSEL R11, R43, -INF , !P6 ;  /* 0xff8000002b0b7808 */ /* 0x000fe40007000000 */
[----:B------:R-:W-:Y:S01]  /*11860*/  ISETP.GE.AND P6, PT, R0, UR34, PT ;  /* 0x0000002200007c0c */ /* 0x000fe2000bfc6270 */
[----:B------:R-:W-:Y:S01]  /*11870*/  UIADD3 UR34, UPT, UPT, UR49, 0x5f, URZ ;  /* 0x0000005f31227890 */ /* 0x000fe2000fffe0ff */
[----:B------:R-:W-:Y:S02]  /*11880*/  FSEL R81, R47, -INF , !P0 ;  /* 0xff8000002f517808 */ /* 0x000fe40004000000 */
[----:B------:R-:W-:Y:S02]  /*11890*/  ISETP.LE.AND P0, PT, R3, UR35, PT ;  /* 0x0000002303007c0c */ /* 0x000fe4000bf03270 */
[----:B------:R-:W-:-:S02]  /*118a0*/  FSEL R98, R98, -INF , P4 ;  /* 0xff80000062627808 */ /* 0x000fc40002000000 */
[----:B------:R-:W-:Y:S02]  /*118b0*/  FSEL R75, R51, -INF , !P0 ;  /* 0xff800000334b7808 */ /* 0x000fe40004000000 */
[----:B------:R-:W-:Y:S02]  /*118c0*/  ISETP.LE.AND P0, PT, R3, UR34, PT ;  /* 0x0000002203007c0c */ /* 0x000fe4000bf03270 */
[----:B------:R-:W-:Y:S02]  /*118d0*/  FSEL R82, R82, -INF , P1 ;  /* 0xff80000052527808 */ /* 0x000fe40000800000 */
[----:B------:R-:W-:Y:S02]  /*118e0*/  FSEL R10, R55, -INF , !P0 ;  /* 0xff800000370a7808 */ /* 0x000fe40004000000 */
[C---:B------:R-:W-:Y:S01]  /*118f0*/  ISETP.GE.AND P0, PT, R0.reuse, UR31, PT ;  /* 0x0000001f00007c0c */ /* 0x040fe2000bf06270 */
[----:B------:R-:W-:Y:S01]  /*11900*/  UIADD3 UR31, UPT, UPT, UR49, 0x63, URZ ;  /* 0x00000063311f7890 */ /* 0x000fe2000fffe0ff */
[C---:B------:R-:W-:Y:S01]  /*11910*/  ISETP.GE.AND P4, PT, R0.reuse, UR19, PT ;  /* 0x0000001300007c0c */ /* 0x040fe2000bf86270 */
[----:B------:R-:W-:Y:S01]  /*11920*/  UIADD3 UR19, UPT, UPT, UR49, 0x6f, URZ ;  /* 0x0000006f31137890 */ /* 0x000fe2000fffe0ff */
[----:B------:R-:W-:Y:S01]  /*11930*/  ISETP.GE.AND P1, PT, R0, UR27, PT ;  /* 0x0000001b00007c0c */ /* 0x000fe2000bf26270 */
[----:B------:R-:W-:Y:S01]  /*11940*/  UIADD3 UR27, UPT, UPT, UR49, 0x67, URZ ;  /* 0x00000067311b7890 */ /* 0x000fe2000fffe0ff */
[----:B------:R-:W-:-:S02]  /*11950*/  FSEL R66, R66, -INF , P0 ;  /* 0xff80000042427808 */ /* 0x000fc40000000000 */
[----:B------:R-:W-:Y:S02]  /*11960*/  ISETP.LE.AND P0, PT, R3, UR31, PT ;  /* 0x0000001f03007c0c */ /* 0x000fe4000bf03270 */
[----:B------:R-:W-:Y:S02]  /*11970*/  FSEL R76, R76, -INF , P5 ;  /* 0xff8000004c4c7808 */ /* 0x000fe40002800000 */
[----:B------:R-:W-:Y:S01]  /*11980*/  ISETP.GE.AND P5, PT, R0, UR11, PT ;  /* 0x0000000b00007c0c */ /* 0x000fe2000bfa6270 */
[----:B------:R-:W-:Y:S01]  /*11990*/  UIADD3 UR11, UPT, UPT, UR49, 0x77, URZ ;  /* 0x00000077310b7890 */ /* 0x000fe2000fffe0ff */
[----:B------:R-:W-:Y:S02]  /*119a0*/  FSEL R67, R49, -INF , P1 ;  /* 0xff80000031437808 */ /* 0x000fe40000800000 */
[----:B------:R-:W-:Y:S02]  /*119b0*/  FSEL R49, R123, -INF , !P0 ;  /* 0xff8000007b317808 */ /* 0x000fe40004000000 */
[----:B------:R-:W-:-:S02]  /*119c0*/  ISETP.LE.AND P0, PT, R3, UR19, PT ;  /* 0x0000001303007c0c */ /* 0x000fc4000bf03270 */
[----:B------:R-:W-:Y:S02]  /*119d0*/  FSEL R83, R41, -INF , P3 ;  /* 0xff80000029537808 */ /* 0x000fe40001800000 */
[----:B------:R-:W-:Y:S02]  /*119e0*/  FSEL R77, R45, -INF , P2 ;  /* 0xff8000002d4d7808 */ /* 0x000fe40001000000 */
[----:B------:R-:W-:Y:S02]  /*119f0*/  FSEL R37, R135, -INF , !P0 ;  /* 0xff80000087257808 */ /* 0x000fe40004000000 */
[C---:B------:R-:W-:Y:S01]  /*11a00*/  ISETP.GE.AND P3, PT, R0.reuse, UR23, PT ;  /* 0x0000001700007c0c */ /* 0x040fe2000bf66270 */
[----:B------:R-:W-:Y:S01]  /*11a10*/  UIADD3 UR23, UPT, UPT, UR49, 0x6b, URZ ;  /* 0x0000006b31177890 */ /* 0x000fe2000fffe0ff */
[----:B------:R-:W-:Y:S01]  /*11a20*/  ISETP.GE.AND P2, PT, R0, UR15, PT ;  /* 0x0000000f00007c0c */ /* 0x000fe2000bf46270 */
[----:B------:R-:W-:Y:S01]  /*11a30*/  UIADD3 UR15, UPT, UPT, UR49, 0x73, URZ ;  /* 0x00000073310f7890 */ /* 0x000fe2000fffe0ff */
[----:B------:R-:W-:-:S02]  /*11a40*/  ISETP.LE.AND P0, PT, R3, UR11, PT ;  /* 0x0000000b03007c0c */ /* 0x000fc4000bf03270 */
[----:B------:R-:W-:Y:S02]  /*11a50*/  FSEL R74, R74, -INF , P3 ;  /* 0xff8000004a4a7808 */ /* 0x000fe40001800000 */
[----:B------:R-:W-:Y:S02]  /*11a60*/  FSEL R29, R143, -INF , !P0 ;  /* 0xff8000008f1d7808 */ /* 0x000fe40004000000 */
[----:B------:R-:W-:Y:S02]  /*11a70*/  FSEL R70, R70, -INF , P4 ;  /* 0xff80000046467808 */ /* 0x000fe40002000000 */
[----:B------:R-:W-:Y:S02]  /*11a80*/  FSEL R71, R53, -INF , P2 ;  /* 0xff80000035477808 */ /* 0x000fe40001000000 */
[----:B------:R-:W-:Y:S02]  /*11a90*/  FSEL R52, R52, -INF , P5 ;  /* 0xff80000034347808 */ /* 0x000fe40002800000 */
[C---:B------:R-:W-:Y:S01]  /*11aa0*/  ISETP.GE.AND P0, PT, R0.reuse, UR33, PT ;  /* 0x0000002100007c0c */ /* 0x040fe2000bf06270 */
[----:B------:R-:W-:Y:S01]  /*11ab0*/  UIADD3 UR33, UPT, UPT, UR49, 0x3, URZ ;  /* 0x0000000331217890 */ /* 0x000fe2000fffe0ff */
[----:B------:R-:W-:-:S02]  /*11ac0*/  ISETP.GE.AND P3, PT, R0, UR32, PT ;  /* 0x0000002000007c0c */ /* 0x000fc4000bf66270 */
[C---:B------:R-:W-:Y:S02]  /*11ad0*/  ISETP.GE.AND P2, PT, R0.reuse, UR30, PT ;  /* 0x0000001e00007c0c */ /* 0x040fe4000bf46270 */
[C---:B------:R-:W-:Y:S02]  /*11ae0*/  ISETP.GE.AND P4, PT, R0.reuse, UR29, PT ;  /* 0x0000001d00007c0c */ /* 0x040fe4000bf86270 */
[----:B------:R-:W-:Y:S02]  /*11af0*/  ISETP.GE.AND P5, PT, R0, UR28, PT ;  /* 0x0000001c00007c0c */ /* 0x000fe4000bfa6270 */
[----:B------:R-:W-:Y:S02]  /*11b00*/  FSEL R51, R121, -INF , P0 ;  /* 0xff80000079337808 */ /* 0x000fe40000000000 */
[----:B------:R-:W-:Y:S02]  /*11b10*/  FSEL R48, R48, -INF , P3 ;  /* 0xff80000030307808 */ /* 0x000fe40001800000 */
[----:B------:R-:W-:-:S02]  /*11b20*/  FSEL R46, R46, -INF , P2 ;  /* 0xff8000002e2e7808 */ /* 0x000fc40001000000 */
[----:B------:R-:W-:Y:S02]  /*11b30*/  FSEL R47, R125, -INF , P4 ;  /* 0xff8000007d2f7808 */ /* 0x000fe40002000000 */
[----:B------:R-:W-:Y:S02]  /*11b40*/  FSEL R44, R44, -INF , P5 ;  /* 0xff8000002c2c7808 */ /* 0x000fe40002800000 */
[C---:B------:R-:W-:Y:S02]  /*11b50*/  ISETP.GE.AND P0, PT, R0.reuse, UR26, PT ;  /* 0x0000001a00007c0c */ /* 0x040fe4000bf06270 */
[C---:B------:R-:W-:Y:S02]  /*11b60*/  ISETP.GE.AND P3, PT, R0.reuse, UR25, PT ;  /* 0x0000001900007c0c */ /* 0x040fe4000bf66270 */
[C---:B------:R-:W-:Y:S02]  /*11b70*/  ISETP.GE.AND P2, PT, R0.reuse, UR24, PT ;  /* 0x0000001800007c0c */ /* 0x040fe4000bf46270 */
[----:B------:R-:W-:-:S02]  /*11b80*/  ISETP.GE.AND P4, PT, R0, UR22, PT ;  /* 0x0000001600007c0c */ /* 0x000fc4000bf86270 */
[----:B------:R-:W-:Y:S02]  /*11b90*/  ISETP.GE.AND P5, PT, R0, UR21, PT ;  /* 0x0000001500007c0c */ /* 0x000fe4000bfa6270 */
[----:B------:R-:W-:Y:S02]  /*11ba0*/  FSEL R42, R42, -INF , P0 ;  /* 0xff8000002a2a7808 */ /* 0x000fe40000000000 */
[----:B------:R-:W-:Y:S02]  /*11bb0*/  FSEL R43, R129, -INF , P3 ;  /* 0xff800000812b7808 */ /* 0x000fe40001800000 */
[----:B------:R-:W-:Y:S02]  /*11bc0*/  FSEL R40, R40, -INF , P2 ;  /* 0xff80000028287808 */ /* 0x000fe40001000000 */
[----:B------:R-:W-:Y:S02]  /*11bd0*/  FSEL R38, R38, -INF , P4 ;  /* 0xff80000026267808 */ /* 0x000fe40002000000 */
[----:B------:R-:W-:-:S02]  /*11be0*/  FSEL R39, R133, -INF , P5 ;  /* 0xff80000085277808 */ /* 0x000fc40002800000 */
[C---:B------:R-:W-:Y:S02]  /*11bf0*/  ISETP.GE.AND P0, PT, R0.reuse, UR20, PT ;  /* 0x0000001400007c0c */ /* 0x040fe4000bf06270 */
[C---:B------:R-:W-:Y:S02]  /*11c00*/  ISETP.GE.AND P3, PT, R0.reuse, UR18, PT ;  /* 0x0000001200007c0c */ /* 0x040fe4000bf66270 */
[C---:B------:R-:W-:Y:S02]  /*11c10*/  ISETP.GE.AND P2, PT, R0.reuse, UR17, PT ;  /* 0x0000001100007c0c */ /* 0x040fe4000bf46270 */
[C---:B------:R-:W-:Y:S02]  /*11c20*/  ISETP.GE.AND P4, PT, R0.reuse, UR16, PT ;  /* 0x0000001000007c0c */ /* 0x040fe4000bf86270 */
[----:B------:R-:W-:Y:S02]  /*11c30*/  ISETP.GE.AND P5, PT, R0, UR14, PT ;  /* 0x0000000e00007c0c */ /* 0x000fe4000bfa6270 */
[----:B------:R-:W-:-:S02]  /*11c40*/  FSEL R36, R36, -INF , P0 ;  /* 0xff80000024247808 */ /* 0x000fc40000000000 */
[----:B------:R-:W-:Y:S02]  /*11c50*/  FSEL R34, R34, -INF , P3 ;  /* 0xff80000022227808 */ /* 0x000fe40001800000 */
[----:B------:R-:W-:Y:S02]  /*11c60*/  FSEL R35, R137, -INF , P2 ;  /* 0xff80000089237808 */ /* 0x000fe40001000000 */
[----:B------:R-:W-:Y:S02]  /*11c70*/  FSEL R32, R32, -INF , P4 ;  /* 0xff80000020207808 */ /* 0x000fe40002000000 */
[----:B------:R-:W-:Y:S02]  /*11c80*/  FSEL R30, R30, -INF , P5 ;  /* 0xff8000001e1e7808 */ /* 0x000fe40002800000 */
[C---:B------:R-:W-:Y:S02]  /*11c90*/  ISETP.GE.AND P0, PT, R0.reuse, UR13, PT ;  /* 0x0000000d00007c0c */ /* 0x040fe4000bf06270 */
        /* <DEDUP_REMOVED lines=13> */
[----:B------:R-:W-:Y:S02]  /*11d70*/  ISETP.GT.AND P5, PT, R0, UR49, PT ;  /* 0x0000003100007c0c */ /* 0x000fe4000bfa4270 */
        /* <DEDUP_REMOVED lines=21> */
[----:B------:R-:W-:Y:S02]  /*11ed0*/  ISETP.LE.AND P6, PT, R3, UR27, PT ;  /* 0x0000001b03007c0c */ /* 0x000fe4000bfc3270 */
        /* <DEDUP_REMOVED lines=9> */
[C---:B------:R-:W-:Y:S02]  /*11f70*/  ISETP.GE.AND P5, PT, R0.reuse, UR64, PT ;  /* 0x0000004000007c0c */ /* 0x040fe4000bfa6270 */
[----:B------:R-:W-:Y:S02]  /*11f80*/  ISETP.LE.AND P1, PT, R3, UR23, PT ;  /* 0x0000001703007c0c */ /* 0x000fe4000bf23270 */
[----:B------:R-:W-:Y:S02]  /*11f90*/  FSEL R45, R127, -INF , !P6 ;  /* 0xff8000007f2d7808 */ /* 0x000fe40007000000 */
[----:B------:R-:W-:Y:S01]  /*11fa0*/  ISETP.GE.AND P6, PT, R0, UR7, PT ;  /* 0x0000000700007c0c */ /* 0x000fe2000bfc6270 */
[----:B------:R-:W-:Y:S01]  /*11fb0*/  UIADD3 UR7, UPT, UPT, UR49, 0x7b, URZ ;  /* 0x0000007b31077890 */ /* 0x000fe2000fffe0ff */
[----:B------:R-:W-:-:S02]  /*11fc0*/  FSEL R91, R7, -INF , P0 ;  /* 0xff800000075b7808 */ /* 0x000fc40000000000 */
[----:B------:R-:W-:Y:S02]  /*11fd0*/  FSEL R73, R73, -INF , P3 ;  /* 0xff80000049497808 */ /* 0x000fe40001800000 */
[----:B------:R-:W-:Y:S02]  /*11fe0*/  FSEL R63, R63, -INF , P2 ;  /* 0xff8000003f3f7808 */ /* 0x000fe40001000000 */
[----:B------:R-:W-:Y:S02]  /*11ff0*/  FSEL R59, R59, -INF , P4 ;  /* 0xff8000003b3b7808 */ /* 0x000fe40002000000 */
[----:B------:R-:W-:Y:S02]  /*12000*/  FSEL R123, R6, -INF , P5 ;  /* 0xff800000067b7808 */ /* 0x000fe40002800000 */
[----:B------:R-:W-:Y:S02]  /*12010*/  FSEL R41, R131, -INF , !P1 ;  /* 0xff80000083297808 */ /* 0x000fe40004800000 */
[----:B------:R-:W-:-:S02]  /*12020*/  ISETP.GE.AND P0, PT, R0, UR63, PT ;  /* 0x0000003f00007c0c */ /* 0x000fc4000bf06270 */
[C---:B------:R-:W-:Y:S02]  /*12030*/  ISETP.GE.AND P3, PT, R0.reuse, UR62, PT ;  /* 0x0000003e00007c0c */ /* 0x040fe4000bf66270 */
[C---:B------:R-:W-:Y:S02]  /*12040*/  ISETP.GE.AND P2, PT, R0.reuse, UR61, PT ;  /* 0x0000003d00007c0c */ /* 0x040fe4000bf46270 */
[C---:B------:R-:W-:Y:S02]  /*12050*/  ISETP.GE.AND P4, PT, R0.reuse, UR60, PT ;  /* 0x0000003c00007c0c */ /* 0x040fe4000bf86270 */
[----:B------:R-:W-:Y:S02]  /*12060*/  ISETP.GE.AND P5, PT, R0, UR59, PT ;  /* 0x0000003b00007c0c */ /* 0x000fe4000bfa6270 */
[----:B------:R-:W-:Y:S02]  /*12070*/  ISETP.LE.AND P1, PT, R3, UR15, PT ;  /* 0x0000000f03007c0c */ /* 0x000fe4000bf23270 */
        /* <DEDUP_REMOVED lines=12> */
[----:B------:R-:W-:-:S02]  /*12140*/  FMNMX3 R5, R17, R124, R156, !PT ;  /* 0x0000007c11057276 */ /* 0x000fc4000780009c */
[C---:B------:R-:W-:Y:S02]  /*12150*/  FMNMX3 R4, R17.reuse, R125, R157, !PT ;  /* 0x0000007d11047276 */ /* 0x040fe4000780009d */
[----:B------:R-:W-:Y:S02]  /*12160*/  FMNMX3 R3, R17, R172, R170, !PT ;  /* 0x000000ac11037276 */ /* 0x000fe400078000aa */
[----:B------:R-:W-:Y:S02]  /*12170*/  FSEL R50, R50, -INF , P6 ;  /* 0xff80000032327808 */ /* 0x000fe40003000000 */
        /* <DEDUP_REMOVED lines=9> */
[C---:B------:R-:W-:Y:S02]  /*12210*/  ISETP.GE.AND P6, PT, R0.reuse, UR11, PT ;  /* 0x0000000b00007c0c */ /* 0x040fe4000bfc6270 */
[----:B------:R-:W-:Y:S02]  /*12220*/  ISETP.GE.AND P5, PT, R0, UR7, PT ;  /* 0x0000000700007c0c */ /* 0x000fe4000bfa6270 */
        /* <DEDUP_REMOVED lines=44> */
[----:B------:R-:W-:Y:S02]  /*124f0*/  FSEL R45, R45, -INF , P0 ;  /* 0xff8000002d2d7808 */ /* 0x000fe40000000000 */
[----:B------:R-:W-:-:S02]  /*12500*/  FMNMX3 R0, R0, R75, R53, !PT ;  /* 0x0000004b00007276 */ /* 0x000fc40007800035 */
[----:B------:R-:W-:Y:S02]  /*12510*/  FMNMX3 R5, R5, R50, R46, !PT ;  /* 0x0000003205057276 */ /* 0x000fe4000780002e */
[----:B------:R-:W-:Y:S02]  /*12520*/  FMNMX3 R4, R4, R51, R47, !PT ;  /* 0x0000003304047276 */ /* 0x000fe4000780002f */
[----:B------:R-:W-:Y:S02]  /*12530*/  FMNMX3 R3, R3, R48, R44, !PT ;  /* 0x0000003003037276 */ /* 0x000fe4000780002c */
[----:B------:R-:W-:Y:S02]  /*12540*/  FSEL R41, R41, -INF , P3 ;  /* 0xff80000029297808 */ /* 0x000fe40001800000 */
[----:B------:R-:W-:Y:S02]  /*12550*/  FSEL R37, R37, -INF , P2 ;  /* 0xff80000025257808 */ /* 0x000fe40001000000 */
[----:B------:R-:W-:-:S02]  /*12560*/  FMNMX3 R0, R0, R49, R45, !PT ;  /* 0x0000003100007276 */ /* 0x000fc4000780002d */
[----:B------:R-:W-:Y:S02]  /*12570*/  FMNMX3 R5, R5, R42, R38, !PT ;  /* 0x0000002a05057276 */ /* 0x000fe40007800026 */
[----:B------:R-:W-:Y:S02]  /*12580*/  FMNMX3 R4, R4, R43, R39, !PT ;  /* 0x0000002b04047276 */ /* 0x000fe40007800027 */
[----:B------:R-:W-:Y:S02]  /*12590*/  FMNMX3 R3, R3, R40, R36, !PT ;  /* 0x0000002803037276 */ /* 0x000fe40007800024 */
[----:B------:R-:W-:Y:S02]  /*125a0*/  FSEL R25, R147, -INF , !P1 ;  /* 0xff80000093197808 */ /* 0x000fe40004800000 */
[----:B------:R-:W-:Y:S02]  /*125b0*/  FSEL R33, R33, -INF , P4 ;  /* 0xff80000021217808 */ /* 0x000fe40002000000 */
[----:B------:R-:W-:-:S02]  /*125c0*/  FSEL R29, R29, -INF , P6 ;  /* 0xff8000001d1d7808 */ /* 0x000fc40003000000 */
        /* <DEDUP_REMOVED lines=9> */
[----:B------:R-:W-:Y:S02]  /*12660*/  FMNMX3 R0, R0, R25, R19, !PT ;  /* 0x0000001900007276 */ /* 0x000fe40007800013 */
[----:B------:R-:W-:Y:S02]  /*12670*/  FMNMX3 R3, R5, R4, R3, !PT ;  /* 0x0000000405037276 */ /* 0x000fe40007800003 */
[----:B------:R-:W-:-:S02]  /*12680*/  ISETP.NE.AND P0, PT, R175, R176, PT ;  /* 0x000000b0af00720c */ /* 0x000fc40003f05270 */
[----:B------:R-:W-:-:S04]  /*12690*/  FMNMX R177, R0, R3, !PT ;  /* 0x0000000300b17209 */ /* 0x000fc80007800000 */
[C---:B------:R-:W-:Y:S01]  /*126a0*/  FSETP.NEU.AND P1, PT, R177.reuse, -INF , PT ;  /* 0xff800000b100780b */ /* 0x040fe20003f2d000 */
[----:B------:R1:W-:Y:S03]  /*126b0*/  STL [R1+0x64], R177 ;  /* 0x000064b101007387 */ /* 0x0003e60000100800 */
[----:B------:R-:W-:-:S03]  /*126c0*/  FSEL R127, R177, RZ, P1 ;  /* 0x000000ffb17f7208 */ /* 0x000fc60000800000 */
[----:B------:R-:W-:Y:S06]  /*126d0*/  @!P0 BRA `(.L_x_255) ;  /* 0x0000000000408947 */ /* 0x000fec0003800000 */
        /* <DEDUP_REMOVED lines=16> */
.L_x_255:
[----:B------:R-:W-:Y:S05]  /*127e0*/  WARPSYNC.ALL ;  /* 0x0000000000007948 */ /* 0x000fea0003800000 */
[----:B------:R-:W-:Y:S01]  /*127f0*/  R2UR UR4, R174 ;  /* 0x00000000ae0472ca */ /* 0x000fe200000e0000 */
[----:B------:R-:W-:Y:S01]  /*12800*/  IMAD.MOV.U32 R126, RZ, RZ, R17 ;  /* 0x000000ffff7e7224 */ /* 0x000fe200078e0011 */
[----:B------:R-:W-:-:S11]  /*12810*/  ISETP.NE.AND P0, PT, RZ, UR48, PT ;  /* 0x00000030ff007c0c */ /* 0x000fd6000bf05270 */
[----:B------:R3:W-:Y:S02]  /*12820*/  STTM.x2 tmem[UR4], R126 ;  /* 0x0000007e000079ed */ /* 0x0007e400080c0004 */
[----:B------:R-:W-:Y:S05]  /*12830*/  @P0 BRA `(.L_x_256) ;  /* 0x0000000000040947 */ /* 0x000fea0003800000 */
[----:B------:R-:W-:Y:S05]  /*12840*/  BPT.TRAP 0x1 ;  /* 0x000000040000795c */ /* 0x000fea0000300000 */
.L_x_256:
[----:B------:R-:W-:Y:S01]  /*12850*/  UISETP.NE.AND UP0, UPT, UR56, URZ, UPT ;  /* 0x000000ff3800728c */ /* 0x000fe2000bf05270 */
[C---:B------:R-:W-:Y:S01]  /*12860*/  FSETP.NEU.AND P0, PT, R177.reuse, -INF , PT ;  /* 0xff800000b100780b */ /* 0x040fe20003f0d000 */
[----:B------:R-:W-:Y:S01]  /*12870*/  UIADD3 UR4, UPT, UPT, UR41, 0xe080, URZ ;  /* 0x0000e08029047890 */ /* 0x000fe2000fffe0ff */
[----:B------:R-:W-:Y:S02]  /*12880*/  MOV R3, UR55 ;  /* 0x0000003700037c02 */ /* 0x000fe40008000f00 */
[----:B------:R-:W-:Y:S02]  /*12890*/  FSEL R0, R177, RZ, P0 ;  /* 0x000000ffb1007208 */ /* 0x000fe40000000000 */
[----:B------:R-:W-:-:S03]  /*128a0*/  SHF.L.U32 R3, R3, 0x1f, RZ ;  /* 0x0000001f03037819 */ /* 0x000fc600000006ff */
[----:B------:R-:W-:Y:S01]  /*128b0*/  FMUL R0, R0, -UR37 ;  /* 0x8000002500007c20 */ /* 0x000fe20008400000 */
[----:B------:R-:W-:Y:S02]  /*128c0*/  @UP0 UIADD3 UR4, UPT, UPT, UR41, 0xe070, URZ ;  /* 0x0000e07029040890 */ /* 0x000fe4000fffe0ff */
[----:B------:R-:W-:Y:S01]  /*128d0*/  USEL UR41, UR52, UR53, UP0 ;  /* 0x0000003534297287 */ /* 0x000fe20008000000 */
[--C-:B------:R-:W-:Y:S02]  /*128e0*/  FFMA2 R124, R124.F32x2.HI_LO, UR37.F32, R0.reuse.F32 ;  /* 0x000000257c7c7c49 */ /* 0x100fe40009200000 */
[--C-:B------:R-:W-:Y:S01]  /*128f0*/  FFMA2 R172, R172.F32x2.HI_LO, UR37.F32, R0.reuse.F32 ;  /* 0x00000025acac7c49 */ /* 0x100fe20009200000 */
[----:B------:R-:W-:Y:S01]  /*12900*/  ULOP3.LUT UR41, UR41, 0x1, URZ, 0x3c, !UPT ;  /* 0x0000000129297892 */ /* 0x000fe2000f8e3cff */
[--C-:B------:R-:W-:Y:S01]  /*12910*/  FFMA2 R156, R156.F32x2.HI_LO, UR37.F32, R0.reuse.F32 ;  /* 0x000000259c9c7c49 */ /* 0x100fe20009200000 */
[----:B------:R-:W-:Y:S01]  /*12920*/  FSETP.GEU.AND P4, PT, R124, -126, PT ;  /* 0xc2fc00007c00780b */ /* 0x000fe20003f8e000 */
[----:B------:R-:W-:Y:S01]  /*12930*/  SYNCS.ARRIVE.TRANS64.A1T0 RZ, [UR4], RZ ;  /* 0x000000ffffff79a7 */ /* 0x000fe20008100004 */
[----:B------:R-:W-:Y:S01]  /*12940*/  FSETP.GEU.AND P2, PT, R172, -126, PT ;  /* 0xc2fc0000ac00780b */ /* 0x000fe20003f4e000 */
[----:B------:R-:W-:Y:S01]  /*12950*/  FFMA2 R170, R170.F32x2.HI_LO, UR37.F32, R0.F32 ;  /* 0x00000025aaaa7c49 */ /* 0x000fe20009200000 */
[----:B------:R-:W-:-:S02]  /*12960*/  FSETP.GEU.AND P3, PT, R125, -126, PT ;  /* 0xc2fc00007d00780b */ /* 0x000fc40003f6e000 */
[----:B------:R-:W-:Y:S02]  /*12970*/  FSETP.GEU.AND P1, PT, R173, -126, PT ;  /* 0xc2fc0000ad00780b */ /* 0x000fe40003f2e000 */
[----:B------:R-:W-:Y:S01]  /*12980*/  FSETP.GEU.AND P0, PT, R156, -126, PT ;  /* 0xc2fc00009c00780b */ /* 0x000fe20003f0e000 */
[----:B------:R-:W4:Y:S01]  /*12990*/  SYNCS.PHASECHK.TRANS64.TRYWAIT P5, [UR46], R3 ;  /* 0x00000003ff0075a7 */ /* 0x000f2200080a112e */
[----:B------:R-:W-:-:S03]  /*129a0*/  FSETP.GEU.AND P6, PT, R157, -126, PT ;  /* 0xc2fc00009d00780b */ /* 0x000fc60003fce000 */
[----:B------:R-:W-:Y:S02]  /*129b0*/  @!P4 FMUL R124, R124, 0.5 ;  /* 0x3f0000007c7cc820 */ /* 0x000fe40000400000 */
[----:B------:R-:W-:Y:S02]  /*129c0*/  @!P2 FMUL R172, R172, 0.5 ;  /* 0x3f000000acaca820 */ /* 0x000fe40000400000 */
[----:B------:R-:W5:Y:S01]  /*129d0*/  MUFU.EX2 R4, R124 ;  /* 0x0000007c00047308 */ /* 0x000f620000000800 */
[----:B------:R-:W-:Y:S01]  /*129e0*/  @!P3 FMUL R125, R125, 0.5 ;  /* 0x3f0000007d7db820 */ /* 0x000fe20000400000 */
[----:B------:R-:W-:-:S06]  /*129f0*/  @!P1 FMUL R173, R173, 0.5 ;  /* 0x3f000000adad9820 */ /* 0x000fcc0000400000 */
[----:B------:R-:W1:Y:S01]  /*12a00*/  MUFU.EX2 R5, R125 ;  /* 0x0000007d00057308 */ /* 0x000e620000000800 */
[----:B-----5:R5:W-:Y:S04]  /*12a10*/  STL [R1+0x58], R4 ;  /* 0x0000580401007387 */ /* 0x020be80000100800 */
[----:B-1----:R-:W-:Y:S03]  /*12a20*/  STL [R1+0x5c], R5 ;  /* 0x00005c0501007387 */ /* 0x002fe60000100800 */
[----:B-----5:R-:W1:Y:S02]  /*12a30*/  MUFU.EX2 R4, R172 ;  /* 0x000000ac00047308 */ /* 0x020e640000000800 */
[----:B-1----:R1:W-:Y:S06]  /*12a40*/  STL [R1+0x50], R4 ;  /* 0x0000500401007387 */ /* 0x0023ec0000100800 */
[----:B-1----:R-:W1:Y:S02]  /*12a50*/  MUFU.EX2 R4, R173 ;  /* 0x000000ad00047308 */ /* 0x002e640000000800 */
[----:B-1----:R1:W-:Y:S01]  /*12a60*/  STL [R1+0x54], R4 ;  /* 0x0000540401007387 */ /* 0x0023e20000100800 */
[----:B----4-:R-:W-:Y:S05]  /*12a70*/  @!P5 BRA `(.L_x_257) ;  /* 0x0000007800f0d947 */ /* 0x010fea0003800000 */
.L_x_441:
[----:B---3--:R-:W3:Y:S04]  /*12a80*/  LDL R126, [R1+0x54] ;  /* 0x00005400017e7983 */ /* 0x008ee80000100800 */
[----:B------:R-:W4:Y:S04]  /*12a90*/  LDL R127, [R1+0x50] ;  /* 0x00005000017f7983 */ /* 0x000f280000100800 */
[----:B------:R-:W5:Y:S04]  /*12aa0*/  LDL R125, [R1+0x58] ;  /* 0x00005800017d7983 */ /* 0x000f680000100800 */
[----:B------:R-:W2:Y:S01]  /*12ab0*/  LDL R124, [R1+0x5c] ;  /* 0x00005c00017c7983 */ /* 0x000ea20000100800 */
[----:B------:R-:W-:Y:S01]  /*12ac0*/  @!P0 FMUL R156, R156, 0.5 ;  /* 0x3f0000009c9c8820 */ /* 0x000fe20000400000 */
[----:B------:R-:W-:-:S02]  /*12ad0*/  FFMA2 R168, R168.F32x2.HI_LO, UR37.F32, R0.F32 ;  /* 0x00000025a8a87c49 */ /* 0x000fc40009200000 */
[--C-:B------:R-:W-:Y:S01]  /*12ae0*/  FFMA2 R158, R158.F32x2.HI_LO, UR37.F32, R0.reuse.F32 ;  /* 0x000000259e9e7c49 */ /* 0x100fe20009200000 */
[----:B------:R-:W1:Y:S01]  /*12af0*/  MUFU.EX2 R128, R156 ;  /* 0x0000009c00807308 */ /* 0x000e620000000800 */
[----:B------:R-:W-:Y:S01]  /*12b00*/  FSETP.GEU.AND P5, PT, R170, -126, PT ;  /* 0xc2fc0000aa00780b */ /* 0x000fe20003fae000 */
[----:B------:R-:W-:Y:S01]  /*12b10*/  @!P6 FMUL R157, R157, 0.5 ;  /* 0x3f0000009d9de820 */ /* 0x000fe20000400000 */
[--C-:B------:R-:W-:Y:S02]  /*12b20*/  FFMA2 R154, R154.F32x2.HI_LO, UR37.F32, R0.reuse.F32 ;  /* 0x000000259a9a7c49 */ /* 0x100fe40009200000 */
[--C-:B------:R-:W-:Y:S02]  /*12b30*/  FFMA2 R152, R152.F32x2.HI_LO, UR37.F32, R0.reuse.F32 ;  /* 0x0000002598987c49 */ /* 0x100fe40009200000 */
[--C-:B------:R-:W-:Y:S01]  /*12b40*/  FFMA2 R164, R164.F32x2.HI_LO, UR37.F32, R0.reuse.F32 ;  /* 0x00000025a4a47c49 */ /* 0x100fe20009200000 */
[----:B-1----:R-:W1:Y:S01]  /*12b50*/  MUFU.EX2 R3, R157 ;  /* 0x0000009d00037308 */ /* 0x002e620000000800 */
[----:B------:R-:W-:-:S02]  /*12b60*/  FFMA2 R166, R166.F32x2.HI_LO, UR37.F32, R0.F32 ;  /* 0x00000025a6a67c49 */ /* 0x000fc40009200000 */
[--C-:B------:R-:W-:Y:S02]  /*12b70*/  FFMA2 R104, R104.F32x2.HI_LO, UR37.F32, R0.reuse.F32 ;  /* 0x0000002568687c49 */ /* 0x100fe40009200000 */
[--C-:B------:R-:W-:Y:S02]  /*12b80*/  FFMA2 R108, R108.F32x2.HI_LO, UR37.F32, R0.reuse.F32 ;  /* 0x000000256c6c7c49 */ /* 0x100fe40009200000 */
[--C-:B------:R-:W-:Y:S02]  /*12b90*/  FFMA2 R162, R162.F32x2.HI_LO, UR37.F32, R0.reuse.F32 ;  /* 0x00000025a2a27c49 */ /* 0x100fe40009200000 */
[--C-:B------:R-:W-:Y:S02]  /*12ba0*/  FFMA2 R160, R160.F32x2.HI_LO, UR37.F32, R0.reuse.F32 ;  /* 0x00000025a0a07c49 */ /* 0x100fe40009200000 */
[--C-:B------:R-:W-:Y:S02]  /*12bb0*/  FFMA2 R112, R112.F32x2.HI_LO, UR37.F32, R0.reuse.F32 ;  /* 0x0000002570707c49 */ /* 0x100fe40009200000 */
        /* <DEDUP_REMOVED lines=45> */
[----:B------:R-:W-:Y:S01]  /*12e90*/  FFMA2 R26, R26.F32x2.HI_LO, UR37.F32, R0.F32 ;  /* 0x000000251a1a7c49 */ /* 0x000fe20009200000 */
[----:B------:R-:W-:Y:S01]  /*12ea0*/  USHF.R.U32.HI UR4, URZ, 0x15, UR44 ;  /* 0x00000015ff047899 */ /* 0x000fe2000801162c */
[----:B------:R-:W-:Y:S01]  /*12eb0*/  @!P0 FMUL R128, R128, R128 ;  /* 0x0000008080808220 */ /* 0x000fe20000400000 */
[C---:B------:R-:W-:Y:S01]  /*12ec0*/  FSETP.GEU.AND P0, PT, R169.reuse, -126, PT ;  /* 0xc2fc0000a900780b */ /* 0x040fe20003f0e000 */
[----:B------:R-:W-:Y:S01]  /*12ed0*/  @!P5 FMUL R170, R170, 0.5 ;  /* 0x3f000000aaaad820 */ /* 0x000fe20000400000 */
[----:B------:R-:W-:Y:S01]  /*12ee0*/  UISETP.NE.AND UP0, UPT, UR56, URZ, UPT ;  /* 0x000000ff3800728c */ /* 0x000fe2000bf05270 */
[----:B------:R-:W-:Y:S02]  /*12ef0*/  SYNCS.ARRIVE.TRANS64.A1T0 RZ, [UR45], RZ ;  /* 0x000000ffffff79a7 */ /* 0x000fe4000810002d */
[----:B------:R-:W1:Y:S08]  /*12f00*/  MUFU.EX2 R20, R170 ;  /* 0x000000aa00147308 */ /* 0x000e700000000800 */
[----:B------:R-:W-:-:S04]  /*12f10*/  @!P0 FMUL R169, R169, 0.5 ;  /* 0x3f000000a9a98820 */ /* 0x000fc80000400000 */
[----:B------:R-:W1:Y:S02]  /*12f20*/  MUFU.EX2 R13, R169 ;  /* 0x000000a9000d7308 */ /* 0x000e640000000800 */
[----:B-1----:R-:W-:Y:S01]  /*12f30*/  @!P6 FMUL R3, R3, R3 ;  /* 0x000000030303e220 */ /* 0x002fe20000400000 */
[----:B------:R-:W-:Y:S01]  /*12f40*/  FSETP.GEU.AND P6, PT, R154, -126, PT ;  /* 0xc2fc00009a00780b */ /* 0x000fe20003fce000 */
[----:B------:R-:W-:Y:S01]  /*12f50*/  @!P5 FMUL R20, R20, R20 ;  /* 0x000000141414d220 */ /* 0x000fe20000400000 */
[----:B------:R-:W-:Y:S01]  /*12f60*/  FSETP.GEU.AND P5, PT, R155, -126, PT ;  /* 0xc2fc00009b00780b */ /* 0x000fe20003fae000 */
[----:B------:R-:W-:Y:S01]  /*12f70*/  @!P0 FMUL R13, R13, R13 ;  /* 0x0000000d0d0d8220 */ /* 0x000fe20000400000 */
[----:B------:R-:W-:-:S09]  /*12f80*/  FSETP.GEU.AND P0, PT, R164, -126, PT ;  /* 0xc2fc0000a400780b */ /* 0x000fd20003f0e000 */
[----:B------:R-:W-:-:S04]  /*12f90*/  @!P6 FMUL R154, R154, 0.5 ;  /* 0x3f0000009a9ae820 */ /* 0x000fc80000400000 */
[----:B------:R-:W1:Y:S01]  /*12fa0*/  MUFU.EX2 R10, R154 ;  /* 0x0000009a000a7308 */ /* 0x000e620000000800 */
[----:B------:R-:W-:Y:S01]  /*12fb0*/  @!P5 FMUL R155, R155, 0.5 ;  /* 0x3f0000009b9bd820 */ /* 0x000fe20000400000 */
[----:B------:R-:W-:-:S06]  /*12fc0*/  @!P0 FMUL R164, R164, 0.5 ;  /* 0x3f000000a4a48820 */ /* 0x000fcc0000400000 */
[----:B------:R-:W1:Y:S08]  /*12fd0*/  MUFU.EX2 R11, R155 ;  /* 0x0000009b000b7308 */ /* 0x000e700000000800 */
        /* <DEDUP_REMOVED lines=8> */
[----:B------:R-:W-:Y:S01]  /*13060*/  MUFU.EX2 R5, R165 ;  /* 0x000000a500057308 */ /* 0x000fe20000000800 */
[----:B---3--:R-:W-:Y:S01]  /*13070*/  @!P1 FMUL R126, R126, R126 ;  /* 0x0000007e7e7e9220 */ /* 0x008fe20000400000 */
[----:B----4-:R-:W-:-:S04]  /*13080*/  @!P2 FMUL R127, R127, R127 ;  /* 0x0000007f7f7fa220 */ /* 0x010fc80000400000 */
[----:B------:R-:W-:Y:S01]  /*13090*/  @!P1 STL [R1+0x54], R126 ;  /* 0x0000547e01009387 */ /* 0x000fe20000100800 */
[----:B-----5:R-:W-:Y:S01]  /*130a0*/  @!P4 FMUL R125, R125, R125 ;  /* 0x0000007d7d7dc220 */ /* 0x020fe20000400000 */
[----:B--2---:R-:W-:Y:S01]  /*130b0*/  @!P3 FMUL R124, R124, R124 ;  /* 0x0000007c7c7cb220 */ /* 0x004fe20000400000 */
[----:B------:R-:W-:-:S03]  /*130c0*/  FSETP.GEU.AND P1, PT, R168, -126, PT ;  /* 0xc2fc0000a800780b */ /* 0x000fc60003f2e000 */
[----:B------:R-:W-:Y:S01]  /*130d0*/  @!P4 STL [R1+0x58], R125 ;  /* 0x0000587d0100c387 */ /* 0x000fe20000100800 */
[----:B------:R-:W-:-:S03]  /*130e0*/  FSETP.GEU.AND P4, PT, R171, -126, PT ;  /* 0xc2fc0000ab00780b */ /* 0x000fc60003f8e000 */
[----:B------:R-:W-:Y:S01]  /*130f0*/  @!P3 STL [R1+0x5c], R124 ;  /* 0x00005c7c0100b387 */ /* 0x000fe20000100800 */
[----:B------:R-:W-:-:S03]  /*13100*/  FSETP.GEU.AND P3, PT, R158, -126, PT ;  /* 0xc2fc00009e00780b */ /* 0x000fc60003f6e000 */
[----:B------:R-:W-:Y:S01]  /*13110*/  @!P2 STL [R1+0x50], R127 ;  /* 0x0000507f0100a387 */ /* 0x000fe20000100800 */
[----:B------:R-:W-:Y:S01]  /*13120*/  FSETP.GEU.AND P2, PT, R159, -126, PT ;  /* 0xc2fc00009f00780b */ /* 0x000fe20003f4e000 */
[----:B------:R-:W-:-:S04]  /*13130*/  @!P1 FMUL R168, R168, 0.5 ;  /* 0x3f000000a8a89820 */ /* 0x000fc80000400000 */
[----:B------:R-:W-:Y:S01]  /*13140*/  @!P4 FMUL R171, R171, 0.5 ;  /* 0x3f000000ababc820 */ /* 0x000fe20000400000 */
[----:B------:R-:W1:Y:S03]  /*13150*/  MUFU.EX2 R12, R168 ;  /* 0x000000a8000c7308 */ /* 0x000e660000000800 */
[----:B------:R-:W-:-:S04]  /*13160*/  @!P3 FMUL R158, R158, 0.5 ;  /* 0x3f0000009e9eb820 */ /* 0x000fc80000400000 */
[----:B------:R-:W-:Y:S01]  /*13170*/  @!P2 FMUL R159, R159, 0.5 ;  /* 0x3f0000009f9fa820 */ /* 0x000fe20000400000 */
[----:B------:R-:W2:Y:S08]  /*13180*/  MUFU.EX2 R21, R171 ;  /* 0x000000ab00157308 */ /* 0x000eb00000000800 */
[----:B------:R-:W3:Y:S08]  /*13190*/  MUFU.EX2 R14, R158 ;  /* 0x0000009e000e7308 */ /* 0x000ef00000000800 */
[----:B------:R-:W4:Y:S01]  /*131a0*/  MUFU.EX2 R15, R159 ;  /* 0x0000009f000f7308 */ /* 0x000f220000000800 */
[----:B-1----:R-:W-:Y:S01]  /*131b0*/  @!P1 FMUL R12, R12, R12 ;  /* 0x0000000c0c0c9220 */ /* 0x002fe20000400000 */
[----:B------:R-:W-:Y:S01]  /*131c0*/  FSETP.GEU.AND P1, PT, R153, -126, PT ;  /* 0xc2fc00009900780b */ /* 0x000fe20003f2e000 */
[----:B--2---:R-:W-:Y:S01]  /*131d0*/  @!P4 FMUL R21, R21, R21 ;  /* 0x000000151515c220 */ /* 0x004fe20000400000 */
[----:B------:R-:W-:Y:S01]  /*131e0*/  FSETP.GEU.AND P4, PT, R166, -126, PT ;  /* 0xc2fc0000a600780b */ /* 0x000fe20003f8e000 */
[----:B---3--:R-:W-:Y:S01]  /*131f0*/  @!P3 FMUL R14, R14, R14 ;  /* 0x0000000e0e0eb220 */ /* 0x008fe20000400000 */
[----:B------:R-:W-:Y:S01]  /*13200*/  FSETP.GEU.AND P3, PT, R167, -126, PT ;  /* 0xc2fc0000a700780b */ /* 0x000fe20003f6e000 */
[----:B----4-:R-:W-:Y:S01]  /*13210*/  @!P2 FMUL R15, R15, R15 ;  /* 0x0000000f0f0fa220 */ /* 0x010fe20000400000 */
[----:B------:R-:W-:-:S07]  /*13220*/  FSETP.GEU.AND P2, PT, R152, -126, PT ;  /* 0xc2fc00009800780b */ /* 0x000fce0003f4e000 */
[----:B------:R-:W-:Y:S02]  /*13230*/  @!P1 FMUL R153, R153, 0.5 ;  /* 0x3f00000099999820 */ /* 0x000fe40000400000 */
[----:B------:R-:W-:Y:S02]  /*13240*/  @!P4 FMUL R166, R166, 0.5 ;  /* 0x3f000000a6a6c820 */ /* 0x000fe40000400000 */
[----:B------:R-:W-:Y:S01]  /*13250*/  @!P3 FMUL R167, R167, 0.5 ;  /* 0x3f000000a7a7b820 */ /* 0x000fe20000400000 */
[----:B------:R-:W1:Y:S01]  /*13260*/  MUFU.EX2 R7, R153 ;  /* 0x0000009900077308 */ /* 0x000e620000000800 */
[----:B------:R-:W-:-:S07]  /*13270*/  @!P2 FMUL R152, R152, 0.5 ;  /* 0x3f0000009898a820 */ /* 0x000fce0000400000 */
        /* <DEDUP_REMOVED lines=11> */
[----:B------:R-:W-:Y:S01]  /*13330*/  @!P1 FMUL R104, R104, 0.5 ;  /* 0x3f00000068689820 */ /* 0x000fe20000400000 */
[----:B------:R-:W-:Y:S01]  /*13340*/  @!P0 FMUL R105, R105, 0.5 ;  /* 0x3f00000069698820 */ /* 0x000fe20000400000 */
[----:B------:R-:W-:Y:S01]  /*13350*/  @!P5 FMUL R108, R108, 0.5 ;  /* 0x3f0000006c6cd820 */ /* 0x000fe20000400000 */
[----:B------:R-:W-:Y:S01]  /*13360*/  @!P4 FMUL R109, R109, 0.5 ;  /* 0x3f0000006d6dc820 */ /* 0x000fe20000400000 */
[----:B------:R-:W-:Y:S01]  /*13370*/  @!P3 FMUL R162, R162, 0.5 ;  /* 0x3f000000a2a2b820 */ /* 0x000fe20000400000 */
[----:B------:R-:W1:Y:S01]  /*13380*/  MUFU.EX2 R184, R104 ;  /* 0x0000006800b87308 */ /* 0x000e620000000800 */
[----:B------:R-:W-:-:S07]  /*13390*/  @!P2 FMUL R163, R163, 0.5 ;  /* 0x3f000000a3a3a820 */ /* 0x000fce0000400000 */
[----:B------:R-:W2:Y:S01]  /*133a0*/  MUFU.EX2 R185, R105 ;  /* 0x0000006900b97308 */ /* 0x000ea20000000800 */
[----:B------:R-:W-:-:S07]  /*133b0*/  @!P6 FMUL R5, R5, R5 ;  /* 0x000000050505e220 */ /* 0x000fce0000400000 */
[----:B------:R-:W3:Y:S01]  /*133c0*/  MUFU.EX2 R188, R108 ;  /* 0x0000006c00bc7308 */ /* 0x000ee20000000800 */
[----:B------:R-:W-:-:S07]  /*133d0*/  FSETP.GEU.AND P6, PT, R160, -126, PT ;  /* 0xc2fc0000a000780b */ /* 0x000fce0003fce000 */
[----:B------:R-:W4:Y:S08]  /*133e0*/  MUFU.EX2 R189, R109 ;  /* 0x0000006d00bd7308 */ /* 0x000f300000000800 */
[----:B------:R-:W5:Y:S08]  /*133f0*/  MUFU.EX2 R186, R162 ;  /* 0x000000a200ba7308 */ /* 0x000f700000000800 */
[----:B------:R-:W5:Y:S01]  /*13400*/  MUFU.EX2 R187, R163 ;  /* 0x000000a300bb7308 */ /* 0x000f620000000800 */
[----:B-1----:R-:W-:Y:S01]  /*13410*/  @!P1 FMUL R184, R184, R184 ;  /* 0x000000b8b8b89220 */ /* 0x002fe20000400000 */
[----:B--2---:R-:W-:Y:S01]  /*13420*/  @!P0 FMUL R185, R185, R185 ;  /* 0x000000b9b9b98220 */ /* 0x004fe20000400000 */
[----:B------:R-:W-:Y:S01]  /*13430*/  FSETP.GEU.AND P1, PT, R113, -126, PT ;  /* 0xc2fc00007100780b */ /* 0x000fe20003f2e000 */
[----:B---3--:R-:W-:Y:S01]  /*13440*/  @!P5 FMUL R188, R188, R188 ;  /* 0x000000bcbcbcd220 */ /* 0x008fe20000400000 */
[----:B------:R-:W-:Y:S01]  /*13450*/  FSETP.GEU.AND P0, PT, R96, -126, PT ;  /* 0xc2fc00006000780b */ /* 0x000fe20003f0e000 */
[----:B----4-:R-:W-:Y:S01]  /*13460*/  @!P4 FMUL R189, R189, R189 ;  /* 0x000000bdbdbdc220 */ /* 0x010fe20000400000 */
[----:B------:R-:W-:Y:S01]  /*13470*/  FSETP.GEU.AND P5, PT, R161, -126, PT ;  /* 0xc2fc0000a100780b */ /* 0x000fe20003fae000 */
[----:B-----5:R-:W-:Y:S01]  /*13480*/  @!P3 FMUL R186, R186, R186 ;  /* 0x000000bababab220 */ /* 0x020fe20000400000 */
[----:B------:R-:W-:-:S02]  /*13490*/  FSETP.GEU.AND P4, PT, R100, -126, PT ;  /* 0xc2fc00006400780b */ /* 0x000fc40003f8e000 */
[----:B------:R-:W-:Y:S01]  /*134a0*/  FSETP.GEU.AND P3, PT, R101, -126, PT ;  /* 0xc2fc00006500780b */ /* 0x000fe20003f6e000 */
[----:B------:R-:W-:Y:S01]  /*134b0*/  @!P6 FMUL R160, R160, 0.5 ;  /* 0x3f000000a0a0e820 */ /* 0x000fe20000400000 */
[----:B------:R-:W-:Y:S01]  /*134c0*/  @!P2 FMUL R187, R187, R187 ;  /* 0x000000bbbbbba220 */ /* 0x000fe20000400000 */
[----:B------:R-:W-:Y:S02]  /*134d0*/  FSETP.GEU.AND P2, PT, R112, -126, PT ;  /* 0xc2fc00007000780b */ /* 0x000fe40003f4e000 */
[----:B------:R-:W1:Y:S01]  /*134e0*/  MUFU.EX2 R182, R160 ;  /* 0x000000a000b67308 */ /* 0x000e620000000800 */
[----:B------:R-:W-:Y:S01]  /*134f0*/  @!P1 FMUL R113, R113, 0.5 ;  /* 0x3f00000071719820 */ /* 0x000fe20000400000 */
[----:B------:R-:W-:Y:S02]  /*13500*/  @!P0 FMUL R96, R96, 0.5 ;  /* 0x3f00000060608820 */ /* 0x000fe40000400000 */
[----:B------:R-:W-:Y:S02]  /*13510*/  @!P5 FMUL R161, R161, 0.5 ;  /* 0x3f000000a1a1d820 */ /* 0x000fe40000400000 */
[----:B------:R-:W-:-:S02]  /*13520*/  @!P4 FMUL R100, R100, 0.5 ;  /* 0x3f0000006464c820 */ /* 0x000fc40000400000 */
[----:B------:R-:W-:Y:S01]  /*13530*/  @!P3 FMUL R101, R101, 0.5 ;  /* 0x3f0000006565b820 */ /* 0x000fe20000400000 */
[----:B------:R-:W2:Y:S02]  /*13540*/  MUFU.EX2 R179, R113 ;  /* 0x0000007100b37308 */ /* 0x000ea40000000800 */
[----:B------:R-:W-:-:S06]  /*13550*/  @!P2 FMUL R112, R112, 0.5 ;  /* 0x3f0000007070a820 */ /* 0x000fcc0000400000 */
[----:B------:R-:W3:Y:S01]  /*13560*/  MUFU.EX2 R176, R96 ;  /* 0x0000006000b07308 */ /* 0x000ee20000000800 */
[----:B-1----:R-:W-:-:S07]  /*13570*/  @!P6 FMUL R182, R182, R182 ;  /* 0x000000b6b6b6e220 */ /* 0x002fce0000400000 */
[----:B------:R-:W1:Y:S01]  /*13580*/  MUFU.EX2 R183, R161 ;  /* 0x000000a100b77308 */ /* 0x000e620000000800 */
[----:B------:R-:W-:-:S07]  /*13590*/  FSETP.GEU.AND P6, PT, R97, -126, PT ;  /* 0xc2fc00006100780b */ /* 0x000fce0003fce000 */
[----:B------:R-:W4:Y:S08]  /*135a0*/  MUFU.EX2 R180, R100 ;  /* 0x0000006400b47308 */ /* 0x000f300000000800 */
[----:B------:R-:W5:Y:S08]  /*135b0*/  MUFU.EX2 R181, R101 ;  /* 0x0000006500b57308 */ /* 0x000f700000000800 */
[----:B------:R-:W5:Y:S01]  /*135c0*/  MUFU.EX2 R178, R112 ;  /* 0x0000007000b27308 */ /* 0x000f620000000800 */
[----:B--2---:R-:W-:Y:S01]  /*135d0*/  @!P1 FMUL R179, R179, R179 ;  /* 0x000000b3b3b39220 */ /* 0x004fe20000400000 */
[----:B---3--:R-:W-:Y:S01]  /*135e0*/  @!P0 FMUL R176, R176, R176 ;  /* 0x000000b0b0b08220 */ /* 0x008fe20000400000 */
[----:B------:R-:W-:Y:S01]  /*135f0*/  FSETP.GEU.AND P1, PT, R94, -126, PT ;  /* 0xc2fc00005e00780b */ /* 0x000fe20003f2e000 */
[----:B-1----:R-:W-:Y:S01]  /*13600*/  @!P5 FMUL R183, R183, R183 ;  /* 0x000000b7b7b7d220 */ /* 0x002fe20000400000 */
        /* <DEDUP_REMOVED lines=181> */
[----:B------:R-:W-:Y:S01]  /*14160*/  @!P4 FMUL R79, R79, 0.5 ;  /* 0x3f0000004f4fc820 */ /* 0x000fe20000400000 */
[----:B------:R2:W-:Y:S01]  /*14170*/  STL [R1+0x48], R128 ;  /* 0x0000488001007387 */ /* 0x0005e20000100800 */
[----:B------:R-:W-:Y:S01]  /*14180*/  @!P3 FMUL R102, R102, 0.5 ;  /* 0x3f0000006666b820 */ /* 0x000fe20000400000 */
[----:B------:R-:W-:Y:S01]  /*14190*/  MOV R64, R128 ;  /* 0x0000008000407202 */ /* 0x000fe20000000f00 */
[----:B------:R-:W-:Y:S01]  /*141a0*/  MUFU.EX2 R129, R83 ;  /* 0x0000005300817308 */ /* 0x000fe20000000800 */
[----:B------:R-:W-:-:S07]  /*141b0*/  @!P2 FMUL R103, R103, 0.5 ;  /* 0x3f0000006767a820 */ /* 0x000fce0000400000 */
[----:B------:R-:W-:Y:S01]  /*141c0*/  MUFU.EX2 R132, R78 ;  /* 0x0000004e00847308 */ /* 0x000fe20000000800 */
[----:B-1----:R-:W-:-:S07]  /*141d0*/  @!P6 FMUL R135, R135, R135 ;  /* 0x000000878787e220 */ /* 0x002fce0000400000 */
[----:B------:R-:W-:Y:S08]  /*141e0*/  MUFU.EX2 R133, R79 ;  /* 0x0000004f00857308 */ /* 0x000ff00000000800 */
[----:B--2---:R-:W1:Y:S01]  /*141f0*/  MUFU.EX2 R128, R82 ;  /* 0x0000005200807308 */ /* 0x004e620000000800 */
[----:B------:R-:W-:-:S07]  /*14200*/  FSETP.GEU.AND P6, PT, R98, -126, PT ;  /* 0xc2fc00006200780b */ /* 0x000fce0003fce000 */
[----:B------:R-:W2:Y:S08]  /*14210*/  MUFU.EX2 R130, R102 ;  /* 0x0000006600827308 */ /* 0x000eb00000000800 */
[----:B------:R-:W3:Y:S01]  /*14220*/  MUFU.EX2 R131, R103 ;  /* 0x0000006700837308 */ /* 0x000ee20000000800 */
[----:B-1----:R-:W-:Y:S01]  /*14230*/  @!P1 FMUL R128, R128, R128 ;  /* 0x0000008080809220 */ /* 0x002fe20000400000 */
[----:B------:R-:W-:Y:S01]  /*14240*/  @!P0 FMUL R129, R129, R129 ;  /* 0x0000008181818220 */ /* 0x000fe20000400000 */
[----:B------:R-:W-:Y:S01]  /*14250*/  FSETP.GEU.AND P1, PT, R81, -126, PT ;  /* 0xc2fc00005100780b */ /* 0x000fe20003f2e000 */
[----:B------:R-:W-:Y:S01]  /*14260*/  @!P5 FMUL R132, R132, R132 ;  /* 0x000000848484d220 */ /* 0x000fe20000400000 */
[----:B------:R-:W-:Y:S01]  /*14270*/  FSETP.GEU.AND P0, PT, R66, -126, PT ;  /* 0xc2fc00004200780b */ /* 0x000fe20003f0e000 */
[----:B------:R-:W-:Y:S01]  /*14280*/  @!P4 FMUL R133, R133, R133 ;  /* 0x000000858585c220 */ /* 0x000fe20000400000 */
[----:B------:R-:W-:Y:S01]  /*14290*/  FSETP.GEU.AND P5, PT, R99, -126, PT ;  /* 0xc2fc00006300780b */ /* 0x000fe20003fae000 */
[----:B--2---:R-:W-:Y:S01]  /*142a0*/  @!P3 FMUL R130, R130, R130 ;  /* 0x000000828282b220 */ /* 0x004fe20000400000 */
[----:B------:R-:W-:-:S02]  /*142b0*/  FSETP.GEU.AND P4, PT, R76, -126, PT ;  /* 0xc2fc00004c00780b */ /* 0x000fc40003f8e000 */
[----:B------:R-:W-:Y:S01]  /*142c0*/  FSETP.GEU.AND P3, PT, R77, -126, PT ;  /* 0xc2fc00004d00780b */ /* 0x000fe20003f6e000 */
[----:B------:R-:W-:Y:S01]  /*142d0*/  @!P6 FMUL R98, R98, 0.5 ;  /* 0x3f0000006262e820 */ /* 0x000fe20000400000 */
[----:B---3--:R-:W-:Y:S01]  /*142e0*/  @!P2 FMUL R131, R131, R131 ;  /* 0x000000838383a220 */ /* 0x008fe20000400000 */
[----:B------:R-:W-:Y:S02]  /*142f0*/  FSETP.GEU.AND P2, PT, R80, -126, PT ;  /* 0xc2fc00005000780b */ /* 0x000fe40003f4e000 */
[----:B------:R-:W-:Y:S02]  /*14300*/  MOV R61, R126 ;  /* 0x0000007e003d7202 */ /* 0x000fe40000000f00 */
[----:B------:R-:W1:Y:S01]  /*14310*/  MUFU.EX2 R126, R98 ;  /* 0x00000062007e7308 */ /* 0x000e620000000800 */
[----:B------:R-:W-:Y:S01]  /*14320*/  @!P1 FMUL R81, R81, 0.5 ;  /* 0x3f00000051519820 */ /* 0x000fe20000400000 */
[----:B------:R-:W-:Y:S01]  /*14330*/  @!P0 FMUL R66, R66, 0.5 ;  /* 0x3f00000042428820 */ /* 0x000fe20000400000 */
[----:B------:R-:W-:Y:S01]  /*14340*/  @!P5 FMUL R99, R99, 0.5 ;  /* 0x3f0000006363d820 */ /* 0x000fe20000400000 */
[----:B------:R-:W-:-:S02]  /*14350*/  @!P4 FMUL R76, R76, 0.5 ;  /* 0x3f0000004c4cc820 */ /* 0x000fc40000400000 */
[----:B------:R-:W-:Y:S01]  /*14360*/  @!P3 FMUL R77, R77, 0.5 ;  /* 0x3f0000004d4db820 */ /* 0x000fe20000400000 */
[----:B------:R-:W-:Y:S02]  /*14370*/  MOV R60, R127 ;  /* 0x0000007f003c7202 */ /* 0x000fe40000000f00 */
[----:B------:R-:W-:Y:S01]  /*14380*/  @!P2 FMUL R80, R80, 0.5 ;  /* 0x3f0000005050a820 */ /* 0x000fe20000400000 */
[----:B------:R-:W2:Y:S01]  /*14390*/  MUFU.EX2 R123, R81 ;  /* 0x00000051007b7308 */ /* 0x000ea20000000800 */
[----:B------:R-:W-:Y:S02]  /*143a0*/  MOV R72, R125 ;  /* 0x0000007d00487202 */ /* 0x000fe40000000f00 */
[----:B------:R-:W-:-:S05]  /*143b0*/  MOV R73, R124 ;  /* 0x0000007c00497202 */ /* 0x000fca0000000f00 */
        /* <DEDUP_REMOVED lines=119> */
[----:B------:R-:W-:-:S02]  /*14b30*/  FFMA2 R22, R24.F32x2.HI_LO, UR37.F32, R0.F32 ;  /* 0x0000002518167c49 */ /* 0x000fc40009200000 */
[----:B--2---:R-:W-:Y:S01]  /*14b40*/  @!P1 FMUL R95, R95, R95 ;  /* 0x0000005f5f5f9220 */ /* 0x004fe20000400000 */
[----:B---3--:R-:W-:Y:S01]  /*14b50*/  @!P0 FMUL R92, R92, R92 ;  /* 0x0000005c5c5c8220 */ /* 0x008fe20000400000 */
[----:B-1----:R-:W-:Y:S01]  /*14b60*/  @!P5 FMUL R99, R99, R99 ;  /* 0x000000636363d220 */ /* 0x002fe20000400000 */
[----:B------:R-:W-:Y:S01]  /*14b70*/  FSETP.GEU.AND P1, PT, R22, -126, PT ;  /* 0xc2fc00001600780b */ /* 0x000fe20003f2e000 */
[----:B----4-:R-:W-:Y:S01]  /*14b80*/  @!P4 FMUL R96, R96, R96 ;  /* 0x000000606060c220 */ /* 0x010fe20000400000 */
[----:B------:R-:W-:Y:S01]  /*14b90*/  FSETP.GEU.AND P0, PT, R23, -126, PT ;  /* 0xc2fc00001700780b */ /* 0x000fe20003f0e000 */
[----:B-----5:R-:W-:Y:S01]  /*14ba0*/  @!P3 FMUL R97, R97, R97 ;  /* 0x000000616161b220 */ /* 0x020fe20000400000 */
[----:B------:R-:W-:Y:S02]  /*14bb0*/  FSETP.GEU.AND P5, PT, R28, -126, PT ;  /* 0xc2fc00001c00780b */ /* 0x000fe40003fae000 */
[----:B------:R-:W-:Y:S02]  /*14bc0*/  FSETP.GEU.AND P4, PT, R29, -126, PT ;  /* 0xc2fc00001d00780b */ /* 0x000fe40003f8e000 */
[----:B------:R-:W-:Y:S01]  /*14bd0*/  FSETP.GEU.AND P3, PT, R26, -126, PT ;  /* 0xc2fc00001a00780b */ /* 0x000fe20003f6e000 */
[----:B------:R-:W-:Y:S01]  /*14be0*/  @!P2 FMUL R94, R94, R94 ;  /* 0x0000005e5e5ea220 */ /* 0x000fe20000400000 */
[----:B------:R-:W-:Y:S01]  /*14bf0*/  FSETP.GEU.AND P2, PT, R27, -126, PT ;  /* 0xc2fc00001b00780b */ /* 0x000fe20003f4e000 */
[----:B------:R-:W-:-:S04]  /*14c00*/  @!P6 FMUL R31, R31, 0.5 ;  /* 0x3f0000001f1fe820 */ /* 0x000fc80000400000 */
[----:B------:R-:W1:Y:S01]  /*14c10*/  MUFU.EX2 R93, R31 ;  /* 0x0000001f005d7308 */ /* 0x000e620000000800 */
[----:B------:R-:W-:Y:S01]  /*14c20*/  @!P1 FMUL R22, R22, 0.5 ;  /* 0x3f00000016169820 */ /* 0x000fe20000400000 */
[----:B------:R-:W-:Y:S01]  /*14c30*/  @!P0 FMUL R23, R23, 0.5 ;  /* 0x3f00000017178820 */ /* 0x000fe20000400000 */
[----:B------:R-:W-:Y:S01]  /*14c40*/  @!P5 FMUL R28, R28, 0.5 ;  /* 0x3f0000001c1cd820 */ /* 0x000fe20000400000 */
[----:B------:R-:W-:Y:S02]  /*14c50*/  @!P4 FMUL R29, R29, 0.5 ;  /* 0x3f0000001d1dc820 */ /* 0x000fe40000400000 */
[----:B------:R-:W-:Y:S02]  /*14c60*/  @!P3 FMUL R26, R26, 0.5 ;  /* 0x3f0000001a1ab820 */ /* 0x000fe40000400000 */
[----:B------:R-:W-:Y:S01]  /*14c70*/  @!P2 FMUL R27, R27, 0.5 ;  /* 0x3f0000001b1ba820 */ /* 0x000fe20000400000 */
[----:B------:R-:W2:Y:S01]  /*14c80*/  MUFU.EX2 R90, R28 ;  /* 0x0000001c005a7308 */ /* 0x000ea20000000800 */
[----:B------:R3:W-:Y:S01]  /*14c90*/  STL [R1+0x4c], R3 ;  /* 0x00004c0301007387 */ /* 0x0007e20000100800 */
[----:B------:R-:W-:-:S03]  /*14ca0*/  MOV R65, R3 ;  /* 0x0000000300417202 */ /* 0x000fc60000000f00 */
[----:B------:R4:W-:Y:S03]  /*14cb0*/  STL [R1+0x40], R20 ;  /* 0x0000401401007387 */ /* 0x0009e60000100800 */
[----:B------:R-:W5:Y:S01]  /*14cc0*/  MUFU.EX2 R91, R29 ;  /* 0x0000001d005b7308 */ /* 0x000f620000000800 */
[----:B------:R4:W-:Y:S04]  /*14cd0*/  STL [R1+0x44], R21 ;  /* 0x0000441501007387 */ /* 0x0009e80000100800 */
[----:B------:R4:W-:Y:S03]  /*14ce0*/  STL [R1+0x38], R14 ;  /* 0x0000380e01007387 */ /* 0x0009e60000100800 */
[----:B------:R-:W5:Y:S01]  /*14cf0*/  MUFU.EX2 R88, R26 ;  /* 0x0000001a00587308 */ /* 0x000f620000000800 */
[----:B------:R4:W-:Y:S04]  /*14d00*/  STL [R1+0x3c], R15 ;  /* 0x00003c0f01007387 */ /* 0x0009e80000100800 */
[----:B------:R4:W-:Y:S03]  /*14d10*/  STL [R1+0x30], R12 ;  /* 0x0000300c01007387 */ /* 0x0009e60000100800 */
[----:B------:R-:W5:Y:S01]  /*14d20*/  MUFU.EX2 R89, R27 ;  /* 0x0000001b00597308 */ /* 0x000f620000000800 */
[----:B------:R4:W-:Y:S01]  /*14d30*/  STL [R1+0x34], R13 ;  /* 0x0000340d01007387 */ /* 0x0009e20000100800 */
[----:B---3--:R-:W-:-:S03]  /*14d40*/  MOV R3, UR4 ;  /* 0x0000000400037c02 */ /* 0x008fc60008000f00 */
[----:B------:R4:W-:Y:S03]  /*14d50*/  STL [R1+0x28], R10 ;  /* 0x0000280a01007387 */ /* 0x0009e60000100800 */
[----:B------:R-:W3:Y:S01]  /*14d60*/  MUFU.EX2 R22, R22 ;  /* 0x0000001600167308 */ /* 0x000ee20000000800 */
[----:B------:R4:W-:Y:S04]  /*14d70*/  STL [R1+0x2c], R11 ;  /* 0x00002c0b01007387 */ /* 0x0009e80000100800 */
[----:B------:R4:W-:Y:S03]  /*14d80*/  STL [R1+0x20], R8 ;  /* 0x0000200801007387 */ /* 0x0009e60000100800 */
[----:B------:R-:W3:Y:S01]  /*14d90*/  MUFU.EX2 R23, R23 ;  /* 0x0000001700177308 */ /* 0x000ee20000000800 */
[----:B------:R4:W-:Y:S04]  /*14da0*/  STL [R1+0x24], R9 ;  /* 0x0000240901007387 */ /* 0x0009e80000100800 */
[----:B------:R4:W-:Y:S04]  /*14db0*/  STL [R1+0x18], R6 ;  /* 0x0000180601007387 */ /* 0x0009e80000100800 */
[----:B------:R4:W-:Y:S04]  /*14dc0*/  STL [R1+0x1c], R7 ;  /* 0x00001c0701007387 */ /* 0x0009e80000100800 */
[----:B------:R4:W-:Y:S04]  /*14dd0*/  STL [R1+0x10], R4 ;  /* 0x0000100401007387 */ /* 0x0009e80000100800 */
[----:B------:R4:W-:Y:S01]  /*14de0*/  STL [R1+0x14], R5 ;  /* 0x0000140501007387 */ /* 0x0009e20000100800 */
[----:B-1----:R-:W-:Y:S01]  /*14df0*/  @!P6 FMUL R93, R93, R93 ;  /* 0x0000005d5d5de220 */ /* 0x002fe20000400000 */
[----:B------:R-:W-:Y:S01]  /*14e00*/  LOP3.LUT P6, RZ, R3, 0x3, R2, 0x48, !PT ;  /* 0x0000000303ff7812 */ /* 0x000fe200078c4802 */
[----:B--2---:R-:W-:Y:S01]  /*14e10*/  @!P5 FMUL R90, R90, R90 ;  /* 0x0000005a5a5ad220 */ /* 0x004fe20000400000 */
[----:B-----5:R-:W-:Y:S01]  /*14e20*/  @!P4 FMUL R91, R91, R91 ;  /* 0x0000005b5b5bc220 */ /* 0x020fe20000400000 */
[----:B------:R-:W-:Y:S01]  /*14e30*/  @!P3 FMUL R88, R88, R88 ;  /* 0x000000585858b220 */ /* 0x000fe20000400000 */
[----:B------:R-:W-:Y:S01]  /*14e40*/  @!P2 FMUL R89, R89, R89 ;  /* 0x000000595959a220 */ /* 0x000fe20000400000 */
[----:B---3--:R-:W-:Y:S01]  /*14e50*/  @!P1 FMUL R22, R22, R22 ;  /* 0x0000001616169220 */ /* 0x008fe20000400000 */
[----:B------:R-:W-:Y:S01]  /*14e60*/  @!P0 FMUL R23, R23, R23 ;  /* 0x0000001717178220 */ /* 0x000fe20000400000 */
[----:B------:R-:W-:-:S02]  /*14e70*/  ULOP3.LUT UR55, UR55, 0x1, URZ, 0x3c, !UPT ;  /* 0x0000000137377892 */ /* 0x000fc4000f8e3cff */
[----:B------:R-:W-:Y:S02]  /*14e80*/  USEL UR52, UR41, UR52, UP0 ;  /* 0x0000003429347287 */ /* 0x000fe40008000000 */
[----:B------:R-:W-:Y:S01]  /*14e90*/  USEL UR53, UR53, UR41, UP0 ;  /* 0x0000002935357287 */ /* 0x000fe20008000000 */
[----:B------:R-:W-:Y:S02]  /*14ea0*/  F2FP.BF16.F32.PACK_AB R56, R73, R72 ;  /* 0x000000484938723e */ /* 0x000fe400000010ff */
[----:B------:R-:W-:Y:S02]  /*14eb0*/  F2FP.BF16.F32.PACK_AB R57, R61, R60 ;  /* 0x0000003c3d39723e */ /* 0x000fe400000010ff */
[----:B------:R-:W-:Y:S02]  /*14ec0*/  F2FP.BF16.F32.PACK_AB R58, R65, R64 ;  /* 0x00000040413a723e */ /* 0x000fe400000010ff */
[----:B------:R-:W-:Y:S02]  /*14ed0*/  F2FP.BF16.F32.PACK_AB R59, R21, R20 ;  /* 0x00000014153b723e */ /* 0x000fe400000010ff */
[----:B------:R-:W-:-:S02]  /*14ee0*/  F2FP.BF16.F32.PACK_AB R60, R15, R14 ;  /* 0x0000000e0f3c723e */ /* 0x000fc400000010ff */
[----:B------:R-:W-:Y:S02]  /*14ef0*/  F2FP.BF16.F32.PACK_AB R61, R13, R12 ;  /* 0x0000000c0d3d723e */ /* 0x000fe400000010ff */
        /* <DEDUP_REMOVED lines=55> */
[----:B------:R-:W-:Y:S01]  /*15270*/  F2FP.BF16.F32.PACK_AB R53, R23, R22 ;  /* 0x000000161735723e */ /* 0x000fe200000010ff */
[----:B----4-:R-:W-:Y:S06]  /*15280*/  @!P6 BRA `(.L_x_258) ;  /* 0x000000000040e947 */ /* 0x010fec0003800000 */
        /* <DEDUP_REMOVED lines=16> */
.L_x_258:
[----:B------:R-:W-:Y:S05]  /*15390*/  WARPSYNC.ALL ;  /* 0x0000000000007948 */ /* 0x000fea0003800000 */
[----:B------:R1:W-:Y:S02]  /*153a0*/  STTM.x32 tmem[UR44], R56 ;  /* 0x00000038000079ed */ /* 0x0003e400082c002c */
[----:B-1----:R-:W2:Y:S01]  /*153b0*/  LDL R87, [R1+0x64] ;  /* 0x0000640001577983 */ /* 0x002ea20000100800 */
[----:B------:R-:W-:Y:S01]  /*153c0*/  UIADD3 UR4, UPT, UPT, UR44, 0x20, URZ ;  /* 0x000000202c047890 */ /* 0x000fe2000fffe0ff */
[----:B------:R-:W1:Y:S03]  /*153d0*/  S2R R58, SR_TID.X ;  /* 0x00000000003a7919 */ /* 0x000e660000002100 */
[----:B------:R-:W-:-:S06]  /*153e0*/  USHF.R.U32.HI UR4, URZ, 0x15, UR4 ;  /* 0x00000015ff047899 */ /* 0x000fcc0008011604 */
[----:B------:R-:W-:Y:S02]  /*153f0*/  MOV R0, UR4 ;  /* 0x0000000400007c02 */ /* 0x000fe40008000f00 */
[----:B-1----:R-:W-:Y:S02]  /*15400*/  SHF.R.U32.HI R59, RZ, 0x5, R58 ;  /* 0x00000005ff3b7819 */ /* 0x002fe4000001163a */
[----:B--2---:R-:W-:-:S04]  /*15410*/  FSETP.NEU.AND P0, PT, R87, -INF , PT ;  /* 0xff8000005700780b */ /* 0x004fc80003f0d000 */
[----:B------:R-:W-:Y:S02]  /*15420*/  FSEL R2, R87, RZ, P0 ;  /* 0x000000ff57027208 */ /* 0x000fe40000000000 */
[----:B------:R-:W-:-:S03]  /*15430*/  LOP3.LUT P0, RZ, R0, 0x3, R59, 0x48, !PT ;  /* 0x0000000300ff7812 */ /* 0x000fc6000780483b */
[----:B------:R-:W-:-:S04]  /*15440*/  FMUL R2, R2, -UR37 ;  /* 0x8000002502027c20 */ /* 0x000fc80008400000 */
[--C-:B------:R-:W-:Y:S02]  /*15450*/  FFMA2 R54, R54.F32x2.HI_LO, UR37.F32, R2.reuse.F32 ;  /* 0x0000002536367c49 */ /* 0x100fe40009200002 */
[----:B------:R-:W-:-:S03]  /*15460*/  FFMA2 R2, R18.F32x2.HI_LO, UR37.F32, R2.F32 ;  /* 0x0000002512027c49 */ /* 0x000fc60009200002 */
[----:B------:R-:W-:Y:S02]  /*15470*/  FSETP.GEU.AND P4, PT, R54, -126, PT ;  /* 0xc2fc00003600780b */ /* 0x000fe40003f8e000 */
[----:B------:R-:W-:Y:S02]  /*15480*/  FSETP.GEU.AND P3, PT, R55, -126, PT ;  /* 0xc2fc00003700780b */ /* 0x000fe40003f6e000 */
[----:B------:R-:W-:Y:S02]  /*15490*/  FSETP.GEU.AND P2, PT, R2, -126, PT ;  /* 0xc2fc00000200780b */ /* 0x000fe40003f4e000 */
[----:B------:R-:W-:-:S07]  /*154a0*/  FSETP.GEU.AND P1, PT, R3, -126, PT ;  /* 0xc2fc00000300780b */ /* 0x000fce0003f2e000 */
[----:B------:R-:W-:Y:S02]  /*154b0*/  @!P4 FMUL R54, R54, 0.5 ;  /* 0x3f0000003636c820 */ /* 0x000fe40000400000 */
[----:B------:R-:W-:Y:S02]  /*154c0*/  @!P3 FMUL R55, R55, 0.5 ;  /* 0x3f0000003737b820 */ /* 0x000fe40000400000 */
[----:B------:R-:W-:Y:S01]  /*154d0*/  @!P2 FMUL R2, R2, 0.5 ;  /* 0x3f0000000202a820 */ /* 0x000fe20000400000 */
[----:B------:R-:W1:Y:S01]  /*154e0*/  MUFU.EX2 R56, R54 ;  /* 0x0000003600387308 */ /* 0x000e620000000800 */
[----:B------:R-:W-:-:S07]  /*154f0*/  @!P1 FMUL R3, R3, 0.5 ;  /* 0x3f00000003039820 */ /* 0x000fce0000400000 */
[----:B------:R-:W2:Y:S08]  /*15500*/  MUFU.EX2 R57, R55 ;  /* 0x0000003700397308 */ /* 0x000eb00000000800 */
[----:B------:R-:W3:Y:S01]  /*15510*/  MUFU.EX2 R18, R2 ;  /* 0x0000000200127308 */ /* 0x000ee20000000800 */
[----:B-1----:R-:W-:-:S07]  /*15520*/  @!P4 FMUL R56, R56, R56 ;  /* 0x000000383838c220 */ /* 0x002fce0000400000 */
[----:B------:R-:W1:Y:S01]  /*15530*/  MUFU.EX2 R19, R3 ;  /* 0x0000000300137308 */ /* 0x000e620000000800 */
[----:B--2---:R-:W-:-:S05]  /*15540*/  @!P3 FMUL R57, R57, R57 ;  /* 0x000000393939b220 */ /* 0x004fca0000400000 */
[----:B------:R-:W-:Y:S01]  /*15550*/  F2FP.BF16.F32.PACK_AB R54, R57, R56 ;  /* 0x000000383936723e */ /* 0x000fe200000010ff */
[----:B---3--:R-:W-:Y:S01]  /*15560*/  @!P2 FMUL R18, R18, R18 ;  /* 0x000000121212a220 */ /* 0x008fe20000400000 */
[----:B-1----:R-:W-:-:S05]  /*15570*/  @!P1 FMUL R19, R19, R19 ;  /* 0x0000001313139220 */ /* 0x002fca0000400000 */
[----:B------:R-:W-:Y:S01]  /*15580*/  F2FP.BF16.F32.PACK_AB R55, R19, R18 ;  /* 0x000000121337723e */ /* 0x000fe200000010ff */
[----:B------:R-:W-:Y:S06]  /*15590*/  @!P0 BRA `(.L_x_259) ;  /* 0x0000000000408947 */ /* 0x000fec0003800000 */
        /* <DEDUP_REMOVED lines=16> */
.L_x_259:
[----:B------:R-:W-:Y:S01]  /*156a0*/  MOV R0, UR47 ;  /* 0x0000002f00007c02 */ /* 0x000fe20008000f00 */
[----:B------:R-:W-:Y:S05]  /*156b0*/  WARPSYNC.ALL ;  /* 0x0000000000007948 */ /* 0x000fea0003800000 */
[----:B------:R-:W-:Y:S01]  /*156c0*/  ISETP.GT.U32.AND P1, PT, R0, 0x1, PT ;  /* 0x000000010000780c */ /* 0x000fe20003f24070 */
[----:B------:R1:W-:Y:S01]  /*156d0*/  STTM.x32 tmem[UR44+0x20], R24 ;  /* 0x00002018000079ed */ /* 0x0003e200082c002c */
[----:B------:R-:W2:Y:S11]  /*156e0*/  FENCE.VIEW.ASYNC.T ;  /* 0x00000000000073c6 */ /* 0x000eb60000000200 */
[----:B------:R-:W-:Y:S05]  /*156f0*/  @P1 BRA `(.L_x_260) ;  /* 0x0000000000081947 */ /* 0x000fea0003800000 */
[----:B------:R-:W-:Y:S05]  /*15700*/  BPT.TRAP 0x1 ;  /* 0x000000040000795c */ /* 0x000fea0000300000 */
[----:B------:R-:W-:Y:S05]  /*15710*/  BPT.TRAP 0x1 ;  /* 0x000000040000795c */ /* 0x000fea0000300000 */
.L_x_260:
[----:B------:R-:W3:Y:S01]  /*15720*/  S2UR UR4, SR_CgaCtaId ;  /* 0x00000000000479c3 */ /* 0x000ee20000008800 */
[----:B------:R-:W-:Y:S01]  /*15730*/  UISETP.NE.AND UP0, UPT, UR56, URZ, UPT ;  /* 0x000000ff3800728c */ /* 0x000fe2000bf05270 */
[----:B------:R-:W-:Y:S02]  /*15740*/  UMOV UR5, 0x400 ;  /* 0x0000040000057882 */ /* 0x000fe40000000000 */
[----:B---3--:R-:W-:-:S04]  /*15750*/  ULEA UR4, UR4, UR5, 0x18 ;  /* 0x0000000504047291 */ /* 0x008fc8000f8ec0ff */
[----:B------:R-:W-:-:S04]  /*15760*/  UIADD3 UR5, UPT, UPT, UR4, 0xe068, URZ ;  /* 0x0000e06804057890 */ /* 0x000fc8000fffe0ff */
[----:B------:R-:W-:-:S04]  /*15770*/  @UP0 UIADD3 UR5, UPT, UPT, UR4, 0xe058, URZ ;  /* 0x0000e05804050890 */ /* 0x000fc8000fffe0ff */
[----:B------:R-:W-:-:S09]  /*15780*/  UPRMT UR5, UR43, 0x654, UR5 ;  /* 0x000006542b057896 */ /* 0x000fd20008000005 */
[----:B--2---:R-:W-:Y:S01]  /*15790*/  SYNCS.ARRIVE.TRANS64.RED.A1T0 RZ, [UR5], RZ ;  /* 0x000000ffffff79a7 */ /* 0x004fe20008100405 */
[----:B------:R-:W-:-:S04]  /*157a0*/  USEL UR5, UR51, UR54, UP0 ;  /* 0x0000003633057287 */ /* 0x000fc80008000000 */
[----:B------:R-:W-:-:S04]  /*157b0*/  ULOP3.LUT UR5, UR5, 0x1, URZ, 0x3c, !UPT ;  /* 0x0000000105057892 */ /* 0x000fc8000f8e3cff */
[----:B------:R-:W-:Y:S02]  /*157c0*/  USEL UR51, UR5, UR51, UP0 ;  /* 0x0000003305337287 */ /* 0x000fe40008000000 */
[----:B------:R-:W-:Y:S02]  /*157d0*/  USEL UR54, UR54, UR5, UP0 ;  /* 0x0000000536367287 */ /* 0x000fe40008000000 */
[----:B------:R-:W-:-:S09]  /*157e0*/  UISETP.NE.AND UP0, UPT, UR48, URZ, UPT ;  /* 0x000000ff3000728c */ /* 0x000fd2000bf05270 */
[----:B------:R-:W-:Y:S05]  /*157f0*/  BRA.U UP0, `(.L_x_261) ;  /* 0x0000000100047547 */ /* 0x000fea000b800000 */
[----:B------:R-:W-:Y:S05]  /*15800*/  BPT.TRAP 0x1 ;  /* 0x000000040000795c */ /* 0x000fea0000300000 */
.L_x_261:
[----:B------:R-:W2:Y:S04]  /*15810*/  LDL.LU R2, [R1+0x50] ;  /* 0x0000500001027983 */ /* 0x000ea80000300800 */
[----:B------:R-:W2:Y:S04]  /*15820*/  LDL.LU R3, [R1+0x54] ;  /* 0x0000540001037983 */ /* 0x000ea80000300800 */
[----:B------:R-:W3:Y:S04]  /*15830*/  LDL.LU R4, [R1+0x48] ;  /* 0x0000480001047983 */ /* 0x000ee80000300800 */
[----:B------:R-:W3:Y:S04]  /*15840*/  LDL.LU R5, [R1+0x4c] ;  /* 0x00004c0001057983 */ /* 0x000ee80000300800 */
[----:B------:R-:W4:Y:S04]  /*15850*/  LDL.LU R14, [R1+0x30] ;  /* 0x00003000010e7983 */ /* 0x000f280000300800 */
[----:B------:R-:W4:Y:S04]  /*15860*/  LDL.LU R15, [R1+0x34] ;  /* 0x00003400010f7983 */ /* 0x000f280000300800 */
[----:B------:R-:W5:Y:S04]  /*15870*/  LDL.LU R6, [R1+0x40] ;  /* 0x0000400001067983 */ /* 0x000f680000300800 */
[----:B------:R-:W5:Y:S04]  /*15880*/  LDL.LU R7, [R1+0x44] ;  /* 0x0000440001077983 */ /* 0x000f680000300800 */
[----:B------:R-:W5:Y:S04]  /*15890*/  LDL.LU R12, [R1+0x28] ;  /* 0x00002800010c7983 */ /* 0x000f680000300800 */
[----:B------:R-:W5:Y:S04]  /*158a0*/  LDL.LU R13, [R1+0x2c] ;  /* 0x00002c00010d7983 */ /* 0x000f680000300800 */
[----:B------:R-:W5:Y:S04]  /*158b0*/  LDL.LU R10, [R1+0x20] ;  /* 0x00002000010a7983 */ /* 0x000f680000300800 */
[----:B------:R-:W5:Y:S04]  /*158c0*/  LDL.LU R11, [R1+0x24] ;  /* 0x00002400010b7983 */ /* 0x000f680000300800 */
[----:B------:R-:W5:Y:S04]  /*158d0*/  LDL.LU R8, [R1+0x10] ;  /* 0x0000100001087983 */ /* 0x000f680000300800 */
[----:B------:R-:W5:Y:S01]  /*158e0*/  LDL.LU R9, [R1+0x14] ;  /* 0x0000140001097983 */ /* 0x000f620000300800 */
[----:B------:R-:W-:Y:S01]  /*158f0*/  UISETP.NE.AND UP0, UPT, UR56, URZ, UPT ;  /* 0x000000ff3800728c */ /* 0x000fe2000bf05270 */
[----:B------:R-:W-:Y:S01]  /*15900*/  MOV R0, UR41 ;  /* 0x0000002900007c02 */ /* 0x000fe20008000f00 */
[----:B------:R-:W-:Y:S01]  /*15910*/  UIADD3 UR6, UPT, UPT, UR4, 0xe078, URZ ;  /* 0x0000e07804067890 */ /* 0x000fe2000fffe0ff */
[----:B------:R-:W-:-:S02]  /*15920*/  FSETP.NEU.AND P0, PT, R87, -INF , PT ;  /* 0xff8000005700780b */ /* 0x000fc40003f0d000 */
[----:B------:R-:W-:-:S06]  /*15930*/  SHF.L.U32 R0, R0, 0x1f, RZ ;  /* 0x0000001f00007819 */ /* 0x000fcc00000006ff */
[----:B------:R-:W-:-:S09]  /*15940*/  @!UP0 UIADD3 UR6, UPT, UPT, UR4, 0xe088, URZ ;  /* 0x0000e08804068890 */ /* 0x000fd2000fffe0ff */
[----:B------:R-:W1:Y:S01]  /*15950*/  SYNCS.PHASECHK.TRANS64.TRYWAIT P2, [UR6], R0 ;  /* 0x00000000ff0075a7 */ /* 0x000e620008041106 */
[----:B--2---:R-:W-:Y:S02]  /*15960*/  FADD2 R2, R2.F32x2.HI_LO, RZ.F32 ;  /* 0x000000ff0202724b */ /* 0x004fe40000200000 */
[----:B---3--:R-:W-:Y:S02]  /*15970*/  FADD2 R4, R4.F32x2.HI_LO, RZ.F32 ;  /* 0x000000ff0404724b */ /* 0x008fe40000200000 */
[----:B----4-:R-:W-:Y:S02]  /*15980*/  FADD2 R2, R2.F32x2.HI_LO, R14.F32x2.HI_LO ;  /* 0x0000000e0202724b */ /* 0x010fe40000000000 */
[----:B-----5:R-:W-:Y:S02]  /*15990*/  FADD2 R6, R6.F32x2.HI_LO, RZ.F32 ;  /* 0x000000ff0606724b */ /* 0x020fe40000200000 */
[----:B------:R-:W-:-:S04]  /*159a0*/  FADD2 R4, R4.F32x2.HI_LO, R12.F32x2.HI_LO ;  /* 0x0000000c0404724b */ /* 0x000fc80000000000 */
[----:B------:R-:W-:Y:S02]  /*159b0*/  FADD2 R4, R4.F32x2.HI_LO, R188.F32x2.HI_LO ;  /* 0x000000bc0404724b */ /* 0x000fe40000000000 */
[----:B------:R-:W-:Y:S02]  /*159c0*/  FADD2 R6, R6.F32x2.HI_LO, R10.F32x2.HI_LO ;  /* 0x0000000a0606724b */ /* 0x000fe40000000000 */
[----:B------:R-:W-:Y:S02]  /*159d0*/  FADD2 R4, R4.F32x2.HI_LO, R180.F32x2.HI_LO ;  /* 0x000000b40404724b */ /* 0x000fe40000000000 */
[----:B------:R-:W-:Y:S02]  /*159e0*/  FADD2 R6, R6.F32x2.HI_LO, R186.F32x2.HI_LO ;  /* 0x000000ba0606724b */ /* 0x000fe40000000000 */
[----:B------:R-:W-:Y:S02]  /*159f0*/  FADD2 R4, R4.F32x2.HI_LO, R172.F32x2.HI_LO ;  /* 0x000000ac0404724b */ /* 0x000fe40000000000 */
[----:B------:R-:W-:Y:S01]  /*15a00*/  FADD2 R2, R2.F32x2.HI_LO, R8.F32x2.HI_LO ;  /* 0x000000080202724b */ /* 0x000fe20000000000 */
[----:B------:R-:W-:Y:S01]  /*15a10*/  FSEL R8, R87, RZ, P0 ;  /* 0x000000ff57087208 */ /* 0x000fe20000000000 */
[----:B------:R-:W-:-:S02]  /*15a20*/  FADD2 R6, R6.F32x2.HI_LO, R178.F32x2.HI_LO ;  /* 0x000000b20606724b */ /* 0x000fc40000000000 */
[----:B------:R-:W-:Y:S01]  /*15a30*/  FADD2 R2, R2.F32x2.HI_LO, R182.F32x2.HI_LO ;  /* 0x000000b60202724b */ /* 0x000fe20000000000 */
[----:B------:R-:W-:Y:S01]  /*15a40*/  FSETP.NEU.AND P0, PT, R17, R8, PT ;  /* 0x000000081100720b */ /* 0x000fe20003f0d000 */
[----:B------:R-:W-:Y:S02]  /*15a50*/  FADD2 R6, R6.F32x2.HI_LO, R170.F32x2.HI_LO ;  /* 0x000000aa0606724b */ /* 0x000fe40000000000 */
[----:B------:R-:W-:-:S04]  /*15a60*/  FADD2 R2, R2.F32x2.HI_LO, R174.F32x2.HI_LO ;  /* 0x000000ae0202724b */ /* 0x000fc80000000000 */
[----:B------:R-:W-:Y:S01]  /*15a70*/  FADD2 R2, R2.F32x2.HI_LO, R166.F32x2.HI_LO ;  /* 0x000000a60202724b */ /* 0x000fe20000000000 */
[----:B-1----:R-:W-:Y:S06]  /*15a80*/  @!P2 BRA `(.L_x_262) ;  /* 0x0000004c0004a947 */ /* 0x002fec0003800000 */
.L_x_443:
[----:B------:R-:W-:Y:S01]  /*15a90*/  BSSY.RECONVERGENT B0, `(.L_x_263) ;  /* 0x000000a000007945 */ /* 0x000fe20003800200 */
[----:B-1----:R-:W-:-:S03]  /*15aa0*/  MOV R9, 0x3f000000 ;  /* 0x3f00000000097802 */ /* 0x002fc60000000f00 */
[----:B------:R-:W-:Y:S05]  /*15ab0*/  @!P0 BRA `(.L_x_264) ;  /* 0x00000000001c8947 */ /* 0x000fea0003800000 */
[----:B------:R-:W-:-:S04]  /*15ac0*/  FADD R0, -R8, R17 ;  /* 0x0000001108007221 */ /* 0x000fc80000000100 */
[----:B------:R-:W-:-:S05]  /*15ad0*/  FMUL R0, R0, UR37 ;  /* 0x0000002500007c20 */ /* 0x000fca0008400000 */
[----:B------:R-:W-:-:S13]  /*15ae0*/  FSETP.GEU.AND P0, PT, R0, -126, PT ;  /* 0xc2fc00000000780b */ /* 0x000fda0003f0e000 */
[----:B------:R-:W-:-:S04]  /*15af0*/  @!P0 FMUL R0, R0, 0.5 ;  /* 0x3f00000000008820 */ /* 0x000fc80000400000 */
[----:B------:R-:W1:Y:S02]  /*15b00*/  MUFU.EX2 R9, R0 ;  /* 0x0000000000097308 */ /* 0x000e640000000800 */
[----:B-1----:R-:W-:-:S04]  /*15b10*/  @!P0 FMUL R9, R9, R9 ;  /* 0x0000000909098220 */ /* 0x002fc80000400000 */
[----:B------:R-:W-:Y:S02]  /*15b20*/  FMUL R9, R9, 0.5 ;  /* 0x3f00000009097820 */ /* 0x000fe40000400000 */
.L_x_264:
[----:B------:R-:W-:Y:S05]  /*15b30*/  BSYNC.RECONVERGENT B0 ;  /* 0x0000000000007941 */ /* 0x000fea0003800200 */
.L_x_263:
[----:B------:R-:W2:Y:S04]  /*15b40*/  LDL.LU.64 R14, [R1+0x58] ;  /* 0x00005800010e7983 */ /* 0x000ea80000300a00 */
[----:B------:R-:W3:Y:S04]  /*15b50*/  LDL.LU.64 R12, [R1+0x38] ;  /* 0x00003800010c7983 */ /* 0x000ee80000300a00 */
[----:B------:R-:W4:Y:S01]  /*15b60*/  LDL.LU.64 R10, [R1+0x18] ;  /* 0x00001800010a7983 */ /* 0x000f220000300a00 */
[----:B------:R-:W-:Y:S01]  /*15b70*/  FMUL R8, R9, R16 ;  /* 0x0000001009087220 */ /* 0x000fe20000400000 */
[----:B------:R-:W-:Y:S01]  /*15b80*/  FADD2 R4, R4.F32x2.HI_LO, R164.F32x2.HI_LO ;  /* 0x000000a40404724b */ /* 0x000fe20000000000 */
[----:B------:R-:W-:Y:S01]  /*15b90*/  UISETP.NE.AND UP0, UPT, UR50, 0x1, UPT ;  /* 0x000000013200788c */ /* 0x000fe2000bf05270 */
        /* <DEDUP_REMOVED lines=30> */
[----:B------:R-:W-:-:S04]  /*15d80*/  FADD2 R6, R6.F32x2.HI_LO, R18.F32x2.HI_LO ;  /* 0x000000120606724b */ /* 0x000fc80000000000 */
[----:B------:R-:W-:Y:S02]  /*15d90*/  FADD2 R4, R4.F32x2.HI_LO, R6.F32x2.HI_LO ;  /* 0x000000060404724b */ /* 0x000fe40000000000 */
[----:B--2---:R-:W-:-:S04]  /*15da0*/  FADD2 R8, R8.F32, R14.F32x2.HI_LO ;  /* 0x0000000e0808724b */ /* 0x004fc80000040000 */
[----:B---3--:R-:W-:-:S04]  /*15db0*/  FADD2 R8, R8.F32x2.HI_LO, R12.F32x2.HI_LO ;  /* 0x0000000c0808724b */ /* 0x008fc80000000000 */
[----:B----4-:R-:W-:-:S04]  /*15dc0*/  FADD2 R8, R8.F32x2.HI_LO, R10.F32x2.HI_LO ;  /* 0x0000000a0808724b */ /* 0x010fc80000000000 */
[----:B------:R-:W-:-:S04]  /*15dd0*/  FADD2 R8, R8.F32x2.HI_LO, R184.F32x2.HI_LO ;  /* 0x000000b80808724b */ /* 0x000fc80000000000 */
        /* <DEDUP_REMOVED lines=14> */
[----:B------:R-:W-:Y:S01]  /*15ec0*/  FADD R16, R2, R3 ;  /* 0x0000000302107221 */ /* 0x000fe20000000000 */
[----:B------:R-:W-:Y:S06]  /*15ed0*/  BRA.U UP0, `(.L_x_265) ;  /* 0x0000000100987547 */ /* 0x000fec000b800000 */
[----:B------:R-:W-:Y:S05]  /*15ee0*/  @P1 BRA `(.L_x_266) ;  /* 0x0000000000041947 */ /* 0x000fea0003800000 */
[----:B------:R-:W-:Y:S05]  /*15ef0*/  BPT.TRAP 0x1 ;  /* 0x000000040000795c */ /* 0x000fea0000300000 */
.L_x_266:
        /* <DEDUP_REMOVED lines=14> */
.L_x_445:
        /* <DEDUP_REMOVED lines=17> */
.L_x_268:
[----:B------:R-:W2:Y:S01]  /*160f0*/  LDL R19, [R1+0x64] ;  /* 0x0000640001137983 */ /* 0x000ea20000100800 */
[----:B------:R-:W-:Y:S05]  /*16100*/  WARPSYNC.ALL ;  /* 0x0000000000007948 */ /* 0x000fea0003800000 */
[----:B------:R-:W-:Y:S02]  /*16110*/  R2UR UR4, R2 ;  /* 0x00000000020472ca */ /* 0x000fe400000e0000 */
[----:B------:R-:W-:-:S11]  /*16120*/  MOV R18, R16 ;  /* 0x0000001000127202 */ /* 0x000fd60000000f00 */
[----:B--2---:R2:W-:Y:S02]  /*16130*/  STTM.x2 tmem[UR4], R18 ;  /* 0x00000012000079ed */ /* 0x0045e400080c0004 */
.L_x_265:
[----:B-1----:R-:W3:Y:S01]  /*16140*/  LDL.LU R0, [R1+0x64] ;  /* 0x0000640001007983 */ /* 0x002ee20000300800 */
[----:B------:R-:W-:Y:S02]  /*16150*/  UISETP.GT.AND UP0, UPT, UR50, 0x1, UPT ;  /* 0x000000013200788c */ /* 0x000fe4000bf04270 */
[----:B------:R-:W-:Y:S02]  /*16160*/  UIADD3 UR4, UPT, UPT, UR50, -0x1, URZ ;  /* 0xffffffff32047890 */ /* 0x000fe4000fffe0ff */
[----:B------:R-:W-:-:S05]  /*16170*/  UIADD3 UR49, UPT, UPT, UR49, 0x80, URZ ;  /* 0x0000008031317890 */ /* 0x000fca000fffe0ff */
[----:B------:R-:W-:Y:S01]  /*16180*/  UMOV UR50, UR4 ;  /* 0x0000000400327c82 */ /* 0x000fe20008000000 */
[----:B---3--:R-:W-:Y:S01]  /*16190*/  MOV R17, R0 ;  /* 0x0000000000117202 */ /* 0x008fe20000000f00 */
[----:B------:R-:W-:Y:S06]  /*161a0*/  BRA.U UP0, `(.L_x_269) ;  /* 0xffffff9100247547 */ /* 0x000fec000b83ffff */
.L_x_248:
[----:B------:R-:W-:-:S09]  /*161b0*/  UISETP.NE.AND UP0, UPT, UR48, URZ, UPT ;  /* 0x000000ff3000728c */ /* 0x000fd2000bf05270 */
[----:B------:R-:W-:Y:S05]  /*161c0*/  BRA.U UP0, `(.L_x_270) ;  /* 0x0000000100047547 */ /* 0x000fea000b800000 */
[----:B-1-34-:R-:W-:Y:S05]  /*161d0*/  BPT.TRAP 0x1 ;  /* 0x000000040000795c */ /* 0x01afea0000300000 */
.L_x_270:
[----:B------:R-:W5:Y:S01]  /*161e0*/  S2UR UR5, SR_CgaCtaId ;  /* 0x00000000000579c3 */ /* 0x000f620000008800 */
[----:B------:R-:W-:Y:S01]  /*161f0*/  UISETP.NE.AND UP1, UPT, UR56, URZ, UPT ;  /* 0x000000ff3800728c */ /* 0x000fe2000bf25270 */
[----:B------:R-:W-:-:S03]  /*16200*/  UMOV UR4, 0x400 ;  /* 0x0000040000047882 */ /* 0x000fc60000000000 */
[----:B------:R-:W-:-:S04]  /*16210*/  USEL UR6, UR52, UR53, UP1 ;  /* 0x0000003534067287 */ /* 0x000fc80008800000 */
[----:B------:R-:W-:Y:S02]  /*16220*/  ULOP3.LUT UR6, UR6, 0x1, URZ, 0x3c, !UPT ;  /* 0x0000000106067892 */ /* 0x000fe4000f8e3cff */
[----:B-----5:R-:W-:-:S04]  /*16230*/  ULEA UR5, UR5, UR4, 0x18 ;  /* 0x0000000405057291 */ /* 0x020fc8000f8ec0ff */
[----:B------:R-:W-:Y:S02]  /*16240*/  UIADD3 UR4, UPT, UPT, UR5, 0xe080, URZ ;  /* 0x0000e08005047890 */ /* 0x000fe4000fffe0ff */
[----:B------:R-:W-:-:S09]  /*16250*/  @UP1 UIADD3 UR4, UPT, UPT, UR5, 0xe070, URZ ;  /* 0x0000e07005041890 */ /* 0x000fd2000fffe0ff */
[----:B------:R-:W-:Y:S01]  /*16260*/  SYNCS.ARRIVE.TRANS64.A1T0 RZ, [UR4], RZ ;  /* 0x000000ffffff79a7 */ /* 0x000fe20008100004 */
[----:B------:R-:W-:Y:S05]  /*16270*/  BRA.U UP0, `(.L_x_271) ;  /* 0x0000000100047547 */ /* 0x000fea000b800000 */
[----:B-1-34-:R-:W-:Y:S05]  /*16280*/  BPT.TRAP 0x1 ;  /* 0x000000040000795c */ /* 0x01afea0000300000 */
.L_x_271:
[----:B------:R-:W-:Y:S01]  /*16290*/  UISETP.NE.AND UP0, UPT, UR56, URZ, UPT ;  /* 0x000000ff3800728c */ /* 0x000fe2000bf05270 */
[----:B-1----:R-:W-:Y:S01]  /*162a0*/  MOV R3, UR6 ;  /* 0x0000000600037c02 */ /* 0x002fe20008000f00 */
[----:B------:R-:W-:-:S03]  /*162b0*/  UIADD3 UR4, UPT, UPT, UR5, 0xe078, URZ ;  /* 0x0000e07805047890 */ /* 0x000fc6000fffe0ff */
[----:B------:R-:W-:-:S06]  /*162c0*/  SHF.L.U32 R3, R3, 0x1f, RZ ;  /* 0x0000001f03037819 */ /* 0x000fcc00000006ff */
[----:B------:R-:W-:Y:S02]  /*162d0*/  @!UP0 UIADD3 UR4, UPT, UPT, UR5, 0xe088, URZ ;  /* 0x0000e08805048890 */ /* 0x000fe4000fffe0ff */
[----:B------:R-:W-:-:S07]  /*162e0*/  UISETP.GT.U32.AND UP0, UPT, UR47, 0x1, UPT ;  /* 0x000000012f00788c */ /* 0x000fce000bf04070 */
[----:B------:R-:W1:Y:S02]  /*162f0*/  SYNCS.PHASECHK.TRANS64.TRYWAIT P0, [UR4], R3 ;  /* 0x00000003ff0075a7 */ /* 0x000e640008001104 */
[----:B-1----:R-:W-:Y:S05]  /*16300*/  @!P0 BRA `(.L_x_272) ;  /* 0x0000004400148947 */ /* 0x002fea0003800000 */
.L_x_447:
[----:B------:R-:W-:Y:S05]  /*16310*/  BRA.U UP0, `(.L_x_273) ;  /* 0x0000000100087547 */ /* 0x000fea000b800000 */
[----:B---34-:R-:W-:Y:S05]  /*16320*/  BPT.TRAP 0x1 ;  /* 0x000000040000795c */ /* 0x018fea0000300000 */
[----:B------:R-:W-:Y:S05]  /*16330*/  BPT.TRAP 0x1 ;  /* 0x000000040000795c */ /* 0x000fea0000300000 */
.L_x_273:
[----:B------:R-:W-:Y:S02]  /*16340*/  UISETP.NE.AND UP0, UPT, UR56, URZ, UPT ;  /* 0x000000ff3800728c */ /* 0x000fe4000bf05270 */
[----:B------:R-:W-:Y:S02]  /*16350*/  UIADD3 UR4, UPT, UPT, UR5, 0xe068, URZ ;  /* 0x0000e06805047890 */ /* 0x000fe4000fffe0ff */
[----:B------:R-:W-:Y:S02]  /*16360*/  USEL UR53, UR53, UR6, UP0 ;  /* 0x0000000635357287 */ /* 0x000fe40008000000 */
[----:B------:R-:W-:-:S05]  /*16370*/  USEL UR52, UR6, UR52, UP0 ;  /* 0x0000003406347287 */ /* 0x000fca0008000000 */
[----:B------:R-:W-:-:S04]  /*16380*/  @UP0 UIADD3 UR4, UPT, UPT, UR5, 0xe058, URZ ;  /* 0x0000e05805040890 */ /* 0x000fc8000fffe0ff */
[----:B------:R-:W-:-:S09]  /*16390*/  UPRMT UR4, UR43, 0x654, UR4 ;  /* 0x000006542b047896 */ /* 0x000fd20008000004 */
[----:B------:R-:W-:Y:S01]  /*163a0*/  SYNCS.ARRIVE.TRANS64.RED.A1T0 RZ, [UR4], RZ ;  /* 0x000000ffffff79a7 */ /* 0x000fe20008100404 */
[----:B------:R-:W-:-:S04]  /*163b0*/  USEL UR4, UR51, UR54, UP0 ;  /* 0x0000003633047287 */ /* 0x000fc80008000000 */
[----:B------:R-:W-:-:S04]  /*163c0*/  ULOP3.LUT UR4, UR4, 0x1, URZ, 0x3c, !UPT ;  /* 0x0000000104047892 */ /* 0x000fc8000f8e3cff */
[----:B------:R-:W-:Y:S02]  /*163d0*/  USEL UR51, UR4, UR51, UP0 ;  /* 0x0000003304337287 */ /* 0x000fe40008000000 */
[----:B------:R-:W-:-:S12]  /*163e0*/  USEL UR54, UR54, UR4, UP0 ;  /* 0x0000000436367287 */ /* 0x000fd80008000000 */
.L_x_223:
[----:B------:R-:W1:Y:S01]  /*163f0*/  LDCU UR5, c[0x0][0x370] ;  /* 0x00006e00ff0577ac */ /* 0x000e620008000800 */
[----:B------:R-:W5:Y:S01]  /*16400*/  LDCU UR4, c[0x0][0x900] ;  /* 0x00012000ff0477ac */ /* 0x000f620008000800 */
[----:B-1----:R-:W-:-:S04]  /*16410*/  UIADD3 UR36, UPT, UPT, UR5, UR36, URZ ;  /* 0x0000002405247290 */ /* 0x002fc8000fffe0ff */
[----:B-----5:R-:W-:-:S09]  /*16420*/  UISETP.GE.AND UP0, UPT, UR36, UR4, UPT ;  /* 0x000000042400728c */ /* 0x020fd2000bf06270 */
[----:B------:R-:W-:Y:S05]  /*16430*/  BRA.U !UP0, `(.L_x_274) ;  /* 0xffffff4508487547 */ /* 0x000fea000b83ffff */
[----:B---34-:R-:W-:Y:S05]  /*16440*/  EXIT ;  /* 0x000000000000794d */ /* 0x018fea0003800000 */
.L_x_26:
[----:B------:R-:W-:-:S05]  /*16450*/  IMAD.MOV.U32 R3, RZ, RZ, -0x4 ;  /* 0xfffffffcff037424 */ /* 0x000fca00078e00ff */
[----:B------:R-:W-:-:S05]  /*16460*/  VIADDMNMX.U32 R0, R2, R3, 0x2, PT ;  /* 0x0000000202007446 */ /* 0x000fca0003800003 */
[----:B------:R-:W-:-:S04]  /*16470*/  IMAD.SHL.U32 R0, R0, 0x4, RZ ;  /* 0x0000000400007824 */ /* 0x000fc800078e00ff */
[----:B------:R-:W1:Y:S02]  /*16480*/  LDC R2, c[0x2][R0] ;  /* 0x0080000000027b82 */ /* 0x000e640000000800 */
[----:B-1----:R-:W-:-:S04]  /*16490*/  SHF.R.S32.HI R3, RZ, 0x1f, R2 ;  /* 0x0000001fff037819 */ /* 0x002fc80000011402 */
.L_x_500:
[----:B------:R-:W-:Y:S05]  /*164a0*/  BRX R2 -0x164b0                                                                                                                                                                                                                                                                                                                                                                                                                                                                                                                                                                                                  (*"BRANCH_TARGETS .L_x_501,.L_x_502,.L_x_503"*) ;  /* 0xfffffe9802d47949 */ /* 0x000fea000383ffff */
.L_x_503:
[----:B------:R-:W-:-:S08]  /*164b0*/  NOP ;  /* 0x0000000000007918 */ /* 0x000fd00000000000 */
[----:B------:R-:W-:-:S00]  /*164c0*/  USETMAXREG.DEALLOC.CTAPOOL 0x18 ;  /* 0x00000018000079c8 */ /* 0x000fc000080e0500 */
[----:B------:R-:W-:Y:S05]  /*164d0*/  EXIT ;  /* 0x000000000000794d */ /* 0x000fea0003800000 */
.L_x_501:
[----:B------:R-:W-:-:S08]  /*164e0*/  NOP ;  /* 0x0000000000007918 */ /* 0x000fd00000000000 */
[----:B------:R-:W1:-:S00]  /*164f0*/  USETMAXREG.DEALLOC.CTAPOOL 0x20 ;  /* 0x00000020000079c8 */ /* 0x000e4000080e0500 */
[----:B-1----:R-:W1:Y:S02]  /*16500*/  LDC R0, c[0x0][0x900] ;  /* 0x00024000ff007b82 */ /* 0x002e640000000800 */
[----:B-1----:R-:W-:-:S13]  /*16510*/  ISETP.LE.AND P1, PT, R0, UR36, PT ;  /* 0x0000002400007c0c */ /* 0x002fda000bf23270 */
[----:B------:R-:W-:Y:S05]  /*16520*/  @P1 EXIT ;  /* 0x000000000000194d */ /* 0x000fea0003800000 */
[----:B------:R-:W-:Y:S01]  /*16530*/  HFMA2 R4, -RZ, RZ, 0, 5.9604644775390625e-08 ;  /* 0x00000001ff047431 */ /* 0x000fe200000001ff */
[----:B------:R-:W-:Y:S01]  /*16540*/  PLOP3.LUT P5, PT, P5, P6, PT, 0xf8, 0x8f ;  /* 0x00000000008f781c */ /* 0x000fe20002fadf70 */
[----:B------:R-:W1:Y:S01]  /*16550*/  LDCU.64 UR4, c[0x0][0x348] ;  /* 0x00006900ff0477ac */ /* 0x000e620008000a00 */
[----:B------:R-:W-:Y:S01]  /*16560*/  UPLOP3.LUT UP1, UPT, UP2, UP3, UPT, 0xf8, 0x8f ;  /* 0x00000000008f789c */ /* 0x000fe20001727f70 */
[----:B------:R-:W-:Y:S01]  /*16570*/  UMOV UR15, 0x1 ;  /* 0x00000001000f7882 */ /* 0x000fe20000000000 */
[----:B------:R-:W-:-:S09]  /*16580*/  UMOV UR22, URZ ;  /* 0x000000ff00167c82 */ /* 0x000fd20008000000 */
.L_x_372:
[----:B--2---:R-:W2:Y:S01]  /*16590*/  LDCU.64 UR8, c[0x0][0x908] ;  /* 0x00012100ff0877ac */ /* 0x004ea20008000a00 */
[----:B------:R-:W3:Y:S01]  /*165a0*/  LDCU UR11, c[0x0][0x904] ;  /* 0x00012080ff0b77ac */ /* 0x000ee20008000800 */
[----:B------:R-:W4:Y:S01]  /*165b0*/  LDCU.64 UR6, c[0x0][0x920] ;  /* 0x00012400ff0677ac */ /* 0x000f220008000a00 */
[----:B------:R-:W5:Y:S01]  /*165c0*/  LDCU UR14, c[0x0][0x91c] ;  /* 0x00012380ff0e77ac */ /* 0x000f620008000800 */
[----:B--2---:R-:W-:-:S04]  /*165d0*/  UIMAD.WIDE.U32 UR12, UR36, UR8, URZ ;  /* 0x00000008240c72a5 */ /* 0x004fc8000f8e00ff */
[----:B------:R-:W-:Y:S02]  /*165e0*/  USHF.R.U32.HI UR12, URZ, UR9, UR13 ;  /* 0x00000009ff0c7299 */ /* 0x000fe4000801160d */
[----:B---3--:R-:W-:Y:S01]  /*165f0*/  UISETP.NE.AND UP2, UPT, UR11, 0x1, UPT ;  /* 0x000000010b00788c */ /* 0x008fe2000bf45270 */
[----:B------:R-:W2:Y:S03]  /*16600*/  LDCU.64 UR8, c[0x0][0x380] ;  /* 0x00007000ff0877ac */ /* 0x000ea60008000a00 */
[----:B------:R-:W-:Y:S02]  /*16610*/  USEL UR12, UR36, UR12, !UP2 ;  /* 0x0000000c240c7287 */ /* 0x000fe4000d000000 */
[----:B-----5:R-:W-:Y:S02]  /*16620*/  UISETP.NE.AND UP2, UPT, UR14, 0x1, UPT ;  /* 0x000000010e00788c */ /* 0x020fe4000bf45270 */
[----:B----4-:R-:W-:-:S02]  /*16630*/  UIMAD.WIDE.U32 UR16, UR12, UR6, URZ ;  /* 0x000000060c1072a5 */ /* 0x010fc4000f8e00ff */
[----:B------:R-:W-:-:S04]  /*16640*/  UIADD3 UR6, UPT, UPT, -UR12, URZ, URZ ;  /* 0x000000ff0c067290 */ /* 0x000fc8000fffe1ff */
[----:B------:R-:W-:Y:S01]  /*16650*/  UIMAD UR11, UR11, UR6, UR36 ;  /* 0x000000060b0b72a4 */ /* 0x000fe2000f8e0224 */
[----:B------:R-:W-:Y:S02]  /*16660*/  UMOV UR13, UR17 ;  /* 0x00000011000d7c82 */ /* 0x000fe40008000000 */
[----:B------:R-:W-:Y:S02]  /*16670*/  USHF.R.U32.HI UR7, URZ, UR7, UR13 ;  /* 0x00000007ff077299 */ /* 0x000fe4000801160d */
[----:B------:R-:W-:Y:S02]  /*16680*/  USHF.L.U32 UR11, UR11, 0x8, URZ ;  /* 0x000000080b0b7899 */ /* 0x000fe400080006ff */
[----:B------:R-:W-:Y:S02]  /*16690*/  USEL UR10, UR12, UR7, !UP2 ;  /* 0x000000070c0a7287 */ /* 0x000fe4000d000000 */
[----:B--2---:R-:W-:Y:S02]  /*166a0*/  UISETP.NE.AND UP2, UPT, UR9, URZ, UPT ;  /* 0x000000ff0900728c */ /* 0x004fe4000bf45270 */
[----:B------:R-:W-:-:S02]  /*166b0*/  UIADD3 UR6, UPT, UPT, -UR10, URZ, URZ ;  /* 0x000000ff0a067290 */ /* 0x000fc4000fffe1ff */
[----:B------:R-:W-:Y:S02]  /*166c0*/  UISETP.GE.OR UP2, UPT, UR11, UR8, !UP2 ;  /* 0x000000080b00728c */ /* 0x000fe4000d746670 */
[----:B------:R-:W-:-:S07]  /*166d0*/  UIMAD UR14, UR14, UR6, UR12 ;  /* 0x000000060e0e72a4 */ /* 0x000fce000f8e020c */
[----:B-1----:R-:W-:Y:S05]  /*166e0*/  BRA.U UP2, `(.L_x_275) ;  /* 0x00000029021c7547 */ /* 0x002fea000b800000 */
[----:B------:R-:W2:Y:S01]  /*166f0*/  LDCU UR12, c[0x0][0x38c] ;  /* 0x00007180ff0c77ac */ /* 0x000ea20008000800 */
[----:B------:R-:W-:Y:S01]  /*16700*/  BSSY.RECONVERGENT B0, `(.L_x_276) ;  /* 0x0000033000007945 */ /* 0x000fe20003800200 */
[----:B------:R-:W3:Y:S01]  /*16710*/  LDCU.64 UR6, c[0x0][0x910] ;  /* 0x00012200ff0677ac */ /* 0x000ee20008000a00 */
[----:B------:R-:W4:Y:S01]  /*16720*/  LDCU UR8, c[0x0][0x918] ;  /* 0x00012300ff0877ac */ /* 0x000f220008000800 */
[----:B------:R-:W-:Y:S01]  /*16730*/  UIADD3 UR9, UPT, UPT, UR9, 0x7f, URZ ;  /* 0x0000007f09097890 */ /* 0x000fe2000fffe0ff */
[----:B--2---:R-:W-:Y:S01]  /*16740*/  IMAD.U32 R3, RZ, RZ, UR12 ;  /* 0x0000000cff037e24 */ /* 0x004fe2000f8e00ff */
[----:B---3--:R-:W-:-:S04]  /*16750*/  UIMAD.WIDE.U32 UR16, UR10, UR7, URZ ;  /* 0x000000070a1072a5 */ /* 0x008fc8000f8e00ff */
[----:B------:R-:W-:Y:S01]  /*16760*/  IABS R3, R3 ;  /* 0x0000000300037213 */ /* 0x000fe20000000000 */
[----:B------:R-:W-:-:S03]  /*16770*/  UISETP.NE.AND UP2, UPT, UR6, 0x1, UPT ;  /* 0x000000010600788c */ /* 0x000fc6000bf45270 */
[----:B------:R-:W2:Y:S01]  /*16780*/  I2F.RP R0, R3 ;  /* 0x0000000300007306 */ /* 0x000ea20000209400 */
[----:B------:R-:W-:Y:S02]  /*16790*/  UMOV UR7, UR17 ;  /* 0x0000001100077c82 */ /* 0x000fe40008000000 */
[----:B----4-:R-:W-:Y:S02]  /*167a0*/  USHF.R.U32.HI UR7, URZ, UR8, UR7 ;  /* 0x00000008ff077299 */ /* 0x010fe40008011607 */
[----:B------:R-:W-:Y:S02]  /*167b0*/  UIADD3 UR8, UPT, UPT, UR11, 0x100, URZ ;  /* 0x000001000b087890 */ /* 0x000fe4000fffe0ff */
[----:B------:R-:W-:Y:S02]  /*167c0*/  USEL UR7, UR10, UR7, !UP2 ;  /* 0x000000070a077287 */ /* 0x000fe4000d000000 */
[----:B------:R-:W-:Y:S02]  /*167d0*/  UISETP.NE.AND UP2, UPT, UR12, URZ, UPT ;  /* 0x000000ff0c00728c */ /* 0x000fe4000bf45270 */
[----:B------:R-:W-:Y:S01]  /*167e0*/  UIADD3 UR7, UPT, UPT, -UR7, URZ, URZ ;  /* 0x000000ff07077290 */ /* 0x000fe2000fffe1ff */
[----:B--2---:R-:W2:Y:S03]  /*167f0*/  MUFU.RCP R6, R0 ;  /* 0x0000000000067308 */ /* 0x004ea60000001000 */
[----:B------:R-:W-:-:S02]  /*16800*/  UIMAD UR10, UR6, UR7, UR10 ;  /* 0x00000007060a72a4 */ /* 0x000fc4000f8e020a */
[----:B------:R-:W-:Y:S02]  /*16810*/  USHF.R.S32.HI UR6, URZ, 0x1f, UR9 ;  /* 0x0000001fff067899 */ /* 0x000fe40008011409 */
[----:B------:R-:W-:Y:S02]  /*16820*/  ULOP3.LUT UR7, UR10, UR12, URZ, 0x3c, !UPT ;  /* 0x0000000c0a077292 */ /* 0x000fe4000f8e3cff */
[----:B------:R-:W-:Y:S02]  /*16830*/  ULEA.HI UR6, UR6, UR9, URZ, 0x7 ;  /* 0x0000000906067291 */ /* 0x000fe4000f8f38ff */
[----:B------:R-:W-:Y:S02]  /*16840*/  UISETP.GE.AND UP3, UPT, UR7, URZ, UPT ;  /* 0x000000ff0700728c */ /* 0x000fe4000bf66270 */
[----:B------:R-:W-:Y:S02]  /*16850*/  USHF.R.S32.HI UR7, URZ, 0x1f, UR8 ;  /* 0x0000001fff077899 */ /* 0x000fe40008011408 */
[----:B------:R-:W-:-:S02]  /*16860*/  USHF.R.S32.HI UR6, URZ, 0x7, UR6 ;  /* 0x00000007ff067899 */ /* 0x000fc40008011406 */
[----:B------:R-:W-:Y:S01]  /*16870*/  ULEA.HI UR7, UR7, UR8, URZ, 0x7 ;  /* 0x0000000807077291 */ /* 0x000fe2000f8f38ff */
[----:B--2---:R-:W-:Y:S02]  /*16880*/  IADD3 R6, PT, PT, R6, 0xffffffe, RZ ;  /* 0x0ffffffe06067810 */ /* 0x004fe40007ffe0ff */
[----:B------:R-:W-:Y:S01]  /*16890*/  MOV R0, UR10 ;  /* 0x0000000a00007c02 */ /* 0x000fe20008000f00 */
[----:B------:R-:W-:Y:S01]  /*168a0*/  UIADD3 UR7, UPT, UPT, UR7, 0x7f, URZ ;  /* 0x0000007f07077890 */ /* 0x000fe2000fffe0ff */
[----:B------:R-:W2:Y:S02]  /*168b0*/  F2I.FTZ.U32.TRUNC.NTZ R7, R6 ;  /* 0x0000000600077305 */ /* 0x000ea4000021f000 */
[----:B------:R-:W-:Y:S01]  /*168c0*/  IABS R0, R0 ;  /* 0x0000000000007213 */ /* 0x000fe20000000000 */
[----:B------:R-:W-:Y:S01]  /*168d0*/  USHF.R.S32.HI UR8, URZ, 0x7, UR7 ;  /* 0x00000007ff087899 */ /* 0x000fe20008011407 */
[----:B--2---:R-:W-:Y:S02]  /*168e0*/  IMAD.MOV R2, RZ, RZ, -R7 ;  /* 0x000000ffff027224 */ /* 0x004fe400078e0a07 */
[----:B------:R-:W-:-:S02]  /*168f0*/  IMAD.MOV.U32 R6, RZ, RZ, RZ ;  /* 0x000000ffff067224 */ /* 0x000fc400078e00ff */
[----:B------:R-:W-:-:S04]  /*16900*/  IMAD R2, R2, R3, RZ ;  /* 0x0000000302027224 */ /* 0x000fc800078e02ff */
[----:B------:R-:W-:-:S06]  /*16910*/  IMAD.HI.U32 R2, R7, R2, R6 ;  /* 0x0000000207027227 */ /* 0x000fcc00078e0006 */
[----:B------:R-:W-:-:S05]  /*16920*/  IMAD.HI.U32 R5, R2, R0, RZ ;  /* 0x0000000002057227 */ /* 0x000fca00078e00ff */
[----:B------:R-:W-:-:S05]  /*16930*/  IADD3 R2, PT, PT, -R5, RZ, RZ ;  /* 0x000000ff05027210 */ /* 0x000fca0007ffe1ff */
[----:B------:R-:W-:-:S05]  /*16940*/  IMAD R0, R3, R2, R0 ;  /* 0x0000000203007224 */ /* 0x000fca00078e0200 */
[----:B------:R-:W-:-:S13]  /*16950*/  ISETP.GT.U32.AND P1, PT, R3, R0, PT ;  /* 0x000000000300720c */ /* 0x000fda0003f24070 */
[----:B------:R-:W-:Y:S01]  /*16960*/  @!P1 IMAD.IADD R0, R0, 0x1, -R3 ;  /* 0x0000000100009824 */ /* 0x000fe200078e0a03 */
[----:B------:R-:W-:-:S04]  /*16970*/  @!P1 IADD3 R5, PT, PT, R5, 0x1, RZ ;  /* 0x0000000105059810 */ /* 0x000fc80007ffe0ff */
[----:B------:R-:W-:-:S13]  /*16980*/  ISETP.GE.U32.AND P2, PT, R0, R3, PT ;  /* 0x000000030000720c */ /* 0x000fda0003f46070 */
[----:B------:R-:W-:-:S05]  /*16990*/  @P2 VIADD R5, R5, 0x1 ;  /* 0x0000000105052836 */ /* 0x000fca0000000000 */
[----:B------:R-:W-:-:S13]  /*169a0*/  R2UR UR13, R5 ;  /* 0x00000000050d72ca */ /* 0x000fda00000e0000 */
[----:B------:R-:W-:Y:S02]  /*169b0*/  @!UP3 UIADD3 UR13, UPT, UPT, -UR13, URZ, URZ ;  /* 0x000000ff0d0db290 */ /* 0x000fe4000fffe1ff */
[----:B------:R-:W-:Y:S02]  /*169c0*/  @!UP2 ULOP3.LUT UR13, URZ, UR12, URZ, 0x33, !UPT ;  /* 0x0000000cff0da292 */ /* 0x000fe4000f8e33ff */
[----:B------:R-:W-:Y:S02]  /*169d0*/  UISETP.LT.AND UP2, UPT, UR6, UR8, UPT ;  /* 0x000000080600728c */ /* 0x000fe4000bf41270 */
[----:B------:R-:W-:Y:S02]  /*169e0*/  UIADD3 UR7, UPT, UPT, -UR13, URZ, URZ ;  /* 0x000000ff0d077290 */ /* 0x000fe4000fffe1ff */
[----:B------:R-:W-:Y:S02]  /*169f0*/  USEL UR6, UR6, UR8, UP2 ;  /* 0x0000000806067287 */ /* 0x000fe40009000000 */
[----:B------:R-:W-:Y:S01]  /*16a00*/  UIMAD UR12, UR12, UR7, UR10 ;  /* 0x000000070c0c72a4 */ /* 0x000fe2000f8e020a */
[----:B------:R-:W-:Y:S11]  /*16a10*/  @!P3 BRA `(.L_x_277) ;  /* 0x000000000004b947 */ /* 0x000ff60003800000 */
[----:B-1----:R-:W-:Y:S05]  /*16a20*/  BPT.TRAP 0x1 ;  /* 0x000000040000795c */ /* 0x002fea0000300000 */
.L_x_277:
[----:B-1----:R-:W-:Y:S05]  /*16a30*/  BSYNC.RECONVERGENT B0 ;  /* 0x0000000000007941 */ /* 0x002fea0003800200 */
.L_x_276:
[----:B------:R-:W1:Y:S01]  /*16a40*/  S2UR UR8, SR_CgaCtaId ;  /* 0x00000000000879c3 */ /* 0x000e620000008800 */
[----:B------:R-:W-:Y:S01]  /*16a50*/  UMOV UR7, 0x400 ;  /* 0x0000040000077882 */ /* 0x000fe20000000000 */
[----:B------:R-:W-:Y:S02]  /*16a60*/  SHF.L.U32 R5, R4, 0x1f, RZ ;  /* 0x0000001f04057819 */ /* 0x000fe400000006ff */
[----:B------:R-:W-:Y:S01]  /*16a70*/  @!P0 MOV R2, 0x2000 ;  /* 0x0000200000028802 */ /* 0x000fe20000000f00 */
[----:B-1----:R-:W-:-:S09]  /*16a80*/  ULEA UR8, UR8, UR7, 0x18 ;  /* 0x0000000708087291 */ /* 0x002fd2000f8ec0ff */
[----:B------:R-:W1:Y:S02]  /*16a90*/  SYNCS.PHASECHK.TRANS64.TRYWAIT P1, [UR8+0xe010], R5 ;  /* 0x00e01005ff0075a7 */ /* 0x000e640008021108 */
[----:B-1----:R-:W-:Y:S05]  /*16aa0*/  @!P1 BRA `(.L_x_278) ;  /* 0x0000003c00449947 */ /* 0x002fea0003800000 */
.L_x_449:
[----:B------:R2:W-:Y:S01]  /*16ab0*/  @!P0 SYNCS.ARRIVE.TRANS64 RZ, [UR8+0xe000], R2 ;  /* 0x00e00002ffff89a7 */ /* 0x0005e20008000008 */
[----:B------:R-:W-:Y:S04]  /*16ac0*/  BSSY.RECONVERGENT B0, `(.L_x_279) ;  /* 0x0000003000007945 */ /* 0x000fe80003800200 */
[----:B------:R-:W-:Y:S05]  /*16ad0*/  @!P5 BRA `(.L_x_280) ;  /* 0x000000000004d947 */ /* 0x000fea0003800000 */
[----:B------:R-:W-:Y:S05]  /*16ae0*/  BPT.TRAP 0x1 ;  /* 0x000000040000795c */ /* 0x000fea0000300000 */
.L_x_280:
[----:B------:R-:W-:Y:S05]  /*16af0*/  BSYNC.RECONVERGENT B0 ;  /* 0x0000000000007941 */ /* 0x000fea0003800200 */
.L_x_279:
[----:B-1----:R-:W1:Y:S01]  /*16b00*/  S2R R0, SR_TID.X ;  /* 0x0000000000007919 */ /* 0x002e620000002100 */
[----:B------:R-:W-:Y:S01]  /*16b10*/  BSSY.RECONVERGENT B0, `(.L_x_281) ;  /* 0x0000005000007945 */ /* 0x000fe20003800200 */
[----:B-1----:R-:W-:-:S04]  /*16b20*/  LOP3.LUT P2, RZ, R0, 0x1f, RZ, 0xc0, !PT ;  /* 0x0000001f00ff7812 */ /* 0x002fc8000784c0ff */
[----:B------:R-:W-:-:S13]  /*16b30*/  PLOP3.LUT P2, PT, P2, P0, PT, 0x8f, 0xf8 ;  /* 0x0000000000f8781c */ /* 0x000fda0001741177 */
[----:B------:R-:W-:Y:S05]  /*16b40*/  @P2 BRA `(.L_x_282) ;  /* 0x0000000000042947 */ /* 0x000fea0003800000 */
[----:B------:R-:W-:Y:S05]  /*16b50*/  BPT.TRAP 0x1 ;  /* 0x000000040000795c */ /* 0x000fea0000300000 */
.L_x_282:
[----:B------:R-:W-:Y:S05]  /*16b60*/  BSYNC.RECONVERGENT B0 ;  /* 0x0000000000007941 */ /* 0x000fea0003800200 */
.L_x_281:
[----:B------:R-:W-:Y:S02]  /*16b70*/  UIADD3 UR18, UP2, UPT, UR4, 0x80, URZ ;  /* 0x0000008004127890 */ /* 0x000fe4000ff5e0ff */
[----:B------:R-:W-:Y:S02]  /*16b80*/  UIADD3 UR9, UPT, UPT, UR8, 0xe000, URZ ;  /* 0x0000e00008097890 */ /* 0x000fe4000fffe0ff */
[----:B------:R-:W-:Y:S01]  /*16b90*/  UIADD3.X UR19, UPT, UPT, URZ, UR5, URZ, UP2, !UPT ;  /* 0x00000005ff137290 */ /* 0x000fe200097fe4ff */
[----:B------:R-:W-:Y:S01]  /*16ba0*/  UMOV UR16, 0x0 ;  /* 0x0000000000107882 */ /* 0x000fe20000000000 */
[----:B------:R-:W-:Y:S01]  /*16bb0*/  UMOV UR17, 0x10000000 ;  /* 0x1000000000117882 */ /* 0x000fe20000000000 */
[----:B------:R-:W-:-:S06]  /*16bc0*/  UMOV UR10, URZ ;  /* 0x000000ff000a7c82 */ /* 0x000fcc0008000000 */
[----:B------:R1:W-:Y:S02]  /*16bd0*/  UTMALDG.5D [UR8], [UR18], desc[UR16] ;  /* 0x00001008120075b4 */ /* 0x0003e40008021000 */
[----:B-1----:R-:W-:Y:S05]  /*16be0*/  BRA.U !UP0, `(.L_x_283) ;  /* 0x0000000108047547 */ /* 0x002fea000b800000 */
[----:B------:R-:W-:Y:S05]  /*16bf0*/  BPT.TRAP 0x1 ;  /* 0x000000040000795c */ /* 0x000fea0000300000 */
.L_x_283:
[----:B------:R-:W-:Y:S01]  /*16c00*/  ULEA UR17, UR22, UR8, 0x3 ;  /* 0x0000000816117291 */ /* 0x000fe2000f8e18ff */
[----:B------:R-:W-:Y:S01]  /*16c10*/  IMAD.U32 R3, RZ, RZ, UR15 ;  /* 0x0000000fff037e24 */ /* 0x000fe2000f8e00ff */
[----:B--2---:R-:W-:-:S04]  /*16c20*/  @!P0 MOV R2, 0x2000 ;  /* 0x0000200000028802 */ /* 0x004fc80000000f00 */
[----:B------:R-:W-:-:S04]  /*16c30*/  SHF.L.U32 R3, R3, 0x1f, RZ ;  /* 0x0000001f03037819 */ /* 0x000fc800000006ff */
[----:B------:R-:W1:Y:S02]  /*16c40*/  SYNCS.PHASECHK.TRANS64.TRYWAIT P1, [UR17+0xe038], R3 ;  /* 0x00e03803ff0075a7 */ /* 0x000e640008021111 */
[----:B-1----:R-:W-:Y:S05]  /*16c50*/  @!P1 BRA `(.L_x_284) ;  /* 0x0000003800f09947 */ /* 0x002fea0003800000 */
.L_x_451:
[----:B------:R2:W-:Y:S01]  /*16c60*/  @!P0 SYNCS.ARRIVE.TRANS64 RZ, [UR17+0xe020], R2 ;  /* 0x00e02002ffff89a7 */ /* 0x0005e20008000011 */
[----:B------:R-:W-:Y:S05]  /*16c70*/  BRA.U !UP1, `(.L_x_285) ;  /* 0x0000000109047547 */ /* 0x000fea000b800000 */
[----:B------:R-:W-:Y:S05]  /*16c80*/  BPT.TRAP 0x1 ;  /* 0x000000040000795c */ /* 0x000fea0000300000 */
.L_x_285:
[----:B------:R-:W-:Y:S04]  /*16c90*/  BSSY.RECONVERGENT B0, `(.L_x_286) ;  /* 0x0000003000007945 */ /* 0x000fe80003800200 */
[----:B------:R-:W-:Y:S05]  /*16ca0*/  @P2 BRA `(.L_x_287) ;  /* 0x0000000000042947 */ /* 0x000fea0003800000 */
[----:B------:R-:W-:Y:S05]  /*16cb0*/  BPT.TRAP 0x1 ;  /* 0x000000040000795c */ /* 0x000fea0000300000 */
.L_x_287:
[----:B------:R-:W-:Y:S05]  /*16cc0*/  BSYNC.RECONVERGENT B0 ;  /* 0x0000000000007941 */ /* 0x000fea0003800200 */
.L_x_286:
[----:B------:R-:W-:Y:S01]  /*16cd0*/  ULEA UR16, UR22, UR8, 0xd ;  /* 0x0000000816107291 */ /* 0x000fe2000f8e68ff */
[----:B------:R-:W-:Y:S01]  /*16ce0*/  BSSY.RECONVERGENT B0, `(.L_x_288) ;  /* 0x0000013000007945 */ /* 0x000fe20003800200 */
[----:B------:R-:W-:Y:S02]  /*16cf0*/  UIADD3 UR26, UP2, UPT, UR4, 0x180, URZ ;  /* 0x00000180041a7890 */ /* 0x000fe4000ff5e0ff */
[----:B------:R-:W-:Y:S02]  /*16d00*/  UIADD3 UR7, UPT, UPT, UR22, 0x1, URZ ;  /* 0x0000000116077890 */ /* 0x000fe4000fffe0ff */
[----:B------:R-:W-:Y:S02]  /*16d10*/  UIADD3 UR17, UPT, UPT, UR17, 0xe020, URZ ;  /* 0x0000e02011117890 */ /* 0x000fe4000fffe0ff */
[----:B------:R-:W-:Y:S02]  /*16d20*/  UIADD3 UR16, UPT, UPT, UR16, 0x4000, URZ ;  /* 0x0000400010107890 */ /* 0x000fe4000fffe0ff */
[----:B------:R-:W-:-:S02]  /*16d30*/  UIADD3.X UR27, UPT, UPT, URZ, UR5, URZ, UP2, !UPT ;  /* 0x00000005ff1b7290 */ /* 0x000fc400097fe4ff */
[----:B------:R-:W-:Y:S01]  /*16d40*/  UISETP.NE.AND UP2, UPT, UR7, 0x3, UPT ;  /* 0x000000030700788c */ /* 0x000fe2000bf45270 */
[----:B------:R-:W-:Y:S01]  /*16d50*/  UMOV UR24, 0x0 ;  /* 0x0000000000187882 */ /* 0x000fe20000000000 */
[----:B------:R-:W-:Y:S02]  /*16d60*/  UMOV UR25, 0x10000000 ;  /* 0x1000000000197882 */ /* 0x000fe40000000000 */
[----:B------:R-:W-:Y:S01]  /*16d70*/  USEL UR9, URZ, 0x1, UP2 ;  /* 0x00000001ff097887 */ /* 0x000fe20009000000 */
[----:B------:R-:W-:Y:S01]  /*16d80*/  UMOV UR18, URZ ;  /* 0x000000ff00127c82 */ /* 0x000fe20008000000 */
[----:B------:R-:W-:Y:S01]  /*16d90*/  UMOV UR19, URZ ;  /* 0x000000ff00137c82 */ /* 0x000fe20008000000 */
[----:B------:R-:W-:Y:S01]  /*16da0*/  UMOV UR20, UR13 ;  /* 0x0000000d00147c82 */ /* 0x000fe20008000000 */
[----:B------:R-:W-:Y:S01]  /*16db0*/  UMOV UR21, UR14 ;  /* 0x0000000e00157c82 */ /* 0x000fe20008000000 */
[----:B------:R-:W-:Y:S01]  /*16dc0*/  USEL UR7, UR7, URZ, UP2 ;  /* 0x000000ff07077287 */ /* 0x000fe20009000000 */
[----:B------:R3:W-:Y:S01]  /*16dd0*/  UTMALDG.4D [UR16], [UR26], desc[UR24] ;  /* 0x000018101a0075b4 */ /* 0x0007e20008019000 */
[----:B------:R-:W-:Y:S01]  /*16de0*/  ULOP3.LUT UR15, UR15, UR9, URZ, 0x3c, !UPT ;  /* 0x000000090f0f7292 */ /* 0x000fe2000f8e3cff */
[----:B---3--:R-:W-:Y:S06]  /*16df0*/  @!P3 BRA `(.L_x_289) ;  /* 0x000000000004b947 */ /* 0x008fec0003800000 */
[----:B------:R-:W-:Y:S05]  /*16e00*/  BPT.TRAP 0x1 ;  /* 0x000000040000795c */ /* 0x000fea0000300000 */
.L_x_289:
[----:B------:R-:W-:Y:S05]  /*16e10*/  BSYNC.RECONVERGENT B0 ;  /* 0x0000000000007941 */ /* 0x000fea0003800200 */
.L_x_288:
[----:B------:R-:W3:Y:S01]  /*16e20*/  SYNCS.PHASECHK.TRANS64.TRYWAIT P1, [UR8+0xe018], R5 ;  /* 0x00e01805ff0075a7 */ /* 0x000ee20008021108 */
[----:B--2---:R-:W-:Y:S01]  /*16e30*/  @!P0 MOV R2, 0x2000 ;  /* 0x0000200000028802 */ /* 0x004fe20000000f00 */
[----:B---3--:R-:W-:Y:S06]  /*16e40*/  @!P1 BRA `(.L_x_290) ;  /* 0x00000038008c9947 */ /* 0x008fec0003800000 */
.L_x_453:
[----:B------:R2:W-:Y:S01]  /*16e50*/  @!P0 SYNCS.ARRIVE.TRANS64 RZ, [UR8+0xe008], R2 ;  /* 0x00e00802ffff89a7 */ /* 0x0005e20008000008 */
[----:B------:R-:W-:Y:S04]  /*16e60*/  BSSY.RECONVERGENT B0, `(.L_x_291) ;  /* 0x0000003000007945 */ /* 0x000fe80003800200 */
[----:B------:R-:W-:Y:S05]  /*16e70*/  @!P5 BRA `(.L_x_292) ;  /* 0x000000000004d947 */ /* 0x000fea0003800000 */
[----:B------:R-:W-:Y:S05]  /*16e80*/  BPT.TRAP 0x1 ;  /* 0x000000040000795c */ /* 0x000fea0000300000 */
.L_x_292:
[----:B------:R-:W-:Y:S05]  /*16e90*/  BSYNC.RECONVERGENT B0 ;  /* 0x0000000000007941 */ /* 0x000fea0003800200 */
.L_x_291:
[----:B------:R-:W-:Y:S04]  /*16ea0*/  BSSY.RECONVERGENT B0, `(.L_x_293) ;  /* 0x0000003000007945 */ /* 0x000fe80003800200 */
[----:B------:R-:W-:Y:S05]  /*16eb0*/  @P2 BRA `(.L_x_294) ;  /* 0x0000000000042947 */ /* 0x000fea0003800000 */
[----:B------:R-:W-:Y:S05]  /*16ec0*/  BPT.TRAP 0x1 ;  /* 0x000000040000795c */ /* 0x000fea0000300000 */
.L_x_294:
[----:B------:R-:W-:Y:S05]  /*16ed0*/  BSYNC.RECONVERGENT B0 ;  /* 0x0000000000007941 */ /* 0x000fea0003800200 */
.L_x_293:
[----:B------:R-:W-:Y:S02]  /*16ee0*/  UIADD3 UR10, UP2, UPT, UR4, 0x80, URZ ;  /* 0x00000080040a7890 */ /* 0x000fe4000ff5e0ff */
[----:B------:R-:W-:Y:S02]  /*16ef0*/  UIADD3 UR19, UPT, UPT, UR11, 0x80, URZ ;  /* 0x000000800b137890 */ /* 0x000fe4000fffe0ff */
[----:B------:R-:W-:Y:S02]  /*16f00*/  UIADD3 UR16, UPT, UPT, UR8, 0x2000, URZ ;  /* 0x0000200008107890 */ /* 0x000fe4000fffe0ff */
[----:B------:R-:W-:Y:S02]  /*16f10*/  UIADD3 UR17, UPT, UPT, UR8, 0xe008, URZ ;  /* 0x0000e00808117890 */ /* 0x000fe4000fffe0ff */
[----:B------:R-:W-:Y:S01]  /*16f20*/  UIADD3.X UR11, UPT, UPT, URZ, UR5, URZ, UP2, !UPT ;  /* 0x00000005ff0b7290 */ /* 0x000fe200097fe4ff */
[----:B------:R-:W-:Y:S01]  /*16f30*/  UMOV UR24, 0x0 ;  /* 0x0000000000187882 */ /* 0x000fe20000000000 */
[----:B------:R-:W-:Y:S01]  /*16f40*/  UMOV UR25, 0x10000000 ;  /* 0x1000000000197882 */ /* 0x000fe20000000000 */
[----:B------:R-:W-:Y:S01]  /*16f50*/  UMOV UR18, URZ ;  /* 0x000000ff00127c82 */ /* 0x000fe20008000000 */
[----:B------:R-:W-:Y:S01]  /*16f60*/  UMOV UR20, UR12 ;  /* 0x0000000c00147c82 */ /* 0x000fe20008000000 */
[----:B------:R-:W-:Y:S01]  /*16f70*/  UMOV UR21, UR13 ;  /* 0x0000000d00157c82 */ /* 0x000fe20008000000 */
[----:B------:R-:W-:-:S03]  /*16f80*/  UMOV UR22, UR14 ;  /* 0x0000000e00167c82 */ /* 0x000fc60008000000 */
[----:B------:R3:W-:Y:S02]  /*16f90*/  UTMALDG.5D [UR16], [UR10], desc[UR24] ;  /* 0x000018100a0075b4 */ /* 0x0007e40008021000 */
[----:B---3--:R-:W-:Y:S05]  /*16fa0*/  BRA.U !UP0, `(.L_x_295) ;  /* 0x0000000108047547 */ /* 0x008fea000b800000 */
[----:B------:R-:W-:Y:S05]  /*16fb0*/  BPT.TRAP 0x1 ;  /* 0x000000040000795c */ /* 0x000fea0000300000 */
.L_x_295:
[----:B------:R-:W-:Y:S01]  /*16fc0*/  ULEA UR17, UR7, UR8, 0x3 ;  /* 0x0000000807117291 */ /* 0x000fe2000f8e18ff */
[----:B-1----:R-:W-:Y:S01]  /*16fd0*/  IMAD.U32 R3, RZ, RZ, UR15 ;  /* 0x0000000fff037e24 */ /* 0x002fe2000f8e00ff */
[----:B--2---:R-:W-:-:S04]  /*16fe0*/  @!P0 MOV R2, 0x2000 ;  /* 0x0000200000028802 */ /* 0x004fc80000000f00 */
[----:B------:R-:W-:-:S04]  /*16ff0*/  SHF.L.U32 R3, R3, 0x1f, RZ ;  /* 0x0000001f03037819 */ /* 0x000fc800000006ff */
[----:B------:R-:W1:Y:S02]  /*17000*/  SYNCS.PHASECHK.TRANS64.TRYWAIT P1, [UR17+0xe038], R3 ;  /* 0x00e03803ff0075a7 */ /* 0x000e640008021111 */
[----:B-1----:R-:W-:Y:S05]  /*17010*/  @!P1 BRA `(.L_x_296) ;  /* 0x0000003800309947 */ /* 0x002fea0003800000 */
.L_x_455:
[----:B------:R2:W-:Y:S01]  /*17020*/  @!P0 SYNCS.ARRIVE.TRANS64 RZ, [UR17+0xe020], R2 ;  /* 0x00e02002ffff89a7 */ /* 0x0005e20008000011 */
[----:B------:R-:W-:Y:S05]  /*17030*/  BRA.U !UP1, `(.L_x_297) ;  /* 0x0000000109047547 */ /* 0x000fea000b800000 */
[----:B------:R-:W-:Y:S05]  /*17040*/  BPT.TRAP 0x1 ;  /* 0x000000040000795c */ /* 0x000fea0000300000 */
.L_x_297:
[----:B------:R-:W-:Y:S04]  /*17050*/  BSSY.RECONVERGENT B0, `(.L_x_298) ;  /* 0x0000003000007945 */ /* 0x000fe80003800200 */
[----:B------:R-:W-:Y:S05]  /*17060*/  @P2 BRA `(.L_x_299) ;  /* 0x0000000000042947 */ /* 0x000fea0003800000 */
[----:B------:R-:W-:Y:S05]  /*17070*/  BPT.TRAP 0x1 ;  /* 0x000000040000795c */ /* 0x000fea0000300000 */
.L_x_299:
[----:B------:R-:W-:Y:S05]  /*17080*/  BSYNC.RECONVERGENT B0 ;  /* 0x0000000000007941 */ /* 0x000fea0003800200 */
.L_x_298:
[----:B------:R-:W-:Y:S01]  /*17090*/  ULEA UR16, UR7, UR8, 0xd ;  /* 0x0000000807107291 */ /* 0x000fe2000f8e68ff */
[----:B------:R-:W-:Y:S01]  /*170a0*/  LOP3.LUT R4, R4, 0x1, RZ, 0x3c, !PT ;  /* 0x0000000104047812 */ /* 0x000fe200078e3cff */
[----:B------:R-:W-:Y:S02]  /*170b0*/  UIADD3 UR24, UP2, UPT, UR4, 0x280, URZ ;  /* 0x0000028004187890 */ /* 0x000fe4000ff5e0ff */
[----:B------:R-:W-:Y:S02]  /*170c0*/  UIADD3 UR17, UPT, UPT, UR17, 0xe020, URZ ;  /* 0x0000e02011117890 */ /* 0x000fe4000fffe0ff */
[----:B------:R-:W-:Y:S02]  /*170d0*/  UIADD3 UR16, UPT, UPT, UR16, 0x4000, URZ ;  /* 0x0000400010107890 */ /* 0x000fe4000fffe0ff */
[----:B------:R-:W-:Y:S01]  /*170e0*/  UIADD3.X UR25, UPT, UPT, URZ, UR5, URZ, UP2, !UPT ;  /* 0x00000005ff197290 */ /* 0x000fe200097fe4ff */
[----:B------:R-:W-:Y:S01]  /*170f0*/  UMOV UR10, 0x0 ;  /* 0x00000000000a7882 */ /* 0x000fe20000000000 */
[----:B------:R-:W-:Y:S01]  /*17100*/  UMOV UR11, 0x10000000 ;  /* 0x10000000000b7882 */ /* 0x000fe20000000000 */
[----:B------:R-:W-:Y:S01]  /*17110*/  UMOV UR18, URZ ;  /* 0x000000ff00127c82 */ /* 0x000fe20008000000 */
[----:B------:R-:W-:Y:S01]  /*17120*/  UMOV UR19, URZ ;  /* 0x000000ff00137c82 */ /* 0x000fe20008000000 */
[----:B------:R-:W-:Y:S01]  /*17130*/  UMOV UR20, UR13 ;  /* 0x0000000d00147c82 */ /* 0x000fe20008000000 */
[----:B------:R-:W-:Y:S01]  /*17140*/  UMOV UR21, UR14 ;  /* 0x0000000e00157c82 */ /* 0x000fe20008000000 */
[----:B------:R-:W-:-:S02]  /*17150*/  UIADD3 UR7, UPT, UPT, UR7, 0x1, URZ ;  /* 0x0000000107077890 */ /* 0x000fc4000fffe0ff */
[----:B------:R3:W-:Y:S02]  /*17160*/  UTMALDG.4D [UR16], [UR24], desc[UR10] ;  /* 0x00000a10180075b4 */ /* 0x0007e40008019000 */
[----:B------:R-:W-:-:S04]  /*17170*/  UISETP.NE.AND UP2, UPT, UR7, 0x3, UPT ;  /* 0x000000030700788c */ /* 0x000fc8000bf45270 */
[----:B------:R-:W-:Y:S02]  /*17180*/  USEL UR9, URZ, 0x1, UP2 ;  /* 0x00000001ff097887 */ /* 0x000fe40009000000 */
[----:B------:R-:W-:Y:S02]  /*17190*/  USEL UR22, UR7, URZ, UP2 ;  /* 0x000000ff07167287 */ /* 0x000fe40009000000 */
[----:B------:R-:W-:Y:S02]  /*171a0*/  UISETP.GE.AND UP2, UPT, UR6, 0x2, UPT ;  /* 0x000000020600788c */ /* 0x000fe4000bf46270 */
[----:B------:R-:W-:-:S07]  /*171b0*/  ULOP3.LUT UR15, UR15, UR9, URZ, 0x3c, !UPT ;  /* 0x000000090f0f7292 */ /* 0x000fce000f8e3cff */
[----:B---3--:R-:W-:Y:S05]  /*171c0*/  BRA.U !UP2, `(.L_x_275) ;  /* 0x0000001d0a647547 */ /* 0x008fea000b800000 */
[----:B------:R-:W-:Y:S02]  /*171d0*/  UIADD3 UR7, UPT, UPT, UR6, -0x2, URZ ;  /* 0xfffffffe06077890 */ /* 0x000fe4000fffe0ff */
[----:B------:R-:W-:Y:S02]  /*171e0*/  UIADD3 UR9, UPT, UPT, UR6, -0x1, URZ ;  /* 0xffffffff06097890 */ /* 0x000fe4000fffe0ff */
[----:B------:R-:W-:Y:S02]  /*171f0*/  UISETP.GE.U32.AND UP2, UPT, UR7, 0x3, UPT ;  /* 0x000000030700788c */ /* 0x000fe4000bf46070 */
[----:B------:R-:W-:Y:S01]  /*17200*/  ULOP3.LUT UR6, UR9, 0x3, URZ, 0xc0, !UPT ;  /* 0x0000000309067892 */ /* 0x000fe2000f8ec0ff */
[----:B------:R-:W-:-:S06]  /*17210*/  UMOV UR7, 0x1 ;  /* 0x0000000100077882 */ /* 0x000fcc0000000000 */
[----:B------:R-:W-:Y:S05]  /*17220*/  BRA.U !UP2, `(.L_x_300) ;  /* 0x000000110a307547 */ /* 0x000fea000b800000 */
[----:B------:R-:W-:Y:S01]  /*17230*/  ULOP3.LUT UR9, UR9, 0xfffffffc, URZ, 0xc0, !UPT ;  /* 0xfffffffc09097892 */ /* 0x000fe2000f8ec0ff */
[----:B------:R-:W-:-:S11]  /*17240*/  UMOV UR7, 0x1 ;  /* 0x0000000100077882 */ /* 0x000fd60000000000 */
.L_x_341:
[----:B------:R-:W-:Y:S05]  /*17250*/  BRA.U !UP0, `(.L_x_301) ;  /* 0x0000000108047547 */ /* 0x000fea000b800000 */
[----:B------:R-:W-:Y:S05]  /*17260*/  BPT.TRAP 0x1 ;  /* 0x000000040000795c */ /* 0x000fea0000300000 */
.L_x_301:
[----:B------:R-:W3:Y:S01]  /*17270*/  S2UR UR8, SR_CgaCtaId ;  /* 0x00000000000879c3 */ /* 0x000ee20000008800 */
[----:B------:R-:W-:Y:S01]  /*17280*/  UMOV UR10, 0x400 ;  /* 0x00000400000a7882 */ /* 0x000fe20000000000 */
[----:B-1----:R-:W-:Y:S01]  /*17290*/  IMAD.U32 R3, RZ, RZ, UR15 ;  /* 0x0000000fff037e24 */ /* 0x002fe2000f8e00ff */
[----:B--2---:R-:W-:-:S04]  /*172a0*/  @!P0 MOV R2, 0x2000 ;  /* 0x0000200000028802 */ /* 0x004fc80000000f00 */
[----:B------:R-:W-:Y:S01]  /*172b0*/  SHF.L.U32 R3, R3, 0x1f, RZ ;  /* 0x0000001f03037819 */ /* 0x000fe200000006ff */
[----:B---3--:R-:W-:-:S04]  /*172c0*/  ULEA UR8, UR8, UR10, 0x18 ;  /* 0x0000000a08087291 */ /* 0x008fc8000f8ec0ff */
[----:B------:R-:W-:-:S09]  /*172d0*/  ULEA UR17, UR22, UR8, 0x3 ;  /* 0x0000000816117291 */ /* 0x000fd2000f8e18ff */
[----:B------:R-:W1:Y:S02]  /*172e0*/  SYNCS.PHASECHK.TRANS64.TRYWAIT P1, [UR17+0xe038], R3 ;  /* 0x00e03803ff0075a7 */ /* 0x000e640008021111 */
[----:B-1----:R-:W-:Y:S05]  /*172f0*/  @!P1 BRA `(.L_x_302) ;  /* 0x0000003400909947 */ /* 0x002fea0003800000 */
.L_x_457:
[----:B------:R2:W-:Y:S01]  /*17300*/  @!P0 SYNCS.ARRIVE.TRANS64 RZ, [UR17+0xe020], R2 ;  /* 0x00e02002ffff89a7 */ /* 0x0005e20008000011 */
[----:B------:R-:W-:Y:S05]  /*17310*/  BRA.U !UP1, `(.L_x_303) ;  /* 0x0000000109047547 */ /* 0x000fea000b800000 */
[----:B------:R-:W-:Y:S05]  /*17320*/  BPT.TRAP 0x1 ;  /* 0x000000040000795c */ /* 0x000fea0000300000 */
.L_x_303:
[----:B-1----:R-:W1:Y:S01]  /*17330*/  S2R R0, SR_TID.X ;  /* 0x0000000000007919 */ /* 0x002e620000002100 */
[----:B------:R-:W-:Y:S01]  /*17340*/  BSSY.RECONVERGENT B0, `(.L_x_304) ;  /* 0x0000005000007945 */ /* 0x000fe20003800200 */
[----:B-1----:R-:W-:-:S04]  /*17350*/  LOP3.LUT P2, RZ, R0, 0x1f, RZ, 0xc0, !PT ;  /* 0x0000001f00ff7812 */ /* 0x002fc8000784c0ff */
[----:B------:R-:W-:-:S13]  /*17360*/  PLOP3.LUT P2, PT, P2, P0, PT, 0x8f, 0xf8 ;  /* 0x0000000000f8781c */ /* 0x000fda0001741177 */
[----:B------:R-:W-:Y:S05]  /*17370*/  @P2 BRA `(.L_x_305) ;  /* 0x0000000000042947 */ /* 0x000fea0003800000 */
[----:B------:R-:W-:Y:S05]  /*17380*/  BPT.TRAP 0x1 ;  /* 0x000000040000795c */ /* 0x000fea0000300000 */
.L_x_305:
[----:B------:R-:W-:Y:S05]  /*17390*/  BSYNC.RECONVERGENT B0 ;  /* 0x0000000000007941 */ /* 0x000fea0003800200 */
.L_x_304:
[----:B------:R-:W-:Y:S02]  /*173a0*/  ULEA UR16, UR22, UR8, 0xd ;  /* 0x0000000816107291 */ /* 0x000fe4000f8e68ff */
[----:B------:R-:W-:Y:S02]  /*173b0*/  UIADD3 UR24, UP2, UPT, UR4, 0x180, URZ ;  /* 0x0000018004187890 */ /* 0x000fe4000ff5e0ff */
[----:B------:R-:W-:Y:S02]  /*173c0*/  USHF.L.U32 UR19, UR7, 0x7, URZ ;  /* 0x0000000707137899 */ /* 0x000fe400080006ff */
        /* <DEDUP_REMOVED lines=8> */
[----:B------:R-:W-:-:S03]  /*17450*/  UIADD3 UR22, UPT, UPT, UR22, 0x1, URZ ;  /* 0x0000000116167890 */ /* 0x000fc6000fffe0ff */
[----:B------:R1:W-:Y:S01]  /*17460*/  UTMALDG.4D [UR16], [UR24], desc[UR10] ;  /* 0x00000a10180075b4 */ /* 0x0003e20008019000 */
[----:B------:R-:W-:-:S04]  /*17470*/  UISETP.NE.AND UP2, UPT, UR22, 0x3, UPT ;  /* 0x000000031600788c */ /* 0x000fc8000bf45270 */
[----:B------:R-:W-:Y:S02]  /*17480*/  USEL UR12, URZ, 0x1, UP2 ;  /* 0x00000001ff0c7887 */ /* 0x000fe40009000000 */
[----:B------:R-:W-:Y:S02]  /*17490*/  USEL UR22, UR22, URZ, UP2 ;  /* 0x000000ff16167287 */ /* 0x000fe40009000000 */
[----:B------:R-:W-:Y:S01]  /*174a0*/  ULOP3.LUT UR15, UR15, UR12, URZ, 0x3c, !UPT ;  /* 0x0000000c0f0f7292 */ /* 0x000fe2000f8e3cff */
[----:B-1----:R-:W-:Y:S11]  /*174b0*/  BRA.U !UP0, `(.L_x_306) ;  /* 0x0000000108047547 */ /* 0x002ff6000b800000 */
[----:B------:R-:W-:Y:S05]  /*174c0*/  BPT.TRAP 0x1 ;  /* 0x000000040000795c */ /* 0x000fea0000300000 */
.L_x_306:
[----:B------:R-:W-:Y:S01]  /*174d0*/  ULEA UR17, UR22, UR8, 0x3 ;  /* 0x0000000816117291 */ /* 0x000fe2000f8e18ff */
[----:B------:R-:W-:Y:S01]  /*174e0*/  IMAD.U32 R3, RZ, RZ, UR15 ;  /* 0x0000000fff037e24 */ /* 0x000fe2000f8e00ff */
[----:B--2---:R-:W-:-:S04]  /*174f0*/  @!P0 MOV R2, 0x2000 ;  /* 0x0000200000028802 */ /* 0x004fc80000000f00 */
[----:B------:R-:W-:-:S04]  /*17500*/  SHF.L.U32 R3, R3, 0x1f, RZ ;  /* 0x0000001f03037819 */ /* 0x000fc800000006ff */
[----:B------:R-:W1:Y:S02]  /*17510*/  SYNCS.PHASECHK.TRANS64.TRYWAIT P1, [UR17+0xe038], R3 ;  /* 0x00e03803ff0075a7 */ /* 0x000e640008021111 */
[----:B-1----:R-:W-:Y:S05]  /*17520*/  @!P1 BRA `(.L_x_307) ;  /* 0x00000034001c9947 */ /* 0x002fea0003800000 */
.L_x_459:
[----:B------:R2:W-:Y:S01]  /*17530*/  @!P0 SYNCS.ARRIVE.TRANS64 RZ, [UR17+0xe020], R2 ;  /* 0x00e02002ffff89a7 */ /* 0x0005e20008000011 */
[----:B------:R-:W-:Y:S05]  /*17540*/  BRA.U !UP1, `(.L_x_308) ;  /* 0x0000000109047547 */ /* 0x000fea000b800000 */
[----:B------:R-:W-:Y:S05]  /*17550*/  BPT.TRAP 0x1 ;  /* 0x000000040000795c */ /* 0x000fea0000300000 */
.L_x_308:
[----:B------:R-:W-:Y:S04]  /*17560*/  BSSY.RECONVERGENT B0, `(.L_x_309) ;  /* 0x0000003000007945 */ /* 0x000fe80003800200 */
[----:B------:R-:W-:Y:S05]  /*17570*/  @P2 BRA `(.L_x_310) ;  /* 0x0000000000042947 */ /* 0x000fea0003800000 */
[----:B------:R-:W-:Y:S05]  /*17580*/  BPT.TRAP 0x1 ;  /* 0x000000040000795c */ /* 0x000fea0000300000 */
.L_x_310:
[----:B------:R-:W-:Y:S05]  /*17590*/  BSYNC.RECONVERGENT B0 ;  /* 0x0000000000007941 */ /* 0x000fea0003800200 */
.L_x_309:
        /* <DEDUP_REMOVED lines=17> */
[----:B---3--:R-:W-:Y:S11]  /*176b0*/  BRA.U !UP0, `(.L_x_311) ;  /* 0x0000000108047547 */ /* 0x008ff6000b800000 */
[----:B------:R-:W-:Y:S05]  /*176c0*/  BPT.TRAP 0x1 ;  /* 0x000000040000795c */ /* 0x000fea0000300000 */
.L_x_311:
[----:B------:R-:W-:Y:S01]  /*176d0*/  ULEA UR17, UR22, UR8, 0x3 ;  /* 0x0000000816117291 */ /* 0x000fe2000f8e18ff */
[----:B-1----:R-:W-:Y:S01]  /*176e0*/  IMAD.U32 R3, RZ, RZ, UR15 ;  /* 0x0000000fff037e24 */ /* 0x002fe2000f8e00ff */
[----:B--2---:R-:W-:-:S04]  /*176f0*/  @!P0 MOV R2, 0x2000 ;  /* 0x0000200000028802 */ /* 0x004fc80000000f00 */
[----:B------:R-:W-:-:S04]  /*17700*/  SHF.L.U32 R3, R3, 0x1f, RZ ;  /* 0x0000001f03037819 */ /* 0x000fc800000006ff */
[----:B------:R-:W1:Y:S02]  /*17710*/  SYNCS.PHASECHK.TRANS64.TRYWAIT P1, [UR17+0xe038], R3 ;  /* 0x00e03803ff0075a7 */ /* 0x000e640008021111 */
[----:B-1----:R-:W-:Y:S05]  /*17720*/  @!P1 BRA `(.L_x_312) ;  /* 0x0000003000b49947 */ /* 0x002fea0003800000 */
.L_x_461:
[----:B------:R2:W-:Y:S01]  /*17730*/  @!P0 SYNCS.ARRIVE.TRANS64 RZ, [UR17+0xe020], R2 ;  /* 0x00e02002ffff89a7 */ /* 0x0005e20008000011 */
[----:B------:R-:W-:Y:S05]  /*17740*/  BRA.U !UP1, `(.L_x_313) ;  /* 0x0000000109047547 */ /* 0x000fea000b800000 */
[----:B------:R-:W-:Y:S05]  /*17750*/  BPT.TRAP 0x1 ;  /* 0x000000040000795c */ /* 0x000fea0000300000 */
.L_x_313:
[----:B------:R-:W-:Y:S04]  /*17760*/  BSSY.RECONVERGENT B0, `(.L_x_314) ;  /* 0x0000003000007945 */ /* 0x000fe80003800200 */
[----:B------:R-:W-:Y:S05]  /*17770*/  @P2 BRA `(.L_x_315) ;  /* 0x0000000000042947 */ /* 0x000fea0003800000 */
[----:B------:R-:W-:Y:S05]  /*17780*/  BPT.TRAP 0x1 ;  /* 0x000000040000795c */ /* 0x000fea0000300000 */
.L_x_315:
[----:B------:R-:W-:Y:S05]  /*17790*/  BSYNC.RECONVERGENT B0 ;  /* 0x0000000000007941 */ /* 0x000fea0003800200 */
.L_x_314:
[----:B------:R-:W-:Y:S02]  /*177a0*/  ULEA UR16, UR22, UR8, 0xd ;  /* 0x0000000816107291 */ /* 0x000fe4000f8e68ff */
[----:B------:R-:W-:Y:S02]  /*177b0*/  UIADD3 UR24, UP2, UPT, UR4, 0x180, URZ ;  /* 0x0000018004187890 */ /* 0x000fe4000ff5e0ff */
[----:B------:R-:W-:Y:S02]  /*177c0*/  ULEA UR19, UR7, 0x80, 0x7 ;  /* 0x0000008007137891 */ /* 0x000fe4000f8e38ff */
        /* <DEDUP_REMOVED lines=16> */
.L_x_316:
[----:B------:R-:W-:Y:S01]  /*178d0*/  ULEA UR17, UR22, UR8, 0x3 ;  /* 0x0000000816117291 */ /* 0x000fe2000f8e18ff */
[----:B-1----:R-:W-:Y:S01]  /*178e0*/  IMAD.U32 R3, RZ, RZ, UR15 ;  /* 0x0000000fff037e24 */ /* 0x002fe2000f8e00ff */
[----:B--2---:R-:W-:-:S04]  /*178f0*/  @!P0 MOV R2, 0x2000 ;  /* 0x0000200000028802 */ /* 0x004fc80000000f00 */
[----:B------:R-:W-:-:S04]  /*17900*/  SHF.L.U32 R3, R3, 0x1f, RZ ;  /* 0x0000001f03037819 */ /* 0x000fc800000006ff */
[----:B------:R-:W1:Y:S02]  /*17910*/  SYNCS.PHASECHK.TRANS64.TRYWAIT P1, [UR17+0xe038], R3 ;  /* 0x00e03803ff0075a7 */ /* 0x000e640008021111 */
[----:B-1----:R-:W-:Y:S05]  /*17920*/  @!P1 BRA `(.L_x_317) ;  /* 0x00000030004c9947 */ /* 0x002fea0003800000 */
.L_x_463:
[----:B------:R2:W-:Y:S01]  /*17930*/  @!P0 SYNCS.ARRIVE.TRANS64 RZ, [UR17+0xe020], R2 ;  /* 0x00e02002ffff89a7 */ /* 0x0005e20008000011 */
[----:B------:R-:W-:Y:S05]  /*17940*/  BRA.U !UP1, `(.L_x_318) ;  /* 0x0000000109047547 */ /* 0x000fea000b800000 */
[----:B------:R-:W-:Y:S05]  /*17950*/  BPT.TRAP 0x1 ;  /* 0x000000040000795c */ /* 0x000fea0000300000 */
.L_x_318:
[----:B------:R-:W-:Y:S04]  /*17960*/  BSSY.RECONVERGENT B0, `(.L_x_319) ;  /* 0x0000003000007945 */ /* 0x000fe80003800200 */
[----:B------:R-:W-:Y:S05]  /*17970*/  @P2 BRA `(.L_x_320) ;  /* 0x0000000000042947 */ /* 0x000fea0003800000 */
[----:B------:R-:W-:Y:S05]  /*17980*/  BPT.TRAP 0x1 ;  /* 0x000000040000795c */ /* 0x000fea0000300000 */
.L_x_320:
[----:B------:R-:W-:Y:S05]  /*17990*/  BSYNC.RECONVERGENT B0 ;  /* 0x0000000000007941 */ /* 0x000fea0003800200 */
.L_x_319:
        /* <DEDUP_REMOVED lines=19> */
.L_x_321:
[----:B------:R-:W-:Y:S01]  /*17ad0*/  ULEA UR17, UR22, UR8, 0x3 ;  /* 0x0000000816117291 */ /* 0x000fe2000f8e18ff */
[----:B-1----:R-:W-:Y:S01]  /*17ae0*/  IMAD.U32 R3, RZ, RZ, UR15 ;  /* 0x0000000fff037e24 */ /* 0x002fe2000f8e00ff */
[----:B--2---:R-:W-:-:S04]  /*17af0*/  @!P0 MOV R2, 0x2000 ;  /* 0x0000200000028802 */ /* 0x004fc80000000f00 */
[----:B------:R-:W-:-:S04]  /*17b00*/  SHF.L.U32 R3, R3, 0x1f, RZ ;  /* 0x0000001f03037819 */ /* 0x000fc800000006ff */
[----:B------:R-:W1:Y:S02]  /*17b10*/  SYNCS.PHASECHK.TRANS64.TRYWAIT P1, [UR17+0xe038], R3 ;  /* 0x00e03803ff0075a7 */ /* 0x000e640008021111 */
[----:B-1----:R-:W-:Y:S05]  /*17b20*/  @!P1 BRA `(.L_x_322) ;  /* 0x0000002c00e49947 */ /* 0x002fea0003800000 */
.L_x_465:
[----:B------:R2:W-:Y:S01]  /*17b30*/  @!P0 SYNCS.ARRIVE.TRANS64 RZ, [UR17+0xe020], R2 ;  /* 0x00e02002ffff89a7 */ /* 0x0005e20008000011 */
[----:B------:R-:W-:Y:S05]  /*17b40*/  BRA.U !UP1, `(.L_x_323) ;  /* 0x0000000109047547 */ /* 0x000fea000b800000 */
[----:B------:R-:W-:Y:S05]  /*17b50*/  BPT.TRAP 0x1 ;  /* 0x000000040000795c */ /* 0x000fea0000300000 */
.L_x_323:
[----:B------:R-:W-:Y:S04]  /*17b60*/  BSSY.RECONVERGENT B0, `(.L_x_324) ;  /* 0x0000003000007945 */ /* 0x000fe80003800200 */
[----:B------:R-:W-:Y:S05]  /*17b70*/  @P2 BRA `(.L_x_325) ;  /* 0x0000000000042947 */ /* 0x000fea0003800000 */
[----:B------:R-:W-:Y:S05]  /*17b80*/  BPT.TRAP 0x1 ;  /* 0x000000040000795c */ /* 0x000fea0000300000 */
.L_x_325:
[----:B------:R-:W-:Y:S05]  /*17b90*/  BSYNC.RECONVERGENT B0 ;  /* 0x0000000000007941 */ /* 0x000fea0003800200 */
.L_x_324:
        /* <DEDUP_REMOVED lines=19> */
.L_x_326:
[----:B------:R-:W-:Y:S01]  /*17cd0*/  ULEA UR17, UR22, UR8, 0x3 ;  /* 0x0000000816117291 */ /* 0x000fe2000f8e18ff */
[----:B-1----:R-:W-:Y:S01]  /*17ce0*/  IMAD.U32 R3, RZ, RZ, UR15 ;  /* 0x0000000fff037e24 */ /* 0x002fe2000f8e00ff */
[----:B--2---:R-:W-:-:S04]  /*17cf0*/  @!P0 MOV R2, 0x2000 ;  /* 0x0000200000028802 */ /* 0x004fc80000000f00 */
[----:B------:R-:W-:-:S04]  /*17d00*/  SHF.L.U32 R3, R3, 0x1f, RZ ;  /* 0x0000001f03037819 */ /* 0x000fc800000006ff */
[----:B------:R-:W1:Y:S02]  /*17d10*/  SYNCS.PHASECHK.TRANS64.TRYWAIT P1, [UR17+0xe038], R3 ;  /* 0x00e03803ff0075a7 */ /* 0x000e640008021111 */
[----:B-1----:R-:W-:Y:S05]  /*17d20*/  @!P1 BRA `(.L_x_327) ;  /* 0x0000002c007c9947 */ /* 0x002fea0003800000 */
.L_x_467:
[----:B------:R2:W-:Y:S01]  /*17d30*/  @!P0 SYNCS.ARRIVE.TRANS64 RZ, [UR17+0xe020], R2 ;  /* 0x00e02002ffff89a7 */ /* 0x0005e20008000011 */
[----:B------:R-:W-:Y:S05]  /*17d40*/  BRA.U !UP1, `(.L_x_328) ;  /* 0x0000000109047547 */ /* 0x000fea000b800000 */
[----:B------:R-:W-:Y:S05]  /*17d50*/  BPT.TRAP 0x1 ;  /* 0x000000040000795c */ /* 0x000fea0000300000 */
.L_x_328:
[----:B------:R-:W-:Y:S04]  /*17d60*/  BSSY.RECONVERGENT B0, `(.L_x_329) ;  /* 0x0000003000007945 */ /* 0x000fe80003800200 */
[----:B------:R-:W-:Y:S05]  /*17d70*/  @P2 BRA `(.L_x_330) ;  /* 0x0000000000042947 */ /* 0x000fea0003800000 */
[----:B------:R-:W-:Y:S05]  /*17d80*/  BPT.TRAP 0x1 ;  /* 0x000000040000795c */ /* 0x000fea0000300000 */
.L_x_330:
[----:B------:R-:W-:Y:S05]  /*17d90*/  BSYNC.RECONVERGENT B0 ;  /* 0x0000000000007941 */ /* 0x000fea0003800200 */
.L_x_329:
        /* <DEDUP_REMOVED lines=13> */
[----:B------:R-:W-:Y:S02]  /*17e70*/  UIADD3 UR10, UPT, UPT, UR7, 0x3, URZ ;  /* 0x00000003070a7890 */ /* 0x000fe4000fffe0ff */
[----:B------:R-:W-:-:S04]  /*17e80*/  UISETP.NE.AND UP2, UPT, UR22, 0x3, UPT ;  /* 0x000000031600788c */ /* 0x000fc8000bf45270 */
[----:B------:R-:W-:Y:S02]  /*17e90*/  USEL UR11, URZ, 0x1, UP2 ;  /* 0x00000001ff0b7887 */ /* 0x000fe40009000000 */
[----:B------:R-:W-:Y:S02]  /*17ea0*/  USEL UR22, UR22, URZ, UP2 ;  /* 0x000000ff16167287 */ /* 0x000fe40009000000 */
[----:B------:R-:W-:Y:S01]  /*17eb0*/  ULOP3.LUT UR15, UR15, UR11, URZ, 0x3c, !UPT ;  /* 0x0000000b0f0f7292 */ /* 0x000fe2000f8e3cff */
[----:B---3--:R-:W-:Y:S11]  /*17ec0*/  BRA.U !UP0, `(.L_x_331) ;  /* 0x0000000108047547 */ /* 0x008ff6000b800000 */
[----:B------:R-:W-:Y:S05]  /*17ed0*/  BPT.TRAP 0x1 ;  /* 0x000000040000795c */ /* 0x000fea0000300000 */
.L_x_331:
[----:B------:R-:W-:Y:S01]  /*17ee0*/  ULEA UR17, UR22, UR8, 0x3 ;  /* 0x0000000816117291 */ /* 0x000fe2000f8e18ff */
[----:B-1----:R-:W-:Y:S01]  /*17ef0*/  IMAD.U32 R3, RZ, RZ, UR15 ;  /* 0x0000000fff037e24 */ /* 0x002fe2000f8e00ff */
[----:B--2---:R-:W-:-:S04]  /*17f00*/  @!P0 MOV R2, 0x2000 ;  /* 0x0000200000028802 */ /* 0x004fc80000000f00 */
[----:B------:R-:W-:-:S04]  /*17f10*/  SHF.L.U32 R3, R3, 0x1f, RZ ;  /* 0x0000001f03037819 */ /* 0x000fc800000006ff */
[----:B------:R-:W1:Y:S02]  /*17f20*/  SYNCS.PHASECHK.TRANS64.TRYWAIT P1, [UR17+0xe038], R3 ;  /* 0x00e03803ff0075a7 */ /* 0x000e640008021111 */
[----:B-1----:R-:W-:Y:S05]  /*17f30*/  @!P1 BRA `(.L_x_332) ;  /* 0x0000002c00109947 */ /* 0x002fea0003800000 */
.L_x_469:
[----:B------:R2:W-:Y:S01]  /*17f40*/  @!P0 SYNCS.ARRIVE.TRANS64 RZ, [UR17+0xe020], R2 ;  /* 0x00e02002ffff89a7 */ /* 0x0005e20008000011 */
[----:B------:R-:W-:Y:S05]  /*17f50*/  BRA.U !UP1, `(.L_x_333) ;  /* 0x0000000109047547 */ /* 0x000fea000b800000 */
[----:B------:R-:W-:Y:S05]  /*17f60*/  BPT.TRAP 0x1 ;  /* 0x000000040000795c */ /* 0x000fea0000300000 */
.L_x_333:
[----:B------:R-:W-:Y:S04]  /*17f70*/  BSSY.RECONVERGENT B0, `(.L_x_334) ;  /* 0x0000003000007945 */ /* 0x000fe80003800200 */
[----:B------:R-:W-:Y:S05]  /*17f80*/  @P2 BRA `(.L_x_335) ;  /* 0x0000000000042947 */ /* 0x000fea0003800000 */
[----:B------:R-:W-:Y:S05]  /*17f90*/  BPT.TRAP 0x1 ;  /* 0x000000040000795c */ /* 0x000fea0000300000 */
.L_x_335:
[----:B------:R-:W-:Y:S05]  /*17fa0*/  BSYNC.RECONVERGENT B0 ;  /* 0x0000000000007941 */ /* 0x000fea0003800200 */
.L_x_334:
        /* <DEDUP_REMOVED lines=19> */
.L_x_336:
[----:B------:R-:W-:Y:S01]  /*180e0*/  ULEA UR17, UR22, UR8, 0x3 ;  /* 0x0000000816117291 */ /* 0x000fe2000f8e18ff */
[----:B-1----:R-:W-:Y:S01]  /*180f0*/  IMAD.U32 R3, RZ, RZ, UR15 ;  /* 0x0000000fff037e24 */ /* 0x002fe2000f8e00ff */
[----:B--2---:R-:W-:-:S04]  /*18100*/  @!P0 MOV R2, 0x2000 ;  /* 0x0000200000028802 */ /* 0x004fc80000000f00 */
[----:B------:R-:W-:-:S04]  /*18110*/  SHF.L.U32 R3, R3, 0x1f, RZ ;  /* 0x0000001f03037819 */ /* 0x000fc800000006ff */
[----:B------:R-:W1:Y:S02]  /*18120*/  SYNCS.PHASECHK.TRANS64.TRYWAIT P1, [UR17+0xe038], R3 ;  /* 0x00e03803ff0075a7 */ /* 0x000e640008021111 */
[----:B-1----:R-:W-:Y:S05]  /*18130*/  @!P1 BRA `(.L_x_337) ;  /* 0x0000002800a89947 */ /* 0x002fea0003800000 */
.L_x_471:
[----:B------:R2:W-:Y:S01]  /*18140*/  @!P0 SYNCS.ARRIVE.TRANS64 RZ, [UR17+0xe020], R2 ;  /* 0x00e02002ffff89a7 */ /* 0x0005e20008000011 */
[----:B------:R-:W-:Y:S05]  /*18150*/  BRA.U !UP1, `(.L_x_338) ;  /* 0x0000000109047547 */ /* 0x000fea000b800000 */
[----:B------:R-:W-:Y:S05]  /*18160*/  BPT.TRAP 0x1 ;  /* 0x000000040000795c */ /* 0x000fea0000300000 */
.L_x_338:
[----:B------:R-:W-:Y:S04]  /*18170*/  BSSY.RECONVERGENT B0, `(.L_x_339) ;  /* 0x0000003000007945 */ /* 0x000fe80003800200 */
[----:B------:R-:W-:Y:S05]  /*18180*/  @P2 BRA `(.L_x_340) ;  /* 0x0000000000042947 */ /* 0x000fea0003800000 */
[----:B------:R-:W-:Y:S05]  /*18190*/  BPT.TRAP 0x1 ;  /* 0x000000040000795c */ /* 0x000fea0000300000 */
.L_x_340:
[----:B------:R-:W-:Y:S05]  /*181a0*/  BSYNC.RECONVERGENT B0 ;  /* 0x0000000000007941 */ /* 0x000fea0003800200 */
.L_x_339:
        /* <DEDUP_REMOVED lines=17> */
[----:B------:R-:W-:Y:S02]  /*182c0*/  UISETP.NE.AND UP2, UPT, UR10, UR9, UPT ;  /* 0x000000090a00728c */ /* 0x000fe4000bf45270 */
[----:B------:R-:W-:-:S07]  /*182d0*/  ULOP3.LUT UR15, UR15, UR11, URZ, 0x3c, !UPT ;  /* 0x0000000b0f0f7292 */ /* 0x000fce000f8e3cff */
[----:B---3--:R-:W-:Y:S05]  /*182e0*/  BRA.U UP2, `(.L_x_341) ;  /* 0xffffffed02d87547 */ /* 0x008fea000b83ffff */
.L_x_300:
[----:B------:R-:W-:-:S09]  /*182f0*/  UISETP.NE.AND UP2, UPT, UR6, URZ, UPT ;  /* 0x000000ff0600728c */ /* 0x000fd2000bf45270 */
[----:B------:R-:W-:Y:S05]  /*18300*/  BRA.U !UP2, `(.L_x_275) ;  /* 0x0000000d0a147547 */ /* 0x000fea000b800000 */
[----:B------:R-:W-:Y:S05]  /*18310*/  BRA.U !UP0, `(.L_x_342) ;  /* 0x0000000108047547 */ /* 0x000fea000b800000 */
[----:B------:R-:W-:Y:S05]  /*18320*/  BPT.TRAP 0x1 ;  /* 0x000000040000795c */ /* 0x000fea0000300000 */
.L_x_342:
[----:B------:R-:W-:Y:S01]  /*18330*/  ULEA UR17, UR22, UR8, 0x3 ;  /* 0x0000000816117291 */ /* 0x000fe2000f8e18ff */
[----:B-1----:R-:W-:Y:S01]  /*18340*/  IMAD.U32 R3, RZ, RZ, UR15 ;  /* 0x0000000fff037e24 */ /* 0x002fe2000f8e00ff */
[----:B--2---:R-:W-:-:S04]  /*18350*/  @!P0 MOV R2, 0x2000 ;  /* 0x0000200000028802 */ /* 0x004fc80000000f00 */
[----:B------:R-:W-:-:S04]  /*18360*/  SHF.L.U32 R3, R3, 0x1f, RZ ;  /* 0x0000001f03037819 */ /* 0x000fc800000006ff */
[----:B------:R-:W1:Y:S02]  /*18370*/  SYNCS.PHASECHK.TRANS64.TRYWAIT P1, [UR17+0xe038], R3 ;  /* 0x00e03803ff0075a7 */ /* 0x000e640008021111 */
[----:B-1----:R-:W-:Y:S05]  /*18380*/  @!P1 BRA `(.L_x_343) ;  /* 0x00000028002c9947 */ /* 0x002fea0003800000 */
.L_x_473:
[----:B------:R2:W-:Y:S01]  /*18390*/  @!P0 SYNCS.ARRIVE.TRANS64 RZ, [UR17+0xe020], R2 ;  /* 0x00e02002ffff89a7 */ /* 0x0005e20008000011 */
[----:B------:R-:W-:Y:S05]  /*183a0*/  BRA.U !UP1, `(.L_x_344) ;  /* 0x0000000109047547 */ /* 0x000fea000b800000 */
[----:B------:R-:W-:Y:S05]  /*183b0*/  BPT.TRAP 0x1 ;  /* 0x000000040000795c */ /* 0x000fea0000300000 */
.L_x_344:
[----:B------:R-:W-:Y:S04]  /*183c0*/  BSSY.RECONVERGENT B0, `(.L_x_345) ;  /* 0x0000003000007945 */ /* 0x000fe80003800200 */
[----:B------:R-:W-:Y:S05]  /*183d0*/  @P2 BRA `(.L_x_346) ;  /* 0x0000000000042947 */ /* 0x000fea0003800000 */
[----:B------:R-:W-:Y:S05]  /*183e0*/  BPT.TRAP 0x1 ;  /* 0x000000040000795c */ /* 0x000fea0000300000 */
.L_x_346:
[----:B------:R-:W-:Y:S05]  /*183f0*/  BSYNC.RECONVERGENT B0 ;  /* 0x0000000000007941 */ /* 0x000fea0003800200 */
.L_x_345:
        /* <DEDUP_REMOVED lines=19> */
.L_x_347:
[----:B------:R-:W-:Y:S01]  /*18530*/  ULEA UR17, UR22, UR8, 0x3 ;  /* 0x0000000816117291 */ /* 0x000fe2000f8e18ff */
[----:B-1----:R-:W-:Y:S01]  /*18540*/  IMAD.U32 R3, RZ, RZ, UR15 ;  /* 0x0000000fff037e24 */ /* 0x002fe2000f8e00ff */
[----:B--2---:R-:W-:-:S04]  /*18550*/  @!P0 MOV R2, 0x2000 ;  /* 0x0000200000028802 */ /* 0x004fc80000000f00 */
[----:B------:R-:W-:-:S04]  /*18560*/  SHF.L.U32 R3, R3, 0x1f, RZ ;  /* 0x0000001f03037819 */ /* 0x000fc800000006ff */
[----:B------:R-:W1:Y:S02]  /*18570*/  SYNCS.PHASECHK.TRANS64.TRYWAIT P1, [UR17+0xe038], R3 ;  /* 0x00e03803ff0075a7 */ /* 0x000e640008021111 */
[----:B-1----:R-:W-:Y:S05]  /*18580*/  @!P1 BRA `(.L_x_348) ;  /* 0x0000002400c49947 */ /* 0x002fea0003800000 */
.L_x_475:
[----:B------:R2:W-:Y:S01]  /*18590*/  @!P0 SYNCS.ARRIVE.TRANS64 RZ, [UR17+0xe020], R2 ;  /* 0x00e02002ffff89a7 */ /* 0x0005e20008000011 */
[----:B------:R-:W-:Y:S05]  /*185a0*/  BRA.U !UP1, `(.L_x_349) ;  /* 0x0000000109047547 */ /* 0x000fea000b800000 */
[----:B------:R-:W-:Y:S05]  /*185b0*/  BPT.TRAP 0x1 ;  /* 0x000000040000795c */ /* 0x000fea0000300000 */
.L_x_349:
[----:B------:R-:W-:Y:S04]  /*185c0*/  BSSY.RECONVERGENT B0, `(.L_x_350) ;  /* 0x0000003000007945 */ /* 0x000fe80003800200 */
[----:B------:R-:W-:Y:S05]  /*185d0*/  @P2 BRA `(.L_x_351) ;  /* 0x0000000000042947 */ /* 0x000fea0003800000 */
[----:B------:R-:W-:Y:S05]  /*185e0*/  BPT.TRAP 0x1 ;  /* 0x000000040000795c */ /* 0x000fea0000300000 */
.L_x_351:
[----:B------:R-:W-:Y:S05]  /*185f0*/  BSYNC.RECONVERGENT B0 ;  /* 0x0000000000007941 */ /* 0x000fea0003800200 */
.L_x_350:
        /* <DEDUP_REMOVED lines=16> */
[----:B------:R-:W-:Y:S02]  /*18700*/  UISETP.NE.AND UP2, UPT, UR6, 0x1, UPT ;  /* 0x000000010600788c */ /* 0x000fe4000bf45270 */
[----:B------:R-:W-:-:S07]  /*18710*/  ULOP3.LUT UR15, UR15, UR9, URZ, 0x3c, !UPT ;  /* 0x000000090f0f7292 */ /* 0x000fce000f8e3cff */
[----:B---3--:R-:W-:Y:S05]  /*18720*/  BRA.U !UP2, `(.L_x_275) ;  /* 0x000000090a0c7547 */ /* 0x008fea000b800000 */
[----:B------:R-:W-:Y:S05]  /*18730*/  BRA.U !UP0, `(.L_x_352) ;  /* 0x0000000108047547 */ /* 0x000fea000b800000 */
[----:B------:R-:W-:Y:S05]  /*18740*/  BPT.TRAP 0x1 ;  /* 0x000000040000795c */ /* 0x000fea0000300000 */
.L_x_352:
[----:B------:R-:W-:Y:S01]  /*18750*/  ULEA UR17, UR22, UR8, 0x3 ;  /* 0x0000000816117291 */ /* 0x000fe2000f8e18ff */
[----:B-1----:R-:W-:Y:S01]  /*18760*/  IMAD.U32 R3, RZ, RZ, UR15 ;  /* 0x0000000fff037e24 */ /* 0x002fe2000f8e00ff */
[----:B--2---:R-:W-:-:S04]  /*18770*/  @!P0 MOV R2, 0x2000 ;  /* 0x0000200000028802 */ /* 0x004fc80000000f00 */
[----:B------:R-:W-:-:S04]  /*18780*/  SHF.L.U32 R3, R3, 0x1f, RZ ;  /* 0x0000001f03037819 */ /* 0x000fc800000006ff */
[----:B------:R-:W1:Y:S02]  /*18790*/  SYNCS.PHASECHK.TRANS64.TRYWAIT P1, [UR17+0xe038], R3 ;  /* 0x00e03803ff0075a7 */ /* 0x000e640008021111 */
[----:B-1----:R-:W-:Y:S05]  /*187a0*/  @!P1 BRA `(.L_x_353) ;  /* 0x0000002400549947 */ /* 0x002fea0003800000 */
.L_x_477:
[----:B------:R2:W-:Y:S01]  /*187b0*/  @!P0 SYNCS.ARRIVE.TRANS64 RZ, [UR17+0xe020], R2 ;  /* 0x00e02002ffff89a7 */ /* 0x0005e20008000011 */
[----:B------:R-:W-:Y:S05]  /*187c0*/  BRA.U !UP1, `(.L_x_354) ;  /* 0x0000000109047547 */ /* 0x000fea000b800000 */
[----:B------:R-:W-:Y:S05]  /*187d0*/  BPT.TRAP 0x1 ;  /* 0x000000040000795c */ /* 0x000fea0000300000 */
.L_x_354:
[----:B------:R-:W-:Y:S04]  /*187e0*/  BSSY.RECONVERGENT B0, `(.L_x_355) ;  /* 0x0000003000007945 */ /* 0x000fe80003800200 */
[----:B------:R-:W-:Y:S05]  /*187f0*/  @P2 BRA `(.L_x_356) ;  /* 0x0000000000042947 */ /* 0x000fea0003800000 */
[----:B------:R-:W-:Y:S05]  /*18800*/  BPT.TRAP 0x1 ;  /* 0x000000040000795c */ /* 0x000fea0000300000 */
.L_x_356:
[----:B------:R-:W-:Y:S05]  /*18810*/  BSYNC.RECONVERGENT B0 ;  /* 0x0000000000007941 */ /* 0x000fea0003800200 */
.L_x_355:
        /* <DEDUP_REMOVED lines=19> */
.L_x_357:
[----:B------:R-:W-:Y:S01]  /*18950*/  ULEA UR17, UR22, UR8, 0x3 ;  /* 0x0000000816117291 */ /* 0x000fe2000f8e18ff */
[----:B-1----:R-:W-:Y:S01]  /*18960*/  IMAD.U32 R3, RZ, RZ, UR15 ;  /* 0x0000000fff037e24 */ /* 0x002fe2000f8e00ff */
[----:B--2---:R-:W-:-:S04]  /*18970*/  @!P0 MOV R2, 0x2000 ;  /* 0x0000200000028802 */ /* 0x004fc80000000f00 */
[----:B------:R-:W-:-:S04]  /*18980*/  SHF.L.U32 R3, R3, 0x1f, RZ ;  /* 0x0000001f03037819 */ /* 0x000fc800000006ff */
[----:B------:R-:W1:Y:S02]  /*18990*/  SYNCS.PHASECHK.TRANS64.TRYWAIT P1, [UR17+0xe038], R3 ;  /* 0x00e03803ff0075a7 */ /* 0x000e640008021111 */
[----:B-1----:R-:W-:Y:S05]  /*189a0*/  @!P1 BRA `(.L_x_358) ;  /* 0x0000002000ec9947 */ /* 0x002fea0003800000 */
.L_x_479:
[----:B------:R2:W-:Y:S01]  /*189b0*/  @!P0 SYNCS.ARRIVE.TRANS64 RZ, [UR17+0xe020], R2 ;  /* 0x00e02002ffff89a7 */ /* 0x0005e20008000011 */
[----:B------:R-:W-:Y:S05]  /*189c0*/  BRA.U !UP1, `(.L_x_359) ;  /* 0x0000000109047547 */ /* 0x000fea000b800000 */
[----:B------:R-:W-:Y:S05]  /*189d0*/  BPT.TRAP 0x1 ;  /* 0x000000040000795c */ /* 0x000fea0000300000 */
.L_x_359:
[----:B------:R-:W-:Y:S04]  /*189e0*/  BSSY.RECONVERGENT B0, `(.L_x_360) ;  /* 0x0000003000007945 */ /* 0x000fe80003800200 */
[----:B------:R-:W-:Y:S05]  /*189f0*/  @P2 BRA `(.L_x_361) ;  /* 0x0000000000042947 */ /* 0x000fea0003800000 */
[----:B------:R-:W-:Y:S05]  /*18a00*/  BPT.TRAP 0x1 ;  /* 0x000000040000795c */ /* 0x000fea0000300000 */
.L_x_361:
[----:B------:R-:W-:Y:S05]  /*18a10*/  BSYNC.RECONVERGENT B0 ;  /* 0x0000000000007941 */ /* 0x000fea0003800200 */
.L_x_360:
        /* <DEDUP_REMOVED lines=19> */
[----:B------:R-:W-:Y:S01]  /*18b50*/  UIADD3 UR7, UPT, UPT, UR7, 0x2, URZ ;  /* 0x0000000207077890 */ /* 0x000fe2000fffe0ff */
[----:B------:R-:W-:Y:S11]  /*18b60*/  BRA.U !UP0, `(.L_x_362) ;  /* 0x0000000108047547 */ /* 0x000ff6000b800000 */
[----:B------:R-:W-:Y:S05]  /*18b70*/  BPT.TRAP 0x1 ;  /* 0x000000040000795c */ /* 0x000fea0000300000 */
.L_x_362:
[----:B------:R-:W-:Y:S01]  /*18b80*/  ULEA UR17, UR22, UR8, 0x3 ;  /* 0x0000000816117291 */ /* 0x000fe2000f8e18ff */
[----:B-1----:R-:W-:Y:S01]  /*18b90*/  IMAD.U32 R3, RZ, RZ, UR15 ;  /* 0x0000000fff037e24 */ /* 0x002fe2000f8e00ff */
[----:B--2---:R-:W-:-:S04]  /*18ba0*/  @!P0 MOV R2, 0x2000 ;  /* 0x0000200000028802 */ /* 0x004fc80000000f00 */
[----:B------:R-:W-:-:S04]  /*18bb0*/  SHF.L.U32 R3, R3, 0x1f, RZ ;  /* 0x0000001f03037819 */ /* 0x000fc800000006ff */
[----:B------:R-:W1:Y:S02]  /*18bc0*/  SYNCS.PHASECHK.TRANS64.TRYWAIT P1, [UR17+0xe038], R3 ;  /* 0x00e03803ff0075a7 */ /* 0x000e640008021111 */
[----:B-1----:R-:W-:Y:S05]  /*18bd0*/  @!P1 BRA `(.L_x_363) ;  /* 0x0000002000789947 */ /* 0x002fea0003800000 */
.L_x_481:
[----:B------:R2:W-:Y:S01]  /*18be0*/  @!P0 SYNCS.ARRIVE.TRANS64 RZ, [UR17+0xe020], R2 ;  /* 0x00e02002ffff89a7 */ /* 0x0005e20008000011 */
[----:B------:R-:W-:Y:S05]  /*18bf0*/  BRA.U !UP1, `(.L_x_364) ;  /* 0x0000000109047547 */ /* 0x000fea000b800000 */
[----:B------:R-:W-:Y:S05]  /*18c00*/  BPT.TRAP 0x1 ;  /* 0x000000040000795c */ /* 0x000fea0000300000 */
.L_x_364:
[----:B------:R-:W-:Y:S04]  /*18c10*/  BSSY.RECONVERGENT B0, `(.L_x_365) ;  /* 0x0000003000007945 */ /* 0x000fe80003800200 */
[----:B------:R-:W-:Y:S05]  /*18c20*/  @P2 BRA `(.L_x_366) ;  /* 0x0000000000042947 */ /* 0x000fea0003800000 */
[----:B------:R-:W-:Y:S05]  /*18c30*/  BPT.TRAP 0x1 ;  /* 0x000000040000795c */ /* 0x000fea0000300000 */
.L_x_366:
[----:B------:R-:W-:Y:S05]  /*18c40*/  BSYNC.RECONVERGENT B0 ;  /* 0x0000000000007941 */ /* 0x000fea0003800200 */
.L_x_365:
        /* <DEDUP_REMOVED lines=19> */
.L_x_367:
[----:B------:R-:W-:Y:S01]  /*18d80*/  ULEA UR9, UR22, UR8, 0x3 ;  /* 0x0000000816097291 */ /* 0x000fe2000f8e18ff */
[----:B-1----:R-:W-:Y:S01]  /*18d90*/  IMAD.U32 R3, RZ, RZ, UR15 ;  /* 0x0000000fff037e24 */ /* 0x002fe2000f8e00ff */
[----:B--2---:R-:W-:-:S04]  /*18da0*/  @!P0 MOV R2, 0x2000 ;  /* 0x0000200000028802 */ /* 0x004fc80000000f00 */
[----:B------:R-:W-:-:S04]  /*18db0*/  SHF.L.U32 R3, R3, 0x1f, RZ ;  /* 0x0000001f03037819 */ /* 0x000fc800000006ff */
[----:B------:R-:W1:Y:S02]  /*18dc0*/  SYNCS.PHASECHK.TRANS64.TRYWAIT P1, [UR9+0xe038], R3 ;  /* 0x00e03803ff0075a7 */ /* 0x000e640008021109 */
[----:B-1----:R-:W-:Y:S05]  /*18dd0*/  @!P1 BRA `(.L_x_368) ;  /* 0x0000002000109947 */ /* 0x002fea0003800000 */
.L_x_483:
[----:B------:R2:W-:Y:S01]  /*18de0*/  @!P0 SYNCS.ARRIVE.TRANS64 RZ, [UR9+0xe020], R2 ;  /* 0x00e02002ffff89a7 */ /* 0x0005e20008000009 */
[----:B------:R-:W-:Y:S05]  /*18df0*/  BRA.U !UP1, `(.L_x_369) ;  /* 0x0000000109047547 */ /* 0x000fea000b800000 */
[----:B------:R-:W-:Y:S05]  /*18e00*/  BPT.TRAP 0x1 ;  /* 0x000000040000795c */ /* 0x000fea0000300000 */
.L_x_369:
[----:B------:R-:W-:Y:S04]  /*18e10*/  BSSY.RECONVERGENT B0, `(.L_x_370) ;  /* 0x0000003000007945 */ /* 0x000fe80003800200 */
[----:B------:R-:W-:Y:S05]  /*18e20*/  @P2 BRA `(.L_x_371) ;  /* 0x0000000000042947 */ /* 0x000fea0003800000 */
[----:B------:R-:W-:Y:S05]  /*18e30*/  BPT.TRAP 0x1 ;  /* 0x000000040000795c */ /* 0x000fea0000300000 */
.L_x_371:
[----:B------:R-:W-:Y:S05]  /*18e40*/  BSYNC.RECONVERGENT B0 ;  /* 0x0000000000007941 */ /* 0x000fea0003800200 */
.L_x_370:
[----:B------:R-:W-:Y:S02]  /*18e50*/  ULEA UR8, UR22, UR8, 0xd ;  /* 0x0000000816087291 */ /* 0x000fe4000f8e68ff */
[----:B------:R-:W-:Y:S02]  /*18e60*/  UIADD3 UR6, UP2, UPT, UR4, 0x280, URZ ;  /* 0x0000028004067890 */ /* 0x000fe4000ff5e0ff */
[----:B------:R-:W-:Y:S02]  /*18e70*/  USHF.L.U32 UR11, UR7, 0x7, URZ ;  /* 0x00000007070b7899 */ /* 0x000fe400080006ff */
[----:B------:R-:W-:Y:S02]  /*18e80*/  UIADD3 UR9, UPT, UPT, UR9, 0xe020, URZ ;  /* 0x0000e02009097890 */ /* 0x000fe4000fffe0ff */
[----:B------:R-:W-:Y:S02]  /*18e90*/  UIADD3 UR8, UPT, UPT, UR8, 0x4000, URZ ;  /* 0x0000400008087890 */ /* 0x000fe4000fffe0ff */
[----:B------:R-:W-:Y:S01]  /*18ea0*/  UIADD3.X UR7, UPT, UPT, URZ, UR5, URZ, UP2, !UPT ;  /* 0x00000005ff077290 */ /* 0x000fe200097fe4ff */
[----:B------:R-:W-:Y:S01]  /*18eb0*/  UMOV UR12, UR13 ;  /* 0x0000000d000c7c82 */ /* 0x000fe20008000000 */
[----:B------:R-:W-:Y:S01]  /*18ec0*/  UMOV UR16, 0x0 ;  /* 0x0000000000107882 */ /* 0x000fe20000000000 */
[----:B------:R-:W-:Y:S01]  /*18ed0*/  UMOV UR17, 0x10000000 ;  /* 0x1000000000117882 */ /* 0x000fe20000000000 */
[----:B------:R-:W-:Y:S01]  /*18ee0*/  UMOV UR13, UR14 ;  /* 0x0000000e000d7c82 */ /* 0x000fe20008000000 */
[----:B------:R-:W-:Y:S01]  /*18ef0*/  UMOV UR10, URZ ;  /* 0x000000ff000a7c82 */ /* 0x000fe20008000000 */
[----:B------:R-:W-:-:S03]  /*18f00*/  UIADD3 UR22, UPT, UPT, UR22, 0x1, URZ ;  /* 0x0000000116167890 */ /* 0x000fc6000fffe0ff */
[----:B------:R3:W-:Y:S01]  /*18f10*/  UTMALDG.4D [UR8], [UR6], desc[UR16] ;  /* 0x00001008060075b4 */ /* 0x0007e20008019000 */
[----:B------:R-:W-:-:S04]  /*18f20*/  UISETP.NE.AND UP2, UPT, UR22, 0x3, UPT ;  /* 0x000000031600788c */ /* 0x000fc8000bf45270 */
[----:B------:R-:W-:Y:S02]  /*18f30*/  USEL UR14, URZ, 0x1, UP2 ;  /* 0x00000001ff0e7887 */ /* 0x000fe40009000000 */
[----:B------:R-:W-:Y:S02]  /*18f40*/  USEL UR22, UR22, URZ, UP2 ;  /* 0x000000ff16167287 */ /* 0x000fe40009000000 */
[----:B---3--:R-:W-:-:S12]  /*18f50*/  ULOP3.LUT UR15, UR15, UR14, URZ, 0x3c, !UPT ;  /* 0x0000000e0f0f7292 */ /* 0x008fd8000f8e3cff */
.L_x_275:
[----:B------:R-:W3:Y:S01]  /*18f60*/  LDCU UR7, c[0x0][0x370] ;  /* 0x00006e00ff0777ac */ /* 0x000ee20008000800 */
[----:B------:R-:W4:Y:S01]  /*18f70*/  LDCU UR6, c[0x0][0x900] ;  /* 0x00012000ff0677ac */ /* 0x000f220008000800 */
[----:B---3--:R-:W-:-:S04]  /*18f80*/  UIADD3 UR36, UPT, UPT, UR7, UR36, URZ ;  /* 0x0000002407247290 */ /* 0x008fc8000fffe0ff */
[----:B----4-:R-:W-:-:S09]  /*18f90*/  UISETP.GE.AND UP2, UPT, UR36, UR6, UPT ;  /* 0x000000062400728c */ /* 0x010fd2000bf46270 */
[----:B------:R-:W-:Y:S05]  /*18fa0*/  BRA.U !UP2, `(.L_x_372) ;  /* 0xffffffd50a787547 */ /* 0x000fea000b83ffff */
[----:B-1----:R-:W-:Y:S05]  /*18fb0*/  EXIT ;  /* 0x000000000000794d */ /* 0x002fea0003800000 */
.L_x_502:
[----:B------:R-:W-:-:S08]  /*18fc0*/  NOP ;  /* 0x0000000000007918 */ /* 0x000fd00000000000 */
[----:B------:R-:W1:-:S00]  /*18fd0*/  USETMAXREG.DEALLOC.CTAPOOL 0x20 ;  /* 0x00000020000079c8 */ /* 0x000e4000080e0500 */
[----:B-1----:R-:W1:Y:S02]  /*18fe0*/  LDC R0, c[0x0][0x900] ;  /* 0x00024000ff007b82 */ /* 0x002e640000000800 */
[----:B-1----:R-:W-:-:S13]  /*18ff0*/  ISETP.LE.AND P0, PT, R0, UR36, PT ;  /* 0x0000002400007c0c */ /* 0x002fda000bf03270 */
[----:B------:R-:W-:Y:S05]  /*19000*/  @P0 EXIT ;  /* 0x000000000000094d */ /* 0x000fea0003800000 */
[----:B------:R-:W-:Y:S01]  /*19010*/  HFMA2 R4, -RZ, RZ, 0, 0 ;  /* 0x00000000ff047431 */ /* 0x000fe200000001ff */
[----:B------:R-:W-:Y:S01]  /*19020*/  PRMT R0, RZ, 0x7610, R0 ;  /* 0x00007610ff007816 */ /* 0x000fe20000000000 */
[----:B------:R-:W1:Y:S01]  /*19030*/  LDCU.64 UR26, c[0x0][0x348] ;  /* 0x00006900ff1a77ac */ /* 0x000e620008000a00 */
[----:B------:R-:W2:Y:S01]  /*19040*/  LDCU UR24, c[0x0][0x370] ;  /* 0x00006e00ff1877ac */ /* 0x000ea20008000800 */
[----:B------:R-:W3:Y:S01]  /*19050*/  LDCU UR22, c[0x0][0x904] ;  /* 0x00012080ff1677ac */ /* 0x000ee20008000800 */
[----:B------:R-:W4:Y:S01]  /*19060*/  LDCU UR16, c[0x0][0x900] ;  /* 0x00012000ff1077ac */ /* 0x000f220008000800 */
[----:B------:R-:W1:Y:S01]  /*19070*/  LDCU UR21, c[0x0][0x380] ;  /* 0x00007000ff1577ac */ /* 0x000e620008000800 */
[----:B------:R-:W1:Y:S01]  /*19080*/  LDCU UR19, c[0x0][0x38c] ;  /* 0x00007180ff1377ac */ /* 0x000e620008000800 */
[----:B------:R-:W1:Y:S01]  /*19090*/  LDCU UR23, c[0x0][0x91c] ;  /* 0x00012380ff1777ac */ /* 0x000e620008000800 */
[----:B------:R-:W1:Y:S01]  /*190a0*/  LDCU UR20, c[0x0][0x918] ;  /* 0x00012300ff1477ac */ /* 0x000e620008000800 */
[----:B------:R-:W1:Y:S01]  /*190b0*/  LDCU.64 UR14, c[0x0][0x908] ;  /* 0x00012100ff0e77ac */ /* 0x000e620008000a00 */
[----:B------:R-:W1:Y:S01]  /*190c0*/  LDCU.64 UR6, c[0x0][0x920] ;  /* 0x00012400ff0677ac */ /* 0x000e620008000a00 */
[----:B------:R-:W1:Y:S02]  /*190d0*/  LDCU.64 UR4, c[0x0][0x910] ;  /* 0x00012200ff0477ac */ /* 0x000e640008000a00 */
.L_x_380:
[----:B-1----:R-:W-:Y:S02]  /*190e0*/  UIMAD.WIDE.U32 UR8, UR36, UR14, URZ ;  /* 0x0000000e240872a5 */ /* 0x002fe4000f8e00ff */
[----:B---3--:R-:W-:Y:S02]  /*190f0*/  UISETP.NE.AND UP0, UPT, UR22, 0x1, UPT ;  /* 0x000000011600788c */ /* 0x008fe4000bf05270 */
[----:B------:R-:W-:-:S04]  /*19100*/  USHF.R.U32.HI UR8, URZ, UR15, UR9 ;  /* 0x0000000fff087299 */ /* 0x000fc80008011609 */
[----:B------:R-:W-:Y:S02]  /*19110*/  USEL UR8, UR36, UR8, !UP0 ;  /* 0x0000000824087287 */ /* 0x000fe4000c000000 */
[----:B------:R-:W-:Y:S02]  /*19120*/  UISETP.NE.AND UP0, UPT, UR23, 0x1, UPT ;  /* 0x000000011700788c */ /* 0x000fe4000bf05270 */
[----:B------:R-:W-:Y:S02]  /*19130*/  UIMAD.WIDE.U32 UR10, UR8, UR6, URZ ;  /* 0x00000006080a72a5 */ /* 0x000fe4000f8e00ff */
[----:B------:R-:W-:Y:S02]  /*19140*/  UIADD3 UR10, UPT, UPT, -UR8, URZ, URZ ;  /* 0x000000ff080a7290 */ /* 0x000fe4000fffe1ff */
[----:B------:R-:W-:Y:S02]  /*19150*/  USHF.R.U32.HI UR11, URZ, UR7, UR11 ;  /* 0x00000007ff0b7299 */ /* 0x000fe4000801160b */
[----:B------:R-:W-:-:S02]  /*19160*/  UIMAD UR10, UR22, UR10, UR36 ;  /* 0x0000000a160a72a4 */ /* 0x000fc4000f8e0224 */
[----:B------:R-:W-:Y:S02]  /*19170*/  USEL UR11, UR8, UR11, !UP0 ;  /* 0x0000000b080b7287 */ /* 0x000fe4000c000000 */
[----:B------:R-:W-:Y:S02]  /*19180*/  USHF.L.U32 UR10, UR10, 0x8, URZ ;  /* 0x000000080a0a7899 */ /* 0x000fe400080006ff */
[----:B------:R-:W-:Y:S02]  /*19190*/  UIADD3 UR13, UPT, UPT, -UR11, URZ, URZ ;  /* 0x000000ff0b0d7290 */ /* 0x000fe4000fffe1ff */
[----:B------:R-:W-:Y:S02]  /*191a0*/  UISETP.GE.AND UP0, UPT, UR10, UR21, UPT ;  /* 0x000000150a00728c */ /* 0x000fe4000bf06270 */
[----:B------:R-:W-:-:S07]  /*191b0*/  UIMAD UR13, UR23, UR13, UR8 ;  /* 0x0000000d170d72a4 */ /* 0x000fce000f8e0208 */
[----:B------:R-:W-:Y:S05]  /*191c0*/  BRA.U UP0, `(.L_x_373) ;  /* 0x0000000500287547 */ /* 0x000fea000b800000 */
[----:B------:R-:W-:Y:S01]  /*191d0*/  IMAD.U32 R3, RZ, RZ, UR19 ;  /* 0x00000013ff037e24 */ /* 0x000fe2000f8e00ff */
[----:B------:R-:W-:Y:S02]  /*191e0*/  UIMAD.WIDE.U32 UR8, UR11, UR5, URZ ;  /* 0x000000050b0872a5 */ /* 0x000fe4000f8e00ff */
[----:B------:R-:W-:Y:S02]  /*191f0*/  UISETP.NE.AND UP0, UPT, UR4, 0x1, UPT ;  /* 0x000000010400788c */ /* 0x000fe4000bf05270 */
[----:B------:R-:W-:Y:S01]  /*19200*/  IABS R3, R3 ;  /* 0x0000000300037213 */ /* 0x000fe20000000000 */
[----:B------:R-:W-:-:S03]  /*19210*/  USHF.R.U32.HI UR8, URZ, UR20, UR9 ;  /* 0x00000014ff087299 */ /* 0x000fc60008011609 */
[----:B------:R-:W1:Y:S01]  /*19220*/  I2F.RP R0, R3 ;  /* 0x0000000300007306 */ /* 0x000e620000209400 */
[----:B------:R-:W-:Y:S02]  /*19230*/  USEL UR8, UR11, UR8, !UP0 ;  /* 0x000000080b087287 */ /* 0x000fe4000c000000 */
[----:B------:R-:W-:Y:S02]  /*19240*/  UISETP.NE.AND UP0, UPT, UR19, URZ, UPT ;  /* 0x000000ff1300728c */ /* 0x000fe4000bf05270 */
[----:B------:R-:W-:-:S04]  /*19250*/  UIADD3 UR8, UPT, UPT, -UR8, URZ, URZ ;  /* 0x000000ff08087290 */ /* 0x000fc8000fffe1ff */
[----:B------:R-:W-:-:S04]  /*19260*/  UIMAD UR11, UR4, UR8, UR11 ;  /* 0x00000008040b72a4 */ /* 0x000fc8000f8e020b */
[----:B------:R-:W-:Y:S01]  /*19270*/  ULOP3.LUT UR8, UR11, UR19, URZ, 0x3c, !UPT ;  /* 0x000000130b087292 */ /* 0x000fe2000f8e3cff */
[----:B-1----:R-:W1:Y:S03]  /*19280*/  MUFU.RCP R6, R0 ;  /* 0x0000000000067308 */ /* 0x002e660000001000 */
[----:B------:R-:W-:Y:S01]  /*19290*/  UISETP.GE.AND UP1, UPT, UR8, URZ, UPT ;  /* 0x000000ff0800728c */ /* 0x000fe2000bf26270 */
[----:B-1----:R-:W-:Y:S02]  /*192a0*/  IADD3 R6, PT, PT, R6, 0xffffffe, RZ ;  /* 0x0ffffffe06067810 */ /* 0x002fe40007ffe0ff */
[----:B------:R-:W-:Y:S02]  /*192b0*/  MOV R0, UR11 ;  /* 0x0000000b00007c02 */ /* 0x000fe40008000f00 */
[----:B------:R-:W1:Y:S02]  /*192c0*/  F2I.FTZ.U32.TRUNC.NTZ R7, R6 ;  /* 0x0000000600077305 */ /* 0x000e64000021f000 */
[----:B------:R-:W-:Y:S01]  /*192d0*/  IABS R0, R0 ;  /* 0x0000000000007213 */ /* 0x000fe20000000000 */
[----:B-1----:R-:W-:-:S02]  /*192e0*/  IMAD.MOV R2, RZ, RZ, -R7 ;  /* 0x000000ffff027224 */ /* 0x002fc400078e0a07 */
[----:B------:R-:W-:Y:S02]  /*192f0*/  IMAD.MOV.U32 R6, RZ, RZ, RZ ;  /* 0x000000ffff067224 */ /* 0x000fe400078e00ff */
[----:B------:R-:W-:-:S04]  /*19300*/  IMAD R2, R2, R3, RZ ;  /* 0x0000000302027224 */ /* 0x000fc800078e02ff */
[----:B------:R-:W-:-:S06]  /*19310*/  IMAD.HI.U32 R2, R7, R2, R6 ;  /* 0x0000000207027227 */ /* 0x000fcc00078e0006 */
[----:B------:R-:W-:-:S05]  /*19320*/  IMAD.HI.U32 R5, R2, R0, RZ ;  /* 0x0000000002057227 */ /* 0x000fca00078e00ff */
[----:B------:R-:W-:-:S05]  /*19330*/  IADD3 R2, PT, PT, -R5, RZ, RZ ;  /* 0x000000ff05027210 */ /* 0x000fca0007ffe1ff */
[----:B------:R-:W-:-:S05]  /*19340*/  IMAD R0, R3, R2, R0 ;  /* 0x0000000203007224 */ /* 0x000fca00078e0200 */
[----:B------:R-:W-:-:S13]  /*19350*/  ISETP.GT.U32.AND P0, PT, R3, R0, PT ;  /* 0x000000000300720c */ /* 0x000fda0003f04070 */
[----:B------:R-:W-:Y:S01]  /*19360*/  @!P0 IMAD.IADD R0, R0, 0x1, -R3 ;  /* 0x0000000100008824 */ /* 0x000fe200078e0a03 */
[----:B------:R-:W-:Y:S02]  /*19370*/  @!P0 IADD3 R5, PT, PT, R5, 0x1, RZ ;  /* 0x0000000105058810 */ /* 0x000fe40007ffe0ff */
[----:B------:R-:W-:Y:S02]  /*19380*/  ELECT P0, URZ, PT ;  /* 0x0000000000ff782f */ /* 0x000fe40003800000 */
[----:B------:R-:W-:-:S13]  /*19390*/  ISETP.GE.U32.AND P1, PT, R0, R3, PT ;  /* 0x000000030000720c */ /* 0x000fda0003f26070 */
[----:B------:R-:W-:-:S05]  /*193a0*/  @P1 VIADD R5, R5, 0x1 ;  /* 0x0000000105051836 */ /* 0x000fca0000000000 */
[----:B------:R-:W-:-:S13]  /*193b0*/  R2UR UR12, R5 ;  /* 0x00000000050c72ca */ /* 0x000fda00000e0000 */
[----:B------:R-:W-:Y:S02]  /*193c0*/  @!UP1 UIADD3 UR12, UPT, UPT, -UR12, URZ, URZ ;  /* 0x000000ff0c0c9290 */ /* 0x000fe4000fffe1ff */
[----:B------:R-:W-:-:S04]  /*193d0*/  @!UP0 ULOP3.LUT UR12, URZ, UR19, URZ, 0x33, !UPT ;  /* 0x00000013ff0c8292 */ /* 0x000fc8000f8e33ff */
[----:B------:R-:W-:-:S04]  /*193e0*/  UIADD3 UR8, UPT, UPT, -UR12, URZ, URZ ;  /* 0x000000ff0c087290 */ /* 0x000fc8000fffe1ff */
[----:B------:R-:W-:Y:S01]  /*193f0*/  UIMAD UR11, UR19, UR8, UR11 ;  /* 0x00000008130b72a4 */ /* 0x000fe2000f8e020b */
[----:B------:R-:W-:Y:S11]  /*19400*/  BRA.U UP6, `(.L_x_374) ;  /* 0x0000000106047547 */ /* 0x000ff6000b800000 */
[----:B--2-4-:R-:W-:Y:S05]  /*19410*/  BPT.TRAP 0x1 ;  /* 0x000000040000795c */ /* 0x014fea0000300000 */
.L_x_374:
[----:B------:R-:W1:Y:S01]  /*19420*/  S2UR UR18, SR_CgaCtaId ;  /* 0x00000000001279c3 */ /* 0x000e620000008800 */
[----:B------:R-:W-:Y:S01]  /*19430*/  UMOV UR17, 0x400 ;  /* 0x0000040000117882 */ /* 0x000fe20000000000 */
[----:B------:R-:W-:Y:S01]  /*19440*/  SHF.L.U32 R3, R4, 0x1f, RZ ;  /* 0x0000001f04037819 */ /* 0x000fe200000006ff */
[----:B-1----:R-:W-:-:S09]  /*19450*/  ULEA UR17, UR18, UR17, 0x18 ;  /* 0x0000001112117291 */ /* 0x002fd2000f8ec0ff */
[----:B------:R-:W1:Y:S02]  /*19460*/  SYNCS.PHASECHK.TRANS64.TRYWAIT P0, [UR17+0xe0b0], R3 ;  /* 0x00e0b003ff0075a7 */ /* 0x000e640008001111 */
[----:B-1----:R-:W-:Y:S05]  /*19470*/  @!P0 BRA `(.L_x_375) ;  /* 0x0000001800808947 */ /* 0x002fea0003800000 */
.L_x_485:
[----:B------:R-:W-:Y:S02]  /*19480*/  UIADD3 UR28, UP0, UPT, UR26, 0x400, URZ ;  /* 0x000004001a1c7890 */ /* 0x000fe4000ff1e0ff */
[----:B------:R-:W-:Y:S02]  /*19490*/  UIADD3 UR8, UPT, UPT, UR17, 0xa000, URZ ;  /* 0x0000a00011087890 */ /* 0x000fe4000fffe0ff */
[----:B------:R-:W-:Y:S01]  /*194a0*/  UIADD3.X UR29, UPT, UPT, URZ, UR27, URZ, UP0, !UPT ;  /* 0x0000001bff1d7290 */ /* 0x000fe200087fe4ff */
[----:B------:R-:W-:-:S08]  /*194b0*/  UMOV UR9, URZ ;  /* 0x000000ff00097c82 */ /* 0x000fd00008000000 */
[----:B------:R3:W-:Y:S01]  /*194c0*/  UTMASTG.5D [UR8], [UR28] ;  /* 0x000000081c0073b5 */ /* 0x0007e20008020000 */
[----:B------:R0:W-:Y:S01]  /*194d0*/  UTMACMDFLUSH ;  /* 0x00000000000079b7 */ /* 0x0001e20000000000 */
[----:B---3--:R-:W-:Y:S05]  /*194e0*/  BRA.U UP6, `(.L_x_376) ;  /* 0x0000000106047547 */ /* 0x008fea000b800000 */
[----:B--2-4-:R-:W-:Y:S05]  /*194f0*/  BPT.TRAP 0x1 ;  /* 0x000000040000795c */ /* 0x014fea0000300000 */
.L_x_376:
[----:B------:R-:W3:Y:S02]  /*19500*/  SYNCS.PHASECHK.TRANS64.TRYWAIT P0, [UR17+0xe0b8], R3 ;  /* 0x00e0b803ff0075a7 */ /* 0x000ee40008001111 */
[----:B---3--:R-:W-:Y:S05]  /*19510*/  @!P0 BRA `(.L_x_377) ;  /* 0x0000001800708947 */ /* 0x008fea0003800000 */
.L_x_487:
[----:B------:R-:W-:Y:S02]  /*19520*/  UIADD3 UR28, UP0, UPT, UR26, 0x400, URZ ;  /* 0x000004001a1c7890 */ /* 0x000fe4000ff1e0ff */
[----:B------:R-:W-:Y:S02]  /*19530*/  UIADD3 UR10, UPT, UPT, UR10, 0x80, URZ ;  /* 0x000000800a0a7890 */ /* 0x000fe4000fffe0ff */
[----:B------:R-:W-:Y:S02]  /*19540*/  UIADD3 UR8, UPT, UPT, UR17, 0xc000, URZ ;  /* 0x0000c00011087890 */ /* 0x000fe4000fffe0ff */
[----:B------:R-:W-:Y:S01]  /*19550*/  UIADD3.X UR29, UPT, UPT, URZ, UR27, URZ, UP0, !UPT ;  /* 0x0000001bff1d7290 */ /* 0x000fe200087fe4ff */
[----:B------:R-:W-:-:S08]  /*19560*/  UMOV UR9, URZ ;  /* 0x000000ff00097c82 */ /* 0x000fd00008000000 */
[----:B------:R3:W-:Y:S01]  /*19570*/  UTMASTG.5D [UR8], [UR28] ;  /* 0x000000081c0073b5 */ /* 0x0007e20008020000 */
[----:B------:R0:W-:Y:S01]  /*19580*/  UTMACMDFLUSH ;  /* 0x00000000000079b7 */ /* 0x0001e20000000000 */
[----:B------:R-:W-:-:S04]  /*19590*/  DEPBAR.LE SB0, 0x1 ;  /* 0x000080400000791a */ /* 0x000fc80000000000 */
[----:B---3--:R-:W-:Y:S05]  /*195a0*/  BRA.U UP6, `(.L_x_378) ;  /* 0x0000000106047547 */ /* 0x008fea000b800000 */
[----:B--2-4-:R-:W-:Y:S05]  /*195b0*/  BPT.TRAP 0x1 ;  /* 0x000000040000795c */ /* 0x014fea0000300000 */
.L_x_378:
[----:B------:R-:W-:-:S04]  /*195c0*/  UIADD3 UR8, UPT, UPT, UR17, 0xe0c0, URZ ;  /* 0x0000e0c011087890 */ /* 0x000fc8000fffe0ff */
[----:B------:R-:W-:-:S09]  /*195d0*/  UPRMT UR8, UR18, 0x654, UR8 ;  /* 0x0000065412087896 */ /* 0x000fd20008000008 */
[----:B------:R-:W-:Y:S01]  /*195e0*/  SYNCS.ARRIVE.TRANS64.RED.A1T0 RZ, [UR8], RZ ;  /* 0x000000ffffff79a7 */ /* 0x000fe20008100408 */
[----:B------:R-:W-:-:S04]  /*195f0*/  DEPBAR.LE SB0, 0x0 ;  /* 0x000080000000791a */ /* 0x000fc80000000000 */
[----:B------:R-:W-:Y:S05]  /*19600*/  BRA.U UP6, `(.L_x_379) ;  /* 0x0000000106047547 */ /* 0x000fea000b800000 */
[----:B--2-4-:R-:W-:Y:S05]  /*19610*/  BPT.TRAP 0x1 ;  /* 0x000000040000795c */ /* 0x014fea0000300000 */
.L_x_379:
[----:B------:R-:W-:Y:S01]  /*19620*/  UIADD3 UR17, UPT, UPT, UR17, 0xe0c8, URZ ;  /* 0x0000e0c811117890 */ /* 0x000fe2000fffe0ff */
[----:B-1----:R-:W-:Y:S01]  /*19630*/  HFMA2 R0, -RZ, RZ, 0, 5.9604644775390625e-08 ;  /* 0x00000001ff007431 */ /* 0x002fe200000001ff */
[----:B------:R-:W-:Y:S02]  /*19640*/  LOP3.LUT R4, R4, 0x1, RZ, 0x3c, !PT ;  /* 0x0000000104047812 */ /* 0x000fe400078e3cff */
[----:B------:R-:W-:-:S09]  /*19650*/  UPRMT UR17, UR18, 0x654, UR17 ;  /* 0x0000065412117896 */ /* 0x000fd20008000011 */
[----:B------:R-:W-:Y:S03]  /*19660*/  SYNCS.ARRIVE.TRANS64.RED.A1T0 RZ, [UR17], RZ ;  /* 0x000000ffffff79a7 */ /* 0x000fe60008100411 */
.L_x_373:
[----:B--2---:R-:W-:-:S04]  /*19670*/  UIADD3 UR36, UPT, UPT, UR24, UR36, URZ ;  /* 0x0000002418247290 */ /* 0x004fc8000fffe0ff */
[----:B----4-:R-:W-:-:S09]  /*19680*/  UISETP.GE.AND UP0, UPT, UR36, UR16, UPT ;  /* 0x000000102400728c */ /* 0x010fd2000bf06270 */
[----:B------:R-:W-:Y:S05]  /*19690*/  BRA.U !UP0, `(.L_x_380) ;  /* 0xfffffff908907547 */ /* 0x000fea000b83ffff */
[----:B------:R-:W-:-:S13]  /*196a0*/  LOP3.LUT P0, RZ, R0, 0xff, RZ, 0xc0, !PT ;  /* 0x000000ff00ff7812 */ /* 0x000fda000780c0ff */
[----:B------:R-:W-:Y:S05]  /*196b0*/  @!P0 EXIT ;  /* 0x000000000000894d */ /* 0x000fea0003800000 */
[----:B------:R-:W1:Y:S01]  /*196c0*/  S2UR UR4, SR_CgaCtaId ;  /* 0x00000000000479c3 */ /* 0x000e620000008800 */
[----:B------:R-:W-:Y:S01]  /*196d0*/  UMOV UR5, 0x400 ;  /* 0x0000040000057882 */ /* 0x000fe20000000000 */
[----:B------:R-:W-:Y:S01]  /*196e0*/  UMOV UR6, 0x40 ;  /* 0x0000004000067882 */ /* 0x000fe20000000000 */
[----:B------:R-:W-:Y:S02]  /*196f0*/  IMAD.MOV.U32 R2, RZ, RZ, 0xffff ;  /* 0x0000ffffff027424 */ /* 0x000fe400078e00ff */
[----:B------:R-:W-:Y:S01]  /*19700*/  IMAD.MOV.U32 R0, RZ, RZ, 0x1 ;  /* 0x00000001ff007424 */ /* 0x000fe200078e00ff */
[----:B-1----:R-:W-:Y:S02]  /*19710*/  ULEA UR5, UR4, UR5, 0x18 ;  /* 0x0000000504057291 */ /* 0x002fe4000f8ec0ff */
[----:B------:R-:W-:-:S07]  /*19720*/  ULEA UR6, UR4, UR6, 0x18 ;  /* 0x0000000604067291 */ /* 0x000fce000f8ec0ff */
[----:B------:R-:W1:Y:S01]  /*19730*/  LDS R3, [UR5+0xe0e0] ;  /* 0x00e0e005ff037984 */ /* 0x000e620008000800 */
[----:B------:R-:W-:-:S03]  /*19740*/  NOP ;  /* 0x0000000000007918 */ /* 0x000fc60000000000 */
[----:B------:R-:W2:Y:S01]  /*19750*/  LDS R5, [UR6+0x14] ;  /* 0x00001406ff057984 */ /* 0x000ea20008000800 */
[----:B-1----:R-:W-:-:S04]  /*19760*/  LOP3.LUT R3, R3, 0xffff, RZ, 0xc0, !PT ;  /* 0x0000ffff03037812 */ /* 0x002fc800078ec0ff */
[----:B------:R-:W-:-:S04]  /*19770*/  SHF.R.U32.HI R3, RZ, 0x5, R3 ;  /* 0x00000005ff037819 */ /* 0x000fc80000011603 */
[-C--:B------:R-:W-:Y:S02]  /*19780*/  SHF.L.U32 R2, R2, R3.reuse, RZ ;  /* 0x0000000302027219 */ /* 0x080fe400000006ff */
[----:B------:R-:W-:Y:S02]  /*19790*/  SHF.L.U32 R0, R0, R3, RZ ;  /* 0x0000000300007219 */ /* 0x000fe400000006ff */
[----:B--2---:R-:W-:-:S04]  /*197a0*/  LOP3.LUT R5, R5, R2, RZ, 0xc0, !PT ;  /* 0x0000000205057212 */ /* 0x004fc800078ec0ff */
[----:B------:R-:W-:-:S13]  /*197b0*/  ISETP.NE.AND P0, PT, R5, R2, PT ;  /* 0x000000020500720c */ /* 0x000fda0003f05270 */
[----:B------:R-:W-:Y:S05]  /*197c0*/  @P0 BRA `(.L_x_381) ;  /* 0x00000000005c0947 */ /* 0x000fea0003800000 */
[----:B------:R-:W1:Y:S02]  /*197d0*/  LDS R3, [UR6+0x18] ;  /* 0x00001806ff037984 */ /* 0x000e640008000800 */
[----:B-1----:R-:W-:-:S04]  /*197e0*/  LOP3.LUT R3, R3, R0, RZ, 0xc0, !PT ;  /* 0x0000000003037212 */ /* 0x002fc800078ec0ff */
[----:B------:R-:W-:-:S13]  /*197f0*/  ISETP.NE.AND P0, PT, R3, R0, PT ;  /* 0x000000000300720c */ /* 0x000fda0003f05270 */
[----:B------:R-:W-:Y:S05]  /*19800*/  @P0 BRA `(.L_x_382) ;  /* 0x0000000000400947 */ /* 0x000fea0003800000 */
[----:B------:R-:W-:Y:S01]  /*19810*/  R2UR UR8, R2 ;  /* 0x00000000020872ca */ /* 0x000fe200000e0000 */
[----:B------:R-:W1:Y:S01]  /*19820*/  S2R R3, SR_LANEID ;  /* 0x0000000000037919 */ /* 0x000e620000000000 */
[----:B------:R-:W-:Y:S01]  /*19830*/  LOP3.LUT R4, RZ, R0, RZ, 0x33, !PT ;  /* 0x00000000ff047212 */ /* 0x000fe200078e33ff */
[----:B------:R-:W-:Y:S02]  /*19840*/  VOTEU.ANY UR7, UPT, PT ;  /* 0x0000000000077886 */ /* 0x000fe400038e0100 */
[----:B------:R-:W-:Y:S01]  /*19850*/  UFLO.U32 UR7, UR7 ;  /* 0x00000007000772bd */ /* 0x000fe200080e0000 */
[----:B------:R-:W2:Y:S07]  /*19860*/  REDUX UR4, R4 ;  /* 0x00000000040473c4 */ /* 0x000eae0000000000 */
[----:B------:R-:W-:-:S06]  /*19870*/  ULOP3.LUT UR8, URZ, UR8, URZ, 0x33, !UPT ;  /* 0x00000008ff087292 */ /* 0x000fcc000f8e33ff */
[----:B------:R-:W-:-:S04]  /*19880*/  IMAD.U32 R2, RZ, RZ, UR8 ;  /* 0x00000008ff027e24 */ /* 0x000fc8000f8e00ff */
[----:B------:R-:W3:Y:S02]  /*19890*/  REDUX UR5, R2 ;  /* 0x00000000020573c4 */ /* 0x000ee40000000000 */
[----:B------:R4:W-:Y:S01]  /*198a0*/  UTCATOMSWS.AND URZ, UR8 ;  /* 0x0000000800ff79e3 */ /* 0x0009e20008000000 */
[----:B--2---:R-:W-:Y:S01]  /*198b0*/  IMAD.U32 R0, RZ, RZ, UR4 ;  /* 0x00000004ff007e24 */ /* 0x004fe2000f8e00ff */
[----:B-1----:R-:W-:Y:S01]  /*198c0*/  ISETP.EQ.U32.AND P0, PT, R3, UR7, PT ;  /* 0x0000000703007c0c */ /* 0x002fe2000bf02070 */
[----:B---3--:R-:W-:-:S12]  /*198d0*/  IMAD.U32 R3, RZ, RZ, UR5 ;  /* 0x00000005ff037e24 */ /* 0x008fd8000f8e00ff */
[----:B------:R4:W-:Y:S04]  /*198e0*/  @P0 ATOMS.AND RZ, [UR6+0x14], R3 ;  /* 0x00001403ffff098c */ /* 0x0009e8000a800006 */
[----:B------:R4:W-:Y:S01]  /*198f0*/  @P0 ATOMS.AND RZ, [UR6+0x18], R0 ;  /* 0x00001800ffff098c */ /* 0x0009e2000a800006 */
[----:B------:R-:W-:Y:S05]  /*19900*/  BRA `(.L_x_383) ;  /* 0x0000000000147947 */ /* 0x000fea0003800000 */
.L_x_382:
[----:B------:R-:W-:Y:S02]  /*19910*/  MOV R2, 0x19930 ;  /* 0x0001993000027802 */ /* 0x000fe40000000f00 */
[----:B------:R-:W-:Y:S05]  /*19920*/  CALL.REL.NOINC `($__internal_0_$__cuda_sm10x_tcgen05_guardrail_trap_col_being_dealloced_not_returned_by_alloc) ;  /* 0x0000001400847944 */ /* 0x000fea0003c00000 */
[----:B------:R-:W-:Y:S05]  /*19930*/  BRA `(.L_x_383) ;  /* 0x0000000000087947 */ /* 0x000fea0003800000 */
.L_x_381:
[----:B------:R-:W-:Y:S02]  /*19940*/  MOV R2, 0x19960 ;  /* 0x0001996000027802 */ /* 0x000fe40000000f00 */
[----:B------:R-:W-:Y:S05]  /*19950*/  CALL.REL.NOINC `($__internal_2_$__cuda_sm10x_tcgen05_guardrail_trap_unallocated_columns_being_dealloced) ;  /* 0x0000001400907944 */ /* 0x000fea0003c00000 */
.L_x_383:
[----:B------:R-:W-:Y:S01]  /*19960*/  NOP ;  /* 0x0000000000007918 */ /* 0x000fe20000000000 */
[----:B----4-:R-:W-:Y:S05]  /*19970*/  EXIT ;  /* 0x000000000000794d */ /* 0x010fea0003800000 */
.L_x_37:
[----:B-1----:R-:W-:-:S07]  /*19980*/  MOV R0, UR20 ;  /* 0x0000001400007c02 */ /* 0x002fce0008000f00 */
.L_x_384:
[----:B-1----:R1:W2:Y:S02]  /*19990*/  SYNCS.PHASECHK.TRANS64.TRYWAIT P0, [R0+URZ+0xe000], R5 ;  /* 0x00e00005000075a7 */ /* 0x0022a400080011ff */
[----:B--2---:R-:W-:Y:S05]  /*199a0*/  @!P0 NANOSLEEP.SYNCS 0x989680 ;  /* 0x009896800000895d */ /* 0x004fea0003900000 */
[----:B------:R-:W2:Y:S02]  /*199b0*/  @!P0 SYNCS.PHASECHK.TRANS64 P0, [R0+URZ+0xe000], R5 ;  /* 0x00e00005000085a7 */ /* 0x000ea400080010ff */
[----:B--2---:R-:W-:Y:S05]  /*199c0*/  @!P0 BRA `(.L_x_384) ;  /* 0xfffffffc00f08947 */ /* 0x004fea000383ffff */
[----:B------:R-:W-:Y:S05]  /*199d0*/  BRA `(.L_x_385) ;  /* 0xfffffe8000f87947 */ /* 0x000fea000383ffff */
.L_x_39:
[----:B------:R-:W-:-:S07]  /*199e0*/  MOV R0, UR4 ;  /* 0x0000000400007c02 */ /* 0x000fce0008000f00 */
.L_x_386:
[----:B-1----:R1:W2:Y:S02]  /*199f0*/  SYNCS.PHASECHK.TRANS64.TRYWAIT P0, [R0+URZ+0xe020], R3 ;  /* 0x00e02003000075a7 */ /* 0x0022a400080011ff */
[----:B--2---:R-:W-:Y:S05]  /*19a00*/  @!P0 NANOSLEEP.SYNCS 0x989680 ;  /* 0x009896800000895d */ /* 0x004fea0003900000 */
[----:B------:R-:W2:Y:S02]  /*19a10*/  @!P0 SYNCS.PHASECHK.TRANS64 P0, [R0+URZ+0xe020], R3 ;  /* 0x00e02003000085a7 */ /* 0x000ea400080010ff */
[----:B--2---:R-:W-:Y:S05]  /*19a20*/  @!P0 BRA `(.L_x_386) ;  /* 0xfffffffc00f08947 */ /* 0x004fea000383ffff */
[----:B------:R-:W-:Y:S05]  /*19a30*/  BRA `(.L_x_387) ;  /* 0xfffffe8400007947 */ /* 0x000fea000383ffff */
.L_x_41:
[----:B------:R-:W-:-:S07]  /*19a40*/  MOV R3, UR20 ;  /* 0x0000001400037c02 */ /* 0x000fce0008000f00 */
.L_x_388:
[----:B-1----:R1:W2:Y:S02]  /*19a50*/  SYNCS.PHASECHK.TRANS64.TRYWAIT P0, [R3+URZ+0xe058], R4 ;  /* 0x00e05804030075a7 */ /* 0x0022a400080011ff */
[----:B--2---:R-:W-:Y:S05]  /*19a60*/  @!P0 NANOSLEEP.SYNCS 0x989680 ;  /* 0x009896800000895d */ /* 0x004fea0003900000 */
[----:B------:R-:W2:Y:S02]  /*19a70*/  @!P0 SYNCS.PHASECHK.TRANS64 P0, [R3+URZ+0xe058], R4 ;  /* 0x00e05804030085a7 */ /* 0x000ea400080010ff */
[----:B--2---:R-:W-:Y:S05]  /*19a80*/  @!P0 BRA `(.L_x_388) ;  /* 0xfffffffc00f08947 */ /* 0x004fea000383ffff */
[----:B------:R-:W-:Y:S05]  /*19a90*/  BRA `(.L_x_389) ;  /* 0xfffffe84001c7947 */ /* 0x000fea000383ffff */
.L_x_45:
[----:B------:R-:W-:-:S07]  /*19aa0*/  MOV R0, UR20 ;  /* 0x0000001400007c02 */ /* 0x000fce0008000f00 */
.L_x_390:
[----:B--2---:R2:W3:Y:S02]  /*19ab0*/  SYNCS.PHASECHK.TRANS64.TRYWAIT P0, [R0+URZ+0xe008], R5 ;  /* 0x00e00805000075a7 */ /* 0x0044e400080011ff */
[----:B---3--:R-:W-:Y:S05]  /*19ac0*/  @!P0 NANOSLEEP.SYNCS 0x989680 ;  /* 0x009896800000895d */ /* 0x008fea0003900000 */
[----:B------:R-:W3:Y:S02]  /*19ad0*/  @!P0 SYNCS.PHASECHK.TRANS64 P0, [R0+URZ+0xe008], R5 ;  /* 0x00e00805000085a7 */ /* 0x000ee400080010ff */
[----:B---3--:R-:W-:Y:S05]  /*19ae0*/  @!P0 BRA `(.L_x_390) ;  /* 0xfffffffc00f08947 */ /* 0x008fea000383ffff */
[----:B------:R-:W-:Y:S05]  /*19af0*/  BRA `(.L_x_391) ;  /* 0xfffffe84006c7947 */ /* 0x000fea000383ffff */
.L_x_47:
[----:B------:R-:W-:-:S07]  /*19b00*/  MOV R3, UR20 ;  /* 0x0000001400037c02 */ /* 0x000fce0008000f00 */
.L_x_392:
[----:B-1----:R1:W2:Y:S02]  /*19b10*/  SYNCS.PHASECHK.TRANS64.TRYWAIT P0, [R3+URZ+0xe068], R4 ;  /* 0x00e06804030075a7 */ /* 0x0022a400080011ff */
[----:B--2---:R-:W-:Y:S05]  /*19b20*/  @!P0 NANOSLEEP.SYNCS 0x989680 ;  /* 0x009896800000895d */ /* 0x004fea0003900000 */
[----:B------:R-:W2:Y:S02]  /*19b30*/  @!P0 SYNCS.PHASECHK.TRANS64 P0, [R3+URZ+0xe068], R4 ;  /* 0x00e06804030085a7 */ /* 0x000ea400080010ff */
[----:B--2---:R-:W-:Y:S05]  /*19b40*/  @!P0 BRA `(.L_x_392) ;  /* 0xfffffffc00f08947 */ /* 0x004fea000383ffff */
[----:B------:R-:W-:Y:S05]  /*19b50*/  BRA `(.L_x_393) ;  /* 0xfffffe8400747947 */ /* 0x000fea000383ffff */
.L_x_51:
[----:B------:R-:W-:-:S07]  /*19b60*/  MOV R0, UR4 ;  /* 0x0000000400007c02 */ /* 0x000fce0008000f00 */
.L_x_394:
[----:B-1----:R1:W3:Y:S02]  /*19b70*/  SYNCS.PHASECHK.TRANS64.TRYWAIT P0, [R0+URZ+0xe020], R3 ;  /* 0x00e02003000075a7 */ /* 0x0022e400080011ff */
[----:B---3--:R-:W-:Y:S05]  /*19b80*/  @!P0 NANOSLEEP.SYNCS 0x989680 ;  /* 0x009896800000895d */ /* 0x008fea0003900000 */
[----:B------:R-:W3:Y:S02]  /*19b90*/  @!P0 SYNCS.PHASECHK.TRANS64 P0, [R0+URZ+0xe020], R3 ;  /* 0x00e02003000085a7 */ /* 0x000ee400080010ff */
[----:B---3--:R-:W-:Y:S05]  /*19ba0*/  @!P0 BRA `(.L_x_394) ;  /* 0xfffffffc00f08947 */ /* 0x008fea000383ffff */
[----:B------:R-:W-:Y:S05]  /*19bb0*/  BRA `(.L_x_395) ;  /* 0xfffffe8400d07947 */ /* 0x000fea000383ffff */
.L_x_53:
[----:B------:R-:W-:-:S07]  /*19bc0*/  MOV R0, UR20 ;  /* 0x0000001400007c02 */ /* 0x000fce0008000f00 */
.L_x_396:
[----:B-1----:R1:W3:Y:S02]  /*19bd0*/  SYNCS.PHASECHK.TRANS64.TRYWAIT P0, [R0+URZ+0xe0a0], R3 ;  /* 0x00e0a003000075a7 */ /* 0x0022e400080011ff */
[----:B---3--:R-:W-:Y:S05]  /*19be0*/  @!P0 NANOSLEEP.SYNCS 0x989680 ;  /* 0x009896800000895d */ /* 0x008fea0003900000 */
[----:B------:R-:W3:Y:S02]  /*19bf0*/  @!P0 SYNCS.PHASECHK.TRANS64 P0, [R0+URZ+0xe0a0], R3 ;  /* 0x00e0a003000085a7 */ /* 0x000ee400080010ff */
[----:B---3--:R-:W-:Y:S05]  /*19c00*/  @!P0 BRA `(.L_x_396) ;  /* 0xfffffffc00f08947 */ /* 0x008fea000383ffff */
[----:B------:R-:W-:Y:S05]  /*19c10*/  BRA `(.L_x_397) ;  /* 0xfffffe8400e47947 */ /* 0x000fea000383ffff */
.L_x_55:
[----:B------:R-:W-:-:S07]  /*19c20*/  MOV R0, UR20 ;  /* 0x0000001400007c02 */ /* 0x000fce0008000f00 */
.L_x_398:
[----:B-1----:R1:W3:Y:S02]  /*19c30*/  SYNCS.PHASECHK.TRANS64.TRYWAIT P0, [R0+URZ+0xe058], R5 ;  /* 0x00e05805000075a7 */ /* 0x0022e400080011ff */
[----:B---3--:R-:W-:Y:S05]  /*19c40*/  @!P0 NANOSLEEP.SYNCS 0x989680 ;  /* 0x009896800000895d */ /* 0x008fea0003900000 */
[----:B------:R-:W3:Y:S02]  /*19c50*/  @!P0 SYNCS.PHASECHK.TRANS64 P0, [R0+URZ+0xe058], R5 ;  /* 0x00e05805000085a7 */ /* 0x000ee400080010ff */
[----:B---3--:R-:W-:Y:S05]  /*19c60*/  @!P0 BRA `(.L_x_398) ;  /* 0xfffffffc00f08947 */ /* 0x008fea000383ffff */
[----:B------:R-:W-:Y:S05]  /*19c70*/  BRA `(.L_x_399) ;  /* 0xfffffe8400ec7947 */ /* 0x000fea000383ffff */
.L_x_59:
[----:B------:R-:W-:Y:S07]  /*19c80*/  MOV R3, UR6 ;  /* 0x0000000600037c02 */ /* 0x000fee0008000f00 */
.L_x_400:
[----:B-1----:R1:W2:Y:S02]  /*19c90*/  SYNCS.PHASECHK.TRANS64.TRYWAIT P0, [R3+URZ+0xe020], R4 ;  /* 0x00e02004030075a7 */ /* 0x0022a400080011ff */
[----:B--2---:R-:W-:Y:S05]  /*19ca0*/  @!P0 NANOSLEEP.SYNCS 0x989680 ;  /* 0x009896800000895d */ /* 0x004fea0003900000 */
[----:B------:R-:W2:Y:S02]  /*19cb0*/  @!P0 SYNCS.PHASECHK.TRANS64 P0, [R3+URZ+0xe020], R4 ;  /* 0x00e02004030085a7 */ /* 0x000ea400080010ff */
[----:B--2---:R-:W-:Y:S05]  /*19cc0*/  @!P0 BRA `(.L_x_400) ;  /* 0xfffffffc00f08947 */ /* 0x004fea000383ffff */
[----:B------:R-:W-:Y:S05]  /*19cd0*/  BRA `(.L_x_401) ;  /* 0xfffffe8c004c7947 */ /* 0x000fea000383ffff */
.L_x_62:
[----:B------:R-:W-:Y:S07]  /*19ce0*/  MOV R0, UR20 ;  /* 0x0000001400007c02 */ /* 0x000fee0008000f00 */
.L_x_402:
[----:B-1----:R1:W3:Y:S02]  /*19cf0*/  SYNCS.PHASECHK.TRANS64.TRYWAIT P0, [R0+URZ+0xe0a8], R3 ;  /* 0x00e0a803000075a7 */ /* 0x0022e400080011ff */
[----:B---3--:R-:W-:Y:S05]  /*19d00*/  @!P0 NANOSLEEP.SYNCS 0x989680 ;  /* 0x009896800000895d */ /* 0x008fea0003900000 */
[----:B------:R-:W3:Y:S02]  /*19d10*/  @!P0 SYNCS.PHASECHK.TRANS64 P0, [R0+URZ+0xe0a8], R3 ;  /* 0x00e0a803000085a7 */ /* 0x000ee400080010ff */
[----:B---3--:R-:W-:Y:S05]  /*19d20*/  @!P0 BRA `(.L_x_402) ;  /* 0xfffffffc00f08947 */ /* 0x008fea000383ffff */
[----:B------:R-:W-:Y:S05]  /*19d30*/  BRA `(.L_x_403) ;  /* 0xfffffe8c00b07947 */ /* 0x000fea000383ffff */
.L_x_64:
[----:B------:R-:W-:Y:S07]  /*19d40*/  MOV R0, UR20 ;  /* 0x0000001400007c02 */ /* 0x000fee0008000f00 */
.L_x_404:
[----:B-1----:R1:W3:Y:S02]  /*19d50*/  SYNCS.PHASECHK.TRANS64.TRYWAIT P0, [R0+URZ+0xe068], R5 ;  /* 0x00e06805000075a7 */ /* 0x0022e400080011ff */
[----:B---3--:R-:W-:Y:S05]  /*19d60*/  @!P0 NANOSLEEP.SYNCS 0x989680 ;  /* 0x009896800000895d */ /* 0x008fea0003900000 */
[----:B------:R-:W3:Y:S02]  /*19d70*/  @!P0 SYNCS.PHASECHK.TRANS64 P0, [R0+URZ+0xe068], R5 ;  /* 0x00e06805000085a7 */ /* 0x000ee400080010ff */
[----:B---3--:R-:W-:Y:S05]  /*19d80*/  @!P0 BRA `(.L_x_404) ;  /* 0xfffffffc00f08947 */ /* 0x008fea000383ffff */
[----:B------:R-:W-:Y:S05]  /*19d90*/  BRA `(.L_x_405) ;  /* 0xfffffe8c00b87947 */ /* 0x000fea000383ffff */
.L_x_70:
[----:B------:R-:W-:Y:S07]  /*19da0*/  MOV R0, UR4 ;  /* 0x0000000400007c02 */ /* 0x000fee0008000f00 */
.L_x_406:
[----:B-1----:R1:W2:Y:S02]  /*19db0*/  SYNCS.PHASECHK.TRANS64.TRYWAIT P0, [R0+URZ+0xe020], R3 ;  /* 0x00e02003000075a7 */ /* 0x0022a400080011ff */
[----:B--2---:R-:W-:Y:S05]  /*19dc0*/  @!P0 NANOSLEEP.SYNCS 0x989680 ;  /* 0x009896800000895d */ /* 0x004fea0003900000 */
[----:B------:R-:W2:Y:S02]  /*19dd0*/  @!P0 SYNCS.PHASECHK.TRANS64 P0, [R0+URZ+0xe020], R3 ;  /* 0x00e02003000085a7 */ /* 0x000ea400080010ff */
[----:B--2---:R-:W-:Y:S05]  /*19de0*/  @!P0 BRA `(.L_x_406) ;  /* 0xfffffffc00f08947 */ /* 0x004fea000383ffff */
[----:B------:R-:W-:Y:S05]  /*19df0*/  BRA `(.L_x_407) ;  /* 0xfffffe9400687947 */ /* 0x000fea000383ffff */
.L_x_72:
[----:B------:R-:W-:Y:S07]  /*19e00*/  MOV R0, UR20 ;  /* 0x0000001400007c02 */ /* 0x000fee0008000f00 */
.L_x_408:
[----:B-1----:R1:W2:Y:S02]  /*19e10*/  SYNCS.PHASECHK.TRANS64.TRYWAIT P0, [R0+URZ+0xe0a0], R3 ;  /* 0x00e0a003000075a7 */ /* 0x0022a400080011ff */
[----:B--2---:R-:W-:Y:S05]  /*19e20*/  @!P0 NANOSLEEP.SYNCS 0x989680 ;  /* 0x009896800000895d */ /* 0x004fea0003900000 */
[----:B------:R-:W2:Y:S02]  /*19e30*/  @!P0 SYNCS.PHASECHK.TRANS64 P0, [R0+URZ+0xe0a0], R3 ;  /* 0x00e0a003000085a7 */ /* 0x000ea400080010ff */
[----:B--2---:R-:W-:Y:S05]  /*19e40*/  @!P0 BRA `(.L_x_408) ;  /* 0xfffffffc00f08947 */ /* 0x004fea000383ffff */
[----:B------:R-:W-:Y:S05]  /*19e50*/  BRA `(.L_x_409) ;  /* 0xfffffe94007c7947 */ /* 0x000fea000383ffff */
.L_x_74:
[----:B------:R-:W-:Y:S01]  /*19e60*/  MOV R6, UR20 ;  /* 0x0000001400067c02 */ /* 0x000fe20008000f00 */
[----:B------:R-:W-:Y:S05]  /*19e70*/  IMAD.U32 R5, RZ, RZ, UR25 ;  /* 0x00000019ff057e24 */ /* 0x000fea000f8e00ff */
[----:B------:R-:W-:Y:S07]  /*19e80*/  SHF.L.U32 R5, R5, 0x1f, RZ ;  /* 0x0000001f05057819 */ /* 0x000fee00000006ff */
.L_x_410:
[----:B-1----:R1:W2:Y:S02]  /*19e90*/  SYNCS.PHASECHK.TRANS64.TRYWAIT P0, [R6+URZ+0xe058], R5 ;  /* 0x00e05805060075a7 */ /* 0x0022a400080011ff */
[----:B--2---:R-:W-:Y:S05]  /*19ea0*/  @!P0 NANOSLEEP.SYNCS 0x989680 ;  /* 0x009896800000895d */ /* 0x004fea0003900000 */
[----:B------:R-:W2:Y:S02]  /*19eb0*/  @!P0 SYNCS.PHASECHK.TRANS64 P0, [R6+URZ+0xe058], R5 ;  /* 0x00e05805060085a7 */ /* 0x000ea400080010ff */
[----:B--2---:R-:W-:Y:S05]  /*19ec0*/  @!P0 BRA `(.L_x_410) ;  /* 0xfffffffc00f08947 */ /* 0x004fea000383ffff */
[----:B------:R-:W-:Y:S05]  /*19ed0*/  BRA `(.L_x_411) ;  /* 0xfffffe9400887947 */ /* 0x000fea000383ffff */
.L_x_82:
[----:B------:R-:W-:-:S07]  /*19ee0*/  MOV R0, UR20 ;  /* 0x0000001400007c02 */ /* 0x000fce0008000f00 */
.L_x_412:
[----:B--2---:R2:W3:Y:S02]  /*19ef0*/  SYNCS.PHASECHK.TRANS64.TRYWAIT P0, [R0+URZ+0xe0a8], R3 ;  /* 0x00e0a803000075a7 */ /* 0x0044e400080011ff */
[----:B---3--:R-:W-:Y:S05]  /*19f00*/  @!P0 NANOSLEEP.SYNCS 0x989680 ;  /* 0x009896800000895d */ /* 0x008fea0003900000 */
[----:B------:R-:W3:Y:S02]  /*19f10*/  @!P0 SYNCS.PHASECHK.TRANS64 P0, [R0+URZ+0xe0a8], R3 ;  /* 0x00e0a803000085a7 */ /* 0x000ee400080010ff */
[----:B---3--:R-:W-:Y:S05]  /*19f20*/  @!P0 BRA `(.L_x_412) ;  /* 0xfffffffc00f08947 */ /* 0x008fea000383ffff */
[----:B------:R-:W-:Y:S05]  /*19f30*/  BRA `(.L_x_413) ;  /* 0xfffffe9800d87947 */ /* 0x000fea000383ffff */
.L_x_84:
[----:B------:R-:W-:-:S07]  /*19f40*/  MOV R0, UR20 ;  /* 0x0000001400007c02 */ /* 0x000fce0008000f00 */
.L_x_414:
[----:B--2---:R2:W3:Y:S02]  /*19f50*/  SYNCS.PHASECHK.TRANS64.TRYWAIT P0, [R0+URZ+0xe068], R5 ;  /* 0x00e06805000075a7 */ /* 0x0044e400080011ff */
[----:B---3--:R-:W-:Y:S05]  /*19f60*/  @!P0 NANOSLEEP.SYNCS 0x989680 ;  /* 0x009896800000895d */ /* 0x008fea0003900000 */
[----:B------:R-:W3:Y:S02]  /*19f70*/  @!P0 SYNCS.PHASECHK.TRANS64 P0, [R0+URZ+0xe068], R5 ;  /* 0x00e06805000085a7 */ /* 0x000ee400080010ff */
[----:B---3--:R-:W-:Y:S05]  /*19f80*/  @!P0 BRA `(.L_x_414) ;  /* 0xfffffffc00f08947 */ /* 0x008fea000383ffff */
[----:B------:R-:W-:Y:S05]  /*19f90*/  BRA `(.L_x_415) ;  /* 0xfffffe9800e07947 */ /* 0x000fea000383ffff */
.L_x_96:
[----:B-1----:R1:W2:Y:S02]  /*19fa0*/  SYNCS.PHASECHK.TRANS64.TRYWAIT P0, [R16+URZ+0xe0c0], R3 ;  /* 0x00e0c003100075a7 */ /* 0x0022a400080011ff */
[----:B--2---:R-:W-:Y:S05]  /*19fb0*/  @!P0 NANOSLEEP.SYNCS 0x989680 ;  /* 0x009896800000895d */ /* 0x004fea0003900000 */
[----:B------:R-:W2:Y:S02]  /*19fc0*/  @!P0 SYNCS.PHASECHK.TRANS64 P0, [R16+URZ+0xe0c0], R3 ;  /* 0x00e0c003100085a7 */ /* 0x000ea400080010ff */
[----:B--2---:R-:W-:Y:S05]  /*19fd0*/  @!P0 BRA `(.L_x_96) ;  /* 0xfffffffc00f08947 */ /* 0x004fea000383ffff */
[----:B------:R-:W-:Y:S05]  /*19fe0*/  BRA `(.L_x_416) ;  /* 0xfffffea400407947 */ /* 0x000fea000383ffff */
.L_x_163:
[----:B-1----:R1:W2:Y:S02]  /*19ff0*/  SYNCS.PHASECHK.TRANS64.TRYWAIT P0, [R16+URZ+0xe0c8], R3 ;  /* 0x00e0c803100075a7 */ /* 0x0022a400080011ff */
[----:B--2---:R-:W-:Y:S05]  /*1a000*/  @!P0 NANOSLEEP.SYNCS 0x989680 ;  /* 0x009896800000895d */ /* 0x004fea0003900000 */
[----:B------:R-:W2:Y:S02]  /*1a010*/  @!P0 SYNCS.PHASECHK.TRANS64 P0, [R16+URZ+0xe0c8], R3 ;  /* 0x00e0c803100085a7 */ /* 0x000ea400080010ff */
[----:B--2---:R-:W-:Y:S05]  /*1a020*/  @!P0 BRA `(.L_x_163) ;  /* 0xfffffffc00f08947 */ /* 0x004fea000383ffff */
[----:B------:R-:W-:Y:S05]  /*1a030*/  BRA `(.L_x_417) ;  /* 0xfffffed400b47947 */ /* 0x000fea000383ffff */
.L_x_169:
[----:B-1----:R1:W2:Y:S02]  /*1a040*/  SYNCS.PHASECHK.TRANS64.TRYWAIT P0, [R47+URZ+0xe070], R0 ;  /* 0x00e070002f0075a7 */ /* 0x0022a400080011ff */
[----:B--2---:R-:W-:Y:S05]  /*1a050*/  @!P0 NANOSLEEP.SYNCS 0x989680 ;  /* 0x009896800000895d */ /* 0x004fea0003900000 */
[----:B------:R-:W2:Y:S02]  /*1a060*/  @!P0 SYNCS.PHASECHK.TRANS64 P0, [R47+URZ+0xe070], R0 ;  /* 0x00e070002f0085a7 */ /* 0x000ea400080010ff */
[----:B--2---:R-:W-:Y:S05]  /*1a070*/  @!P0 BRA `(.L_x_169) ;  /* 0xfffffffc00f08947 */ /* 0x004fea000383ffff */
[----:B------:R-:W-:Y:S05]  /*1a080*/  BRA `(.L_x_418) ;  /* 0xfffffed800f47947 */ /* 0x000fea000383ffff */
.L_x_172:
[----:B--2---:R2:W3:Y:S02]  /*1a090*/  SYNCS.PHASECHK.TRANS64.TRYWAIT P1, [R47+URZ+0xe080], R4 ;  /* 0x00e080042f0075a7 */ /* 0x0044e400080211ff */
[----:B---3--:R-:W-:Y:S05]  /*1a0a0*/  @!P1 NANOSLEEP.SYNCS 0x989680 ;  /* 0x009896800000995d */ /* 0x008fea0003900000 */
[----:B------:R-:W3:Y:S02]  /*1a0b0*/  @!P1 SYNCS.PHASECHK.TRANS64 P1, [R47+URZ+0xe080], R4 ;  /* 0x00e080042f0095a7 */ /* 0x000ee400080210ff */
[----:B---3--:R-:W-:Y:S05]  /*1a0c0*/  @!P1 BRA `(.L_x_172) ;  /* 0xfffffffc00f09947 */ /* 0x008fea000383ffff */
[----:B------:R-:W-:Y:S05]  /*1a0d0*/  BRA `(.L_x_419) ;  /* 0xfffffedc001c7947 */ /* 0x000fea000383ffff */
.L_x_175:
[----:B-1----:R1:W3:Y:S02]  /*1a0e0*/  SYNCS.PHASECHK.TRANS64.TRYWAIT P0, [R47+URZ+0xe070], R0 ;  /* 0x00e070002f0075a7 */ /* 0x0022e400080011ff */
[----:B---3--:R-:W-:Y:S05]  /*1a0f0*/  @!P0 NANOSLEEP.SYNCS 0x989680 ;  /* 0x009896800000895d */ /* 0x008fea0003900000 */
[----:B------:R-:W3:Y:S02]  /*1a100*/  @!P0 SYNCS.PHASECHK.TRANS64 P0, [R47+URZ+0xe070], R0 ;  /* 0x00e070002f0085a7 */ /* 0x000ee400080010ff */
[----:B---3--:R-:W-:Y:S05]  /*1a110*/  @!P0 BRA `(.L_x_175) ;  /* 0xfffffffc00f08947 */ /* 0x008fea000383ffff */
[----:B------:R-:W-:Y:S05]  /*1a120*/  BRA `(.L_x_420) ;  /* 0xfffffedc00447947 */ /* 0x000fea000383ffff */
.L_x_177:
[----:B-1----:R1:W2:Y:S02]  /*1a130*/  SYNCS.PHASECHK.TRANS64.TRYWAIT P0, [R47+URZ+0xe090], R0 ;  /* 0x00e090002f0075a7 */ /* 0x0022a400080011ff */
[----:B--2---:R-:W-:Y:S05]  /*1a140*/  @!P0 NANOSLEEP.SYNCS 0x989680 ;  /* 0x009896800000895d */ /* 0x004fea0003900000 */
[----:B------:R-:W2:Y:S02]  /*1a150*/  @!P0 SYNCS.PHASECHK.TRANS64 P0, [R47+URZ+0xe090], R0 ;  /* 0x00e090002f0085a7 */ /* 0x000ea400080010ff */
[----:B--2---:R-:W-:Y:S05]  /*1a160*/  @!P0 BRA `(.L_x_177) ;  /* 0xfffffffc00f08947 */ /* 0x004fea000383ffff */
[----:B------:R-:W-:Y:S05]  /*1a170*/  BRA `(.L_x_421) ;  /* 0xfffffedc008c7947 */ /* 0x000fea000383ffff */
.L_x_184:
[----:B-1----:R1:W3:Y:S02]  /*1a180*/  SYNCS.PHASECHK.TRANS64.TRYWAIT P0, [R47+URZ+0xe080], R0 ;  /* 0x00e080002f0075a7 */ /* 0x0022e400080011ff */
[----:B---3--:R-:W-:Y:S05]  /*1a190*/  @!P0 NANOSLEEP.SYNCS 0x989680 ;  /* 0x009896800000895d */ /* 0x008fea0003900000 */
[----:B------:R-:W3:Y:S02]  /*1a1a0*/  @!P0 SYNCS.PHASECHK.TRANS64 P0, [R47+URZ+0xe080], R0 ;  /* 0x00e080002f0085a7 */ /* 0x000ee400080010ff */
[----:B---3--:R-:W-:Y:S05]  /*1a1b0*/  @!P0 BRA `(.L_x_184) ;  /* 0xfffffffc00f08947 */ /* 0x008fea000383ffff */
[----:B------:R-:W-:Y:S05]  /*1a1c0*/  BRA `(.L_x_422) ;  /* 0xfffffee000a87947 */ /* 0x000fea000383ffff */
.L_x_186:
[----:B-1----:R1:W2:Y:S02]  /*1a1d0*/  SYNCS.PHASECHK.TRANS64.TRYWAIT P0, [R47+URZ+0xe098], R0 ;  /* 0x00e098002f0075a7 */ /* 0x0022a400080011ff */
[----:B--2---:R-:W-:Y:S05]  /*1a1e0*/  @!P0 NANOSLEEP.SYNCS 0x989680 ;  /* 0x009896800000895d */ /* 0x004fea0003900000 */
[----:B------:R-:W2:Y:S02]  /*1a1f0*/  @!P0 SYNCS.PHASECHK.TRANS64 P0, [R47+URZ+0xe098], R0 ;  /* 0x00e098002f0085a7 */ /* 0x000ea400080010ff */
[----:B--2---:R-:W-:Y:S05]  /*1a200*/  @!P0 BRA `(.L_x_186) ;  /* 0xfffffffc00f08947 */ /* 0x004fea000383ffff */
[----:B------:R-:W-:Y:S05]  /*1a210*/  BRA `(.L_x_423) ;  /* 0xfffffee000ec7947 */ /* 0x000fea000383ffff */
.L_x_195:
[----:B--2---:R2:W3:Y:S02]  /*1a220*/  SYNCS.PHASECHK.TRANS64.TRYWAIT P0, [R47+URZ+0xe070], R4 ;  /* 0x00e070042f0075a7 */ /* 0x0044e400080011ff */
[----:B---3--:R-:W-:Y:S05]  /*1a230*/  @!P0 NANOSLEEP.SYNCS 0x989680 ;  /* 0x009896800000895d */ /* 0x008fea0003900000 */
[----:B------:R-:W3:Y:S02]  /*1a240*/  @!P0 SYNCS.PHASECHK.TRANS64 P0, [R47+URZ+0xe070], R4 ;  /* 0x00e070042f0085a7 */ /* 0x000ee400080010ff */
[----:B---3--:R-:W-:Y:S05]  /*1a250*/  @!P0 BRA `(.L_x_195) ;  /* 0xfffffffc00f08947 */ /* 0x008fea000383ffff */
[----:B------:R-:W-:Y:S05]  /*1a260*/  BRA `(.L_x_424) ;  /* 0xfffffee800287947 */ /* 0x000fea000383ffff */
.L_x_198:
[----:B-1----:R1:W3:Y:S02]  /*1a270*/  SYNCS.PHASECHK.TRANS64.TRYWAIT P0, [R47+URZ+0xe090], R0 ;  /* 0x00e090002f0075a7 */ /* 0x0022e400080011ff */
[----:B---3--:R-:W-:Y:S05]  /*1a280*/  @!P0 NANOSLEEP.SYNCS 0x989680 ;  /* 0x009896800000895d */ /* 0x008fea0003900000 */
[----:B------:R-:W3:Y:S02]  /*1a290*/  @!P0 SYNCS.PHASECHK.TRANS64 P0, [R47+URZ+0xe090], R0 ;  /* 0x00e090002f0085a7 */ /* 0x000ee400080010ff */
[----:B---3--:R-:W-:Y:S05]  /*1a2a0*/  @!P0 BRA `(.L_x_198) ;  /* 0xfffffffc00f08947 */ /* 0x008fea000383ffff */
[----:B------:R-:W-:Y:S05]  /*1a2b0*/  BRA `(.L_x_425) ;  /* 0xfffffee8004c7947 */ /* 0x000fea000383ffff */
.L_x_201:
[----:B-1----:R1:W3:Y:S02]  /*1a2c0*/  SYNCS.PHASECHK.TRANS64.TRYWAIT P0, [R47+URZ+0xe0c0], R0 ;  /* 0x00e0c0002f0075a7 */ /* 0x0022e400080011ff */
[----:B---3--:R-:W-:Y:S05]  /*1a2d0*/  @!P0 NANOSLEEP.SYNCS 0x989680 ;  /* 0x009896800000895d */ /* 0x008fea0003900000 */
[----:B------:R-:W3:Y:S02]  /*1a2e0*/  @!P0 SYNCS.PHASECHK.TRANS64 P0, [R47+URZ+0xe0c0], R0 ;  /* 0x00e0c0002f0085a7 */ /* 0x000ee400080010ff */
[----:B---3--:R-:W-:Y:S05]  /*1a2f0*/  @!P0 BRA `(.L_x_201) ;  /* 0xfffffffc00f08947 */ /* 0x008fea000383ffff */
[----:B------:R-:W-:Y:S05]  /*1a300*/  BRA `(.L_x_426) ;  /* 0xfffffee800587947 */ /* 0x000fea000383ffff */
.L_x_209:
[----:B-1----:R1:W2:Y:S02]  /*1a310*/  SYNCS.PHASECHK.TRANS64.TRYWAIT P0, [R47+URZ+0xe080], R4 ;  /* 0x00e080042f0075a7 */ /* 0x0022a400080011ff */
[----:B--2---:R-:W-:Y:S05]  /*1a320*/  @!P0 NANOSLEEP.SYNCS 0x989680 ;  /* 0x009896800000895d */ /* 0x004fea0003900000 */
[----:B------:R-:W2:Y:S02]  /*1a330*/  @!P0 SYNCS.PHASECHK.TRANS64 P0, [R47+URZ+0xe080], R4 ;  /* 0x00e080042f0085a7 */ /* 0x000ea400080010ff */
[----:B--2---:R-:W-:Y:S05]  /*1a340*/  @!P0 BRA `(.L_x_209) ;  /* 0xfffffffc00f08947 */ /* 0x004fea000383ffff */
[----:B------:R-:W-:Y:S05]  /*1a350*/  BRA `(.L_x_427) ;  /* 0xfffffef400947947 */ /* 0x000fea000383ffff */
.L_x_212:
[----:B------:R1:W1:Y:S02]  /*1a360*/  SYNCS.PHASECHK.TRANS64.TRYWAIT P0, [R47+URZ+0xe098], R0 ;  /* 0x00e098002f0075a7 */ /* 0x00026400080011ff */
[----:B-1----:R-:W-:Y:S05]  /*1a370*/  @!P0 NANOSLEEP.SYNCS 0x989680 ;  /* 0x009896800000895d */ /* 0x002fea0003900000 */
[----:B------:R-:W1:Y:S02]  /*1a380*/  @!P0 SYNCS.PHASECHK.TRANS64 P0, [R47+URZ+0xe098], R0 ;  /* 0x00e098002f0085a7 */ /* 0x000e6400080010ff */
[----:B-1----:R-:W-:Y:S05]  /*1a390*/  @!P0 BRA `(.L_x_212) ;  /* 0xfffffffc00f08947 */ /* 0x002fea000383ffff */
[----:B------:R-:W-:Y:S05]  /*1a3a0*/  BRA `(.L_x_428) ;  /* 0xfffffef400b87947 */ /* 0x000fea000383ffff */
.L_x_215:
[----:B------:R1:W1:Y:S02]  /*1a3b0*/  SYNCS.PHASECHK.TRANS64.TRYWAIT P0, [R47+URZ+0xe0c8], R0 ;  /* 0x00e0c8002f0075a7 */ /* 0x00026400080011ff */
[----:B-1----:R-:W-:Y:S05]  /*1a3c0*/  @!P0 NANOSLEEP.SYNCS 0x989680 ;  /* 0x009896800000895d */ /* 0x002fea0003900000 */
[----:B------:R-:W1:Y:S02]  /*1a3d0*/  @!P0 SYNCS.PHASECHK.TRANS64 P0, [R47+URZ+0xe0c8], R0 ;  /* 0x00e0c8002f0085a7 */ /* 0x000e6400080010ff */
[----:B-1----:R-:W-:Y:S05]  /*1a3e0*/  @!P0 BRA `(.L_x_215) ;  /* 0xfffffffc00f08947 */ /* 0x002fea000383ffff */
[----:B------:R-:W-:Y:S05]  /*1a3f0*/  BRA `(.L_x_429) ;  /* 0xfffffef400c47947 */ /* 0x000fea000383ffff */
.L_x_225:
[----:B------:R-:W-:-:S07]  /*1a400*/  MOV R0, UR6 ;  /* 0x0000000600007c02 */ /* 0x000fce0008000f00 */
.L_x_430:
[----:B-1----:R1:W2:Y:S02]  /*1a410*/  SYNCS.PHASECHK.TRANS64.TRYWAIT P0, [R0+URZ], R3 ;  /* 0x00000003000075a7 */ /* 0x0022a400080011ff */
[----:B--2---:R-:W-:Y:S05]  /*1a420*/  @!P0 NANOSLEEP.SYNCS 0x989680 ;  /* 0x009896800000895d */ /* 0x004fea0003900000 */
[----:B------:R-:W2:Y:S02]  /*1a430*/  @!P0 SYNCS.PHASECHK.TRANS64 P0, [R0+URZ], R3 ;  /* 0x00000003000085a7 */ /* 0x000ea400080010ff */
[----:B--2---:R-:W-:Y:S05]  /*1a440*/  @!P0 BRA `(.L_x_430) ;  /* 0xfffffffc00f08947 */ /* 0x004fea000383ffff */
[----:B------:R-:W-:Y:S05]  /*1a450*/  BRA `(.L_x_431) ;  /* 0xffffff0400e47947 */ /* 0x000fea000383ffff */
.L_x_228:
[----:B------:R-:W-:-:S07]  /*1a460*/  MOV R0, UR5 ;  /* 0x0000000500007c02 */ /* 0x000fce0008000f00 */
.L_x_432:
[----:B-1----:R1:W3:Y:S02]  /*1a470*/  SYNCS.PHASECHK.TRANS64.TRYWAIT P1, [R0+URZ], R3 ;  /* 0x00000003000075a7 */ /* 0x0022e400080211ff */
[----:B---3--:R-:W-:Y:S05]  /*1a480*/  @!P1 NANOSLEEP.SYNCS 0x989680 ;  /* 0x009896800000995d */ /* 0x008fea0003900000 */
[----:B------:R-:W3:Y:S02]  /*1a490*/  @!P1 SYNCS.PHASECHK.TRANS64 P1, [R0+URZ], R3 ;  /* 0x00000003000095a7 */ /* 0x000ee400080210ff */
[----:B---3--:R-:W-:Y:S05]  /*1a4a0*/  @!P1 BRA `(.L_x_432) ;  /* 0xfffffffc00f09947 */ /* 0x008fea000383ffff */
[----:B------:R-:W-:Y:S05]  /*1a4b0*/  BRA `(.L_x_433) ;  /* 0xffffff0800687947 */ /* 0x000fea000383ffff */
.L_x_235:
[----:B-1----:R-:W-:-:S04]  /*1a4c0*/  MOV R4, UR46 ;  /* 0x0000002e00047c02 */ /* 0x002fc80008000f00 */
[----:B------:R1:W2:Y:S03]  /*1a4d0*/  SYNCS.PHASECHK.TRANS64.TRYWAIT P5, [R4+URZ], R3 ;  /* 0x00000003040075a7 */ /* 0x0002a600080a11ff */
[----:B--2---:R-:W-:Y:S05]  /*1a4e0*/  @!P5 NANOSLEEP.SYNCS 0x989680 ;  /* 0x009896800000d95d */ /* 0x004fea0003900000 */
[----:B------:R-:W2:Y:S02]  /*1a4f0*/  @!P5 SYNCS.PHASECHK.TRANS64 P5, [R4+URZ], R3 ;  /* 0x000000030400d5a7 */ /* 0x000ea400080a10ff */
[----:B--2---:R-:W-:Y:S05]  /*1a500*/  @!P5 BRA `(.L_x_235) ;  /* 0xfffffffc00ecd947 */ /* 0x004fea000383ffff */
[----:B------:R-:W-:Y:S05]  /*1a510*/  BRA `(.L_x_434) ;  /* 0xffffff1400a07947 */ /* 0x000fea000383ffff */
.L_x_240:
[----:B------:R-:W-:-:S07]  /*1a520*/  MOV R5, UR6 ;  /* 0x0000000600057c02 */ /* 0x000fce0008000f00 */
.L_x_435:
[----:B---3--:R3:W4:Y:S02]  /*1a530*/  SYNCS.PHASECHK.TRANS64.TRYWAIT P2, [R5+URZ], R0 ;  /* 0x00000000050075a7 */ /* 0x00872400080411ff */
[----:B----4-:R-:W-:Y:S05]  /*1a540*/  @!P2 NANOSLEEP.SYNCS 0x989680 ;  /* 0x009896800000a95d */ /* 0x010fea0003900000 */
[----:B------:R-:W4:Y:S02]  /*1a550*/  @!P2 SYNCS.PHASECHK.TRANS64 P2, [R5+URZ], R0 ;  /* 0x000000000500a5a7 */ /* 0x000f2400080410ff */
[----:B----4-:R-:W-:Y:S05]  /*1a560*/  @!P2 BRA `(.L_x_435) ;  /* 0xfffffffc00f0a947 */ /* 0x010fea000383ffff */
[----:B------:R-:W-:Y:S05]  /*1a570*/  BRA `(.L_x_436) ;  /* 0xffffff4400387947 */ /* 0x000fea000383ffff */
.L_x_245:
[----:B------:R-:W-:-:S07]  /*1a580*/  MOV R3, UR6 ;  /* 0x0000000600037c02 */ /* 0x000fce0008000f00 */
.L_x_437:
[----:B-1----:R1:W2:Y:S02]  /*1a590*/  SYNCS.PHASECHK.TRANS64.TRYWAIT P1, [R3+URZ], R0 ;  /* 0x00000000030075a7 */ /* 0x0022a400080211ff */
[----:B--2---:R-:W-:Y:S05]  /*1a5a0*/  @!P1 NANOSLEEP.SYNCS 0x989680 ;  /* 0x009896800000995d */ /* 0x004fea0003900000 */
[----:B------:R-:W2:Y:S02]  /*1a5b0*/  @!P1 SYNCS.PHASECHK.TRANS64 P1, [R3+URZ], R0 ;  /* 0x00000000030095a7 */ /* 0x000ea400080210ff */
[----:B--2---:R-:W-:Y:S05]  /*1a5c0*/  @!P1 BRA `(.L_x_437) ;  /* 0xfffffffc00f09947 */ /* 0x004fea000383ffff */
[----:B------:R-:W-:Y:S05]  /*1a5d0*/  BRA `(.L_x_438) ;  /* 0xffffff4800987947 */ /* 0x000fea000383ffff */
.L_x_250:
[----:B------:R-:W-:-:S07]  /*1a5e0*/  MOV R0, UR4 ;  /* 0x0000000400007c02 */ /* 0x000fce0008000f00 */
.L_x_439:
[----:B------:R1:W1:Y:S02]  /*1a5f0*/  SYNCS.PHASECHK.TRANS64.TRYWAIT P1, [R0+URZ], R3 ;  /* 0x00000003000075a7 */ /* 0x00026400080211ff */
[----:B-1----:R-:W-:Y:S05]  /*1a600*/  @!P1 NANOSLEEP.SYNCS 0x989680 ;  /* 0x009896800000995d */ /* 0x002fea0003900000 */
[----:B------:R-:W1:Y:S02]  /*1a610*/  @!P1 SYNCS.PHASECHK.TRANS64 P1, [R0+URZ], R3 ;  /* 0x00000003000095a7 */ /* 0x000e6400080210ff */
[----:B-1----:R-:W-:Y:S05]  /*1a620*/  @!P1 BRA `(.L_x_439) ;  /* 0xfffffffc00f09947 */ /* 0x002fea000383ffff */
[----:B------:R-:W-:Y:S05]  /*1a630*/  BRA `(.L_x_440) ;  /* 0xffffff4c00707947 */ /* 0x000fea000383ffff */
.L_x_257:
[----:B-1----:R-:W-:-:S04]  /*1a640*/  MOV R4, UR46 ;  /* 0x0000002e00047c02 */ /* 0x002fc80008000f00 */
[----:B------:R1:W4:Y:S03]  /*1a650*/  SYNCS.PHASECHK.TRANS64.TRYWAIT P5, [R4+URZ], R3 ;  /* 0x00000003040075a7 */ /* 0x00032600080a11ff */
[----:B----4-:R-:W-:Y:S05]  /*1a660*/  @!P5 NANOSLEEP.SYNCS 0x989680 ;  /* 0x009896800000d95d */ /* 0x010fea0003900000 */
[----:B------:R-:W4:Y:S02]  /*1a670*/  @!P5 SYNCS.PHASECHK.TRANS64 P5, [R4+URZ], R3 ;  /* 0x000000030400d5a7 */ /* 0x000f2400080a10ff */
[----:B----4-:R-:W-:Y:S05]  /*1a680*/  @!P5 BRA `(.L_x_257) ;  /* 0xfffffffc00ecd947 */ /* 0x010fea000383ffff */
[----:B------:R-:W-:Y:S05]  /*1a690*/  BRA `(.L_x_441) ;  /* 0xffffff8000f87947 */ /* 0x000fea000383ffff */
.L_x_262:
[----:B------:R-:W-:-:S07]  /*1a6a0*/  MOV R9, UR6 ;  /* 0x0000000600097c02 */ /* 0x000fce0008000f00 */
.L_x_442:
[----:B-1----:R1:W2:Y:S02]  /*1a6b0*/  SYNCS.PHASECHK.TRANS64.TRYWAIT P2, [R9+URZ], R0 ;  /* 0x00000000090075a7 */ /* 0x0022a400080411ff */
[----:B--2---:R-:W-:Y:S05]  /*1a6c0*/  @!P2 NANOSLEEP.SYNCS 0x989680 ;  /* 0x009896800000a95d */ /* 0x004fea0003900000 */
[----:B------:R-:W2:Y:S02]  /*1a6d0*/  @!P2 SYNCS.PHASECHK.TRANS64 P2, [R9+URZ], R0 ;  /* 0x000000000900a5a7 */ /* 0x000ea400080410ff */
[----:B--2---:R-:W-:Y:S05]  /*1a6e0*/  @!P2 BRA `(.L_x_442) ;  /* 0xfffffffc00f0a947 */ /* 0x004fea000383ffff */
[----:B------:R-:W-:Y:S05]  /*1a6f0*/  BRA `(.L_x_443) ;  /* 0xffffffb000e47947 */ /* 0x000fea000383ffff */
.L_x_267:
[----:B------:R-:W-:-:S07]  /*1a700*/  MOV R3, UR6 ;  /* 0x0000000600037c02 */ /* 0x000fce0008000f00 */
.L_x_444:
[----:B-1----:R1:W2:Y:S02]  /*1a710*/  SYNCS.PHASECHK.TRANS64.TRYWAIT P1, [R3+URZ], R0 ;  /* 0x00000000030075a7 */ /* 0x0022a400080211ff */
[----:B--2---:R-:W-:Y:S05]  /*1a720*/  @!P1 NANOSLEEP.SYNCS 0x989680 ;  /* 0x009896800000995d */ /* 0x004fea0003900000 */
[----:B------:R-:W2:Y:S02]  /*1a730*/  @!P1 SYNCS.PHASECHK.TRANS64 P1, [R3+URZ], R0 ;  /* 0x00000000030095a7 */ /* 0x000ea400080210ff */
[----:B--2---:R-:W-:Y:S05]  /*1a740*/  @!P1 BRA `(.L_x_444) ;  /* 0xfffffffc00f09947 */ /* 0x004fea000383ffff */
[----:B------:R-:W-:Y:S05]  /*1a750*/  BRA `(.L_x_445) ;  /* 0xffffffb800207947 */ /* 0x000fea000383ffff */
.L_x_272:
[----:B------:R-:W-:-:S07]  /*1a760*/  MOV R0, UR4 ;  /* 0x0000000400007c02 */ /* 0x000fce0008000f00 */
.L_x_446:
[----:B------:R1:W1:Y:S02]  /*1a770*/  SYNCS.PHASECHK.TRANS64.TRYWAIT P0, [R0+URZ], R3 ;  /* 0x00000003000075a7 */ /* 0x00026400080011ff */
[----:B-1----:R-:W-:Y:S05]  /*1a780*/  @!P0 NANOSLEEP.SYNCS 0x989680 ;  /* 0x009896800000895d */ /* 0x002fea0003900000 */
[----:B------:R-:W1:Y:S02]  /*1a790*/  @!P0 SYNCS.PHASECHK.TRANS64 P0, [R0+URZ], R3 ;  /* 0x00000003000085a7 */ /* 0x000e6400080010ff */
[----:B-1----:R-:W-:Y:S05]  /*1a7a0*/  @!P0 BRA `(.L_x_446) ;  /* 0xfffffffc00f08947 */ /* 0x002fea000383ffff */
[----:B------:R-:W-:Y:S05]  /*1a7b0*/  BRA `(.L_x_447) ;  /* 0xffffffb800d47947 */ /* 0x000fea000383ffff */
.L_x_278:
[----:B------:R-:W-:-:S07]  /*1a7c0*/  MOV R0, UR8 ;  /* 0x0000000800007c02 */ /* 0x000fce0008000f00 */
.L_x_448:
[----:B-1----:R1:W2:Y:S02]  /*1a7d0*/  SYNCS.PHASECHK.TRANS64.TRYWAIT P1, [R0+URZ+0xe010], R5 ;  /* 0x00e01005000075a7 */ /* 0x0022a400080211ff */
[----:B--2---:R-:W-:Y:S05]  /*1a7e0*/  @!P1 NANOSLEEP.SYNCS 0x989680 ;  /* 0x009896800000995d */ /* 0x004fea0003900000 */
[----:B------:R-:W2:Y:S02]  /*1a7f0*/  @!P1 SYNCS.PHASECHK.TRANS64 P1, [R0+URZ+0xe010], R5 ;  /* 0x00e01005000095a7 */ /* 0x000ea400080210ff */
[----:B--2---:R-:W-:Y:S05]  /*1a800*/  @!P1 BRA `(.L_x_448) ;  /* 0xfffffffc00f09947 */ /* 0x004fea000383ffff */
[----:B------:R-:W-:Y:S05]  /*1a810*/  BRA `(.L_x_449) ;  /* 0xffffffc000a47947 */ /* 0x000fea000383ffff */
.L_x_284:
[----:B------:R-:W-:-:S07]  /*1a820*/  MOV R0, UR17 ;  /* 0x0000001100007c02 */ /* 0x000fce0008000f00 */
.L_x_450:
[----:B-1----:R1:W2:Y:S02]  /*1a830*/  SYNCS.PHASECHK.TRANS64.TRYWAIT P1, [R0+URZ+0xe038], R3 ;  /* 0x00e03803000075a7 */ /* 0x0022a400080211ff */
[----:B--2---:R-:W-:Y:S05]  /*1a840*/  @!P1 NANOSLEEP.SYNCS 0x989680 ;  /* 0x009896800000995d */ /* 0x004fea0003900000 */
[----:B------:R-:W2:Y:S02]  /*1a850*/  @!P1 SYNCS.PHASECHK.TRANS64 P1, [R0+URZ+0xe038], R3 ;  /* 0x00e03803000095a7 */ /* 0x000ea400080210ff */
[----:B--2---:R-:W-:Y:S05]  /*1a860*/  @!P1 BRA `(.L_x_450) ;  /* 0xfffffffc00f09947 */ /* 0x004fea000383ffff */
[----:B------:R-:W-:Y:S05]  /*1a870*/  BRA `(.L_x_451) ;  /* 0xffffffc000f87947 */ /* 0x000fea000383ffff */
.L_x_290:
[----:B-1----:R-:W-:-:S07]  /*1a880*/  MOV R0, UR8 ;  /* 0x0000000800007c02 */ /* 0x002fce0008000f00 */
.L_x_452:
[----:B-1----:R1:W2:Y:S02]  /*1a890*/  SYNCS.PHASECHK.TRANS64.TRYWAIT P1, [R0+URZ+0xe018], R5 ;  /* 0x00e01805000075a7 */ /* 0x0022a400080211ff */
[----:B--2---:R-:W-:Y:S05]  /*1a8a0*/  @!P1 NANOSLEEP.SYNCS 0x989680 ;  /* 0x009896800000995d */ /* 0x004fea0003900000 */
[----:B------:R-:W2:Y:S02]  /*1a8b0*/  @!P1 SYNCS.PHASECHK.TRANS64 P1, [R0+URZ+0xe018], R5 ;  /* 0x00e01805000095a7 */ /* 0x000ea400080210ff */
[----:B--2---:R-:W-:Y:S05]  /*1a8c0*/  @!P1 BRA `(.L_x_452) ;  /* 0xfffffffc00f09947 */ /* 0x004fea000383ffff */
[----:B------:R-:W-:Y:S05]  /*1a8d0*/  BRA `(.L_x_453) ;  /* 0xffffffc4005c7947 */ /* 0x000fea000383ffff */
.L_x_296:
[----:B------:R-:W-:-:S07]  /*1a8e0*/  MOV R0, UR17 ;  /* 0x0000001100007c02 */ /* 0x000fce0008000f00 */
.L_x_454:
[----:B-1----:R1:W2:Y:S02]  /*1a8f0*/  SYNCS.PHASECHK.TRANS64.TRYWAIT P1, [R0+URZ+0xe038], R3 ;  /* 0x00e03803000075a7 */ /* 0x0022a400080211ff */
[----:B--2---:R-:W-:Y:S05]  /*1a900*/  @!P1 NANOSLEEP.SYNCS 0x989680 ;  /* 0x009896800000995d */ /* 0x004fea0003900000 */
[----:B------:R-:W2:Y:S02]  /*1a910*/  @!P1 SYNCS.PHASECHK.TRANS64 P1, [R0+URZ+0xe038], R3 ;  /* 0x00e03803000095a7 */ /* 0x000ea400080210ff */
[----:B--2---:R-:W-:Y:S05]  /*1a920*/  @!P1 BRA `(.L_x_454) ;  /* 0xfffffffc00f09947 */ /* 0x004fea000383ffff */
[----:B------:R-:W-:Y:S05]  /*1a930*/  BRA `(.L_x_455) ;  /* 0xffffffc400b87947 */ /* 0x000fea000383ffff */
.L_x_302:
[----:B------:R-:W-:-:S07]  /*1a940*/  MOV R0, UR17 ;  /* 0x0000001100007c02 */ /* 0x000fce0008000f00 */
.L_x_456:
[----:B-1----:R1:W2:Y:S02]  /*1a950*/  SYNCS.PHASECHK.TRANS64.TRYWAIT P1, [R0+URZ+0xe038], R3 ;  /* 0x00e03803000075a7 */ /* 0x0022a400080211ff */
[----:B--2---:R-:W-:Y:S05]  /*1a960*/  @!P1 NANOSLEEP.SYNCS 0x989680 ;  /* 0x009896800000995d */ /* 0x004fea0003900000 */
[----:B------:R-:W2:Y:S02]  /*1a970*/  @!P1 SYNCS.PHASECHK.TRANS64 P1, [R0+URZ+0xe038], R3 ;  /* 0x00e03803000095a7 */ /* 0x000ea400080210ff */
[----:B--2---:R-:W-:Y:S05]  /*1a980*/  @!P1 BRA `(.L_x_456) ;  /* 0xfffffffc00f09947 */ /* 0x004fea000383ffff */
[----:B------:R-:W-:Y:S05]  /*1a990*/  BRA `(.L_x_457) ;  /* 0xffffffc800587947 */ /* 0x000fea000383ffff */
.L_x_307:
[----:B------:R-:W-:-:S07]  /*1a9a0*/  MOV R0, UR17 ;  /* 0x0000001100007c02 */ /* 0x000fce0008000f00 */
.L_x_458:
[----:B-1----:R1:W2:Y:S02]  /*1a9b0*/  SYNCS.PHASECHK.TRANS64.TRYWAIT P1, [R0+URZ+0xe038], R3 ;  /* 0x00e03803000075a7 */ /* 0x0022a400080211ff */
[----:B--2---:R-:W-:Y:S05]  /*1a9c0*/  @!P1 NANOSLEEP.SYNCS 0x989680 ;  /* 0x009896800000995d */ /* 0x004fea0003900000 */
[----:B------:R-:W2:Y:S02]  /*1a9d0*/  @!P1 SYNCS.PHASECHK.TRANS64 P1, [R0+URZ+0xe038], R3 ;  /* 0x00e03803000095a7 */ /* 0x000ea400080210ff */
[----:B--2---:R-:W-:Y:S05]  /*1a9e0*/  @!P1 BRA `(.L_x_458) ;  /* 0xfffffffc00f09947 */ /* 0x004fea000383ffff */
[----:B------:R-:W-:Y:S05]  /*1a9f0*/  BRA `(.L_x_459) ;  /* 0xffffffc800cc7947 */ /* 0x000fea000383ffff */
.L_x_312:
[----:B------:R-:W-:-:S07]  /*1aa00*/  MOV R0, UR17 ;  /* 0x0000001100007c02 */ /* 0x000fce0008000f00 */
.L_x_460:
[----:B-1----:R1:W2:Y:S02]  /*1aa10*/  SYNCS.PHASECHK.TRANS64.TRYWAIT P1, [R0+URZ+0xe038], R3 ;  /* 0x00e03803000075a7 */ /* 0x0022a400080211ff */
[----:B--2---:R-:W-:Y:S05]  /*1aa20*/  @!P1 NANOSLEEP.SYNCS 0x989680 ;  /* 0x009896800000995d */ /* 0x004fea0003900000 */
[----:B------:R-:W2:Y:S02]  /*1aa30*/  @!P1 SYNCS.PHASECHK.TRANS64 P1, [R0+URZ+0xe038], R3 ;  /* 0x00e03803000095a7 */ /* 0x000ea400080210ff */
[----:B--2---:R-:W-:Y:S05]  /*1aa40*/  @!P1 BRA `(.L_x_460) ;  /* 0xfffffffc00f09947 */ /* 0x004fea000383ffff */
[----:B------:R-:W-:Y:S05]  /*1aa50*/  BRA `(.L_x_461) ;  /* 0xffffffcc00347947 */ /* 0x000fea000383ffff */
.L_x_317:
[----:B------:R-:W-:-:S07]  /*1aa60*/  MOV R0, UR17 ;  /* 0x0000001100007c02 */ /* 0x000fce0008000f00 */
.L_x_462:
[----:B-1----:R1:W2:Y:S02]  /*1aa70*/  SYNCS.PHASECHK.TRANS64.TRYWAIT P1, [R0+URZ+0xe038], R3 ;  /* 0x00e03803000075a7 */ /* 0x0022a400080211ff */
[----:B--2---:R-:W-:Y:S05]  /*1aa80*/  @!P1 NANOSLEEP.SYNCS 0x989680 ;  /* 0x009896800000995d */ /* 0x004fea0003900000 */
[----:B------:R-:W2:Y:S02]  /*1aa90*/  @!P1 SYNCS.PHASECHK.TRANS64 P1, [R0+URZ+0xe038], R3 ;  /* 0x00e03803000095a7 */ /* 0x000ea400080210ff */
[----:B--2---:R-:W-:Y:S05]  /*1aaa0*/  @!P1 BRA `(.L_x_462) ;  /* 0xfffffffc00f09947 */ /* 0x004fea000383ffff */
[----:B------:R-:W-:Y:S05]  /*1aab0*/  BRA `(.L_x_463) ;  /* 0xffffffcc009c7947 */ /* 0x000fea000383ffff */
.L_x_322:
[----:B------:R-:W-:-:S07]  /*1aac0*/  MOV R0, UR17 ;  /* 0x0000001100007c02 */ /* 0x000fce0008000f00 */
.L_x_464:
[----:B-1----:R1:W2:Y:S02]  /*1aad0*/  SYNCS.PHASECHK.TRANS64.TRYWAIT P1, [R0+URZ+0xe038], R3 ;  /* 0x00e03803000075a7 */ /* 0x0022a400080211ff */
[----:B--2---:R-:W-:Y:S05]  /*1aae0*/  @!P1 NANOSLEEP.SYNCS 0x989680 ;  /* 0x009896800000995d */ /* 0x004fea0003900000 */
[----:B------:R-:W2:Y:S02]  /*1aaf0*/  @!P1 SYNCS.PHASECHK.TRANS64 P1, [R0+URZ+0xe038], R3 ;  /* 0x00e03803000095a7 */ /* 0x000ea400080210ff */
[----:B--2---:R-:W-:Y:S05]  /*1ab00*/  @!P1 BRA `(.L_x_464) ;  /* 0xfffffffc00f09947 */ /* 0x004fea000383ffff */
[----:B------:R-:W-:Y:S05]  /*1ab10*/  BRA `(.L_x_465) ;  /* 0xffffffd000047947 */ /* 0x000fea000383ffff */
.L_x_327:
[----:B------:R-:W-:-:S07]  /*1ab20*/  MOV R0, UR17 ;  /* 0x0000001100007c02 */ /* 0x000fce0008000f00 */
.L_x_466:
[----:B-1----:R1:W2:Y:S02]  /*1ab30*/  SYNCS.PHASECHK.TRANS64.TRYWAIT P1, [R0+URZ+0xe038], R3 ;  /* 0x00e03803000075a7 */ /* 0x0022a400080211ff */
[----:B--2---:R-:W-:Y:S05]  /*1ab40*/  @!P1 NANOSLEEP.SYNCS 0x989680 ;  /* 0x009896800000995d */ /* 0x004fea0003900000 */
[----:B------:R-:W2:Y:S02]  /*1ab50*/  @!P1 SYNCS.PHASECHK.TRANS64 P1, [R0+URZ+0xe038], R3 ;  /* 0x00e03803000095a7 */ /* 0x000ea400080210ff */
[----:B--2---:R-:W-:Y:S05]  /*1ab60*/  @!P1 BRA `(.L_x_466) ;  /* 0xfffffffc00f09947 */ /* 0x004fea000383ffff */
[----:B------:R-:W-:Y:S05]  /*1ab70*/  BRA `(.L_x_467) ;  /* 0xffffffd0006c7947 */ /* 0x000fea000383ffff */
.L_x_332:
[----:B------:R-:W-:-:S07]  /*1ab80*/  MOV R0, UR17 ;  /* 0x0000001100007c02 */ /* 0x000fce0008000f00 */
.L_x_468:
[----:B-1----:R1:W2:Y:S02]  /*1ab90*/  SYNCS.PHASECHK.TRANS64.TRYWAIT P1, [R0+URZ+0xe038], R3 ;  /* 0x00e03803000075a7 */ /* 0x0022a400080211ff */
[----:B--2---:R-:W-:Y:S05]  /*1aba0*/  @!P1 NANOSLEEP.SYNCS 0x989680 ;  /* 0x009896800000995d */ /* 0x004fea0003900000 */
[----:B------:R-:W2:Y:S02]  /*1abb0*/  @!P1 SYNCS.PHASECHK.TRANS64 P1, [R0+URZ+0xe038], R3 ;  /* 0x00e03803000095a7 */ /* 0x000ea400080210ff */
[----:B--2---:R-:W-:Y:S05]  /*1abc0*/  @!P1 BRA `(.L_x_468) ;  /* 0xfffffffc00f09947 */ /* 0x004fea000383ffff */
[----:B------:R-:W-:Y:S05]  /*1abd0*/  BRA `(.L_x_469) ;  /* 0xffffffd000d87947 */ /* 0x000fea000383ffff */
.L_x_337:
[----:B------:R-:W-:-:S07]  /*1abe0*/  MOV R0, UR17 ;  /* 0x0000001100007c02 */ /* 0x000fce0008000f00 */
.L_x_470:
[----:B-1----:R1:W2:Y:S02]  /*1abf0*/  SYNCS.PHASECHK.TRANS64.TRYWAIT P1, [R0+URZ+0xe038], R3 ;  /* 0x00e03803000075a7 */ /* 0x0022a400080211ff */
[----:B--2---:R-:W-:Y:S05]  /*1ac00*/  @!P1 NANOSLEEP.SYNCS 0x989680 ;  /* 0x009896800000995d */ /* 0x004fea0003900000 */
[----:B------:R-:W2:Y:S02]  /*1ac10*/  @!P1 SYNCS.PHASECHK.TRANS64 P1, [R0+URZ+0xe038], R3 ;  /* 0x00e03803000095a7 */ /* 0x000ea400080210ff */
[----:B--2---:R-:W-:Y:S05]  /*1ac20*/  @!P1 BRA `(.L_x_470) ;  /* 0xfffffffc00f09947 */ /* 0x004fea000383ffff */
[----:B------:R-:W-:Y:S05]  /*1ac30*/  BRA `(.L_x_471) ;  /* 0xffffffd400407947 */ /* 0x000fea000383ffff */
.L_x_343:
[----:B------:R-:W-:-:S07]  /*1ac40*/  MOV R0, UR17 ;  /* 0x0000001100007c02 */ /* 0x000fce0008000f00 */
.L_x_472:
[----:B-1----:R1:W2:Y:S02]  /*1ac50*/  SYNCS.PHASECHK.TRANS64.TRYWAIT P1, [R0+URZ+0xe038], R3 ;  /* 0x00e03803000075a7 */ /* 0x0022a400080211ff */
[----:B--2---:R-:W-:Y:S05]  /*1ac60*/  @!P1 NANOSLEEP.SYNCS 0x989680 ;  /* 0x009896800000995d */ /* 0x004fea0003900000 */
[----:B------:R-:W2:Y:S02]  /*1ac70*/  @!P1 SYNCS.PHASECHK.TRANS64 P1, [R0+URZ+0xe038], R3 ;  /* 0x00e03803000095a7 */ /* 0x000ea400080210ff */
[----:B--2---:R-:W-:Y:S05]  /*1ac80*/  @!P1 BRA `(.L_x_472) ;  /* 0xfffffffc00f09947 */ /* 0x004fea000383ffff */
[----:B------:R-:W-:Y:S05]  /*1ac90*/  BRA `(.L_x_473) ;  /* 0xffffffd400bc7947 */ /* 0x000fea000383ffff */
.L_x_348:
[----:B------:R-:W-:-:S07]  /*1aca0*/  MOV R0, UR17 ;  /* 0x0000001100007c02 */ /* 0x000fce0008000f00 */
.L_x_474:
[----:B-1----:R1:W2:Y:S02]  /*1acb0*/  SYNCS.PHASECHK.TRANS64.TRYWAIT P1, [R0+URZ+0xe038], R3 ;  /* 0x00e03803000075a7 */ /* 0x0022a400080211ff */
[----:B--2---:R-:W-:Y:S05]  /*1acc0*/  @!P1 NANOSLEEP.SYNCS 0x989680 ;  /* 0x009896800000995d */ /* 0x004fea0003900000 */
[----:B------:R-:W2:Y:S02]  /*1acd0*/  @!P1 SYNCS.PHASECHK.TRANS64 P1, [R0+URZ+0xe038], R3 ;  /* 0x00e03803000095a7 */ /* 0x000ea400080210ff */
[----:B--2---:R-:W-:Y:S05]  /*1ace0*/  @!P1 BRA `(.L_x_474) ;  /* 0xfffffffc00f09947 */ /* 0x004fea000383ffff */
[----:B------:R-:W-:Y:S05]  /*1acf0*/  BRA `(.L_x_475) ;  /* 0xffffffd800247947 */ /* 0x000fea000383ffff */
.L_x_353:
[----:B------:R-:W-:-:S07]  /*1ad00*/  MOV R0, UR17 ;  /* 0x0000001100007c02 */ /* 0x000fce0008000f00 */
.L_x_476:
[----:B-1----:R1:W2:Y:S02]  /*1ad10*/  SYNCS.PHASECHK.TRANS64.TRYWAIT P1, [R0+URZ+0xe038], R3 ;  /* 0x00e03803000075a7 */ /* 0x0022a400080211ff */
[----:B--2---:R-:W-:Y:S05]  /*1ad20*/  @!P1 NANOSLEEP.SYNCS 0x989680 ;  /* 0x009896800000995d */ /* 0x004fea0003900000 */
[----:B------:R-:W2:Y:S02]  /*1ad30*/  @!P1 SYNCS.PHASECHK.TRANS64 P1, [R0+URZ+0xe038], R3 ;  /* 0x00e03803000095a7 */ /* 0x000ea400080210ff */
[----:B--2---:R-:W-:Y:S05]  /*1ad40*/  @!P1 BRA `(.L_x_476) ;  /* 0xfffffffc00f09947 */ /* 0x004fea000383ffff */
[----:B------:R-:W-:Y:S05]  /*1ad50*/  BRA `(.L_x_477) ;  /* 0xffffffd800947947 */ /* 0x000fea000383ffff */
.L_x_358:
[----:B------:R-:W-:-:S07]  /*1ad60*/  MOV R0, UR17 ;  /* 0x0000001100007c02 */ /* 0x000fce0008000f00 */
.L_x_478:
[----:B-1----:R1:W2:Y:S02]  /*1ad70*/  SYNCS.PHASECHK.TRANS64.TRYWAIT P1, [R0+URZ+0xe038], R3 ;  /* 0x00e03803000075a7 */ /* 0x0022a400080211ff */
[----:B--2---:R-:W-:Y:S05]  /*1ad80*/  @!P1 NANOSLEEP.SYNCS 0x989680 ;  /* 0x009896800000995d */ /* 0x004fea0003900000 */
[----:B------:R-:W2:Y:S02]  /*1ad90*/  @!P1 SYNCS.PHASECHK.TRANS64 P1, [R0+URZ+0xe038], R3 ;  /* 0x00e03803000095a7 */ /* 0x000ea400080210ff */
[----:B--2---:R-:W-:Y:S05]  /*1ada0*/  @!P1 BRA `(.L_x_478) ;  /* 0xfffffffc00f09947 */ /* 0x004fea000383ffff */
[----:B------:R-:W-:Y:S05]  /*1adb0*/  BRA `(.L_x_479) ;  /* 0xffffffd800fc7947 */ /* 0x000fea000383ffff */
.L_x_363:
[----:B------:R-:W-:-:S07]  /*1adc0*/  MOV R0, UR17 ;  /* 0x0000001100007c02 */ /* 0x000fce0008000f00 */
.L_x_480:
[----:B-1----:R1:W2:Y:S02]  /*1add0*/  SYNCS.PHASECHK.TRANS64.TRYWAIT P1, [R0+URZ+0xe038], R3 ;  /* 0x00e03803000075a7 */ /* 0x0022a400080211ff */
[----:B--2---:R-:W-:Y:S05]  /*1ade0*/  @!P1 NANOSLEEP.SYNCS 0x989680 ;  /* 0x009896800000995d */ /* 0x004fea0003900000 */
[----:B------:R-:W2:Y:S02]  /*1adf0*/  @!P1 SYNCS.PHASECHK.TRANS64 P1, [R0+URZ+0xe038], R3 ;  /* 0x00e03803000095a7 */ /* 0x000ea400080210ff */
[----:B--2---:R-:W-:Y:S05]  /*1ae00*/  @!P1 BRA `(.L_x_480) ;  /* 0xfffffffc00f09947 */ /* 0x004fea000383ffff */
[----:B------:R-:W-:Y:S05]  /*1ae10*/  BRA `(.L_x_481) ;  /* 0xffffffdc00707947 */ /* 0x000fea000383ffff */
.L_x_368:
[----:B------:R-:W-:-:S07]  /*1ae20*/  MOV R0, UR9 ;  /* 0x0000000900007c02 */ /* 0x000fce0008000f00 */
.L_x_482:
[----:B-1----:R1:W2:Y:S02]  /*1ae30*/  SYNCS.PHASECHK.TRANS64.TRYWAIT P1, [R0+URZ+0xe038], R3 ;  /* 0x00e03803000075a7 */ /* 0x0022a400080211ff */
[----:B--2---:R-:W-:Y:S05]  /*1ae40*/  @!P1 NANOSLEEP.SYNCS 0x989680 ;  /* 0x009896800000995d */ /* 0x004fea0003900000 */
[----:B------:R-:W2:Y:S02]  /*1ae50*/  @!P1 SYNCS.PHASECHK.TRANS64 P1, [R0+URZ+0xe038], R3 ;  /* 0x00e03803000095a7 */ /* 0x000ea400080210ff */
[----:B--2---:R-:W-:Y:S05]  /*1ae60*/  @!P1 BRA `(.L_x_482) ;  /* 0xfffffffc00f09947 */ /* 0x004fea000383ffff */
[----:B------:R-:W-:Y:S05]  /*1ae70*/  BRA `(.L_x_483) ;  /* 0xffffffdc00d87947 */ /* 0x000fea000383ffff */
.L_x_375:
[----:B------:R-:W-:-:S07]  /*1ae80*/  MOV R0, UR17 ;  /* 0x0000001100007c02 */ /* 0x000fce0008000f00 */
.L_x_484:
[----:B-1----:R1:W3:Y:S02]  /*1ae90*/  SYNCS.PHASECHK.TRANS64.TRYWAIT P0, [R0+URZ+0xe0b0], R3 ;  /* 0x00e0b003000075a7 */ /* 0x0022e400080011ff */
[----:B---3--:R-:W-:Y:S05]  /*1aea0*/  @!P0 NANOSLEEP.SYNCS 0x989680 ;  /* 0x009896800000895d */ /* 0x008fea0003900000 */
[----:B------:R-:W3:Y:S02]  /*1aeb0*/  @!P0 SYNCS.PHASECHK.TRANS64 P0, [R0+URZ+0xe0b0], R3 ;  /* 0x00e0b003000085a7 */ /* 0x000ee400080010ff */
[----:B---3--:R-:W-:Y:S05]  /*1aec0*/  @!P0 BRA `(.L_x_484) ;  /* 0xfffffffc00f08947 */ /* 0x008fea000383ffff */
[----:B------:R-:W-:Y:S05]  /*1aed0*/  BRA `(.L_x_485) ;  /* 0xffffffe400687947 */ /* 0x000fea000383ffff */
.L_x_377:
[----:B-1----:R-:W-:-:S07]  /*1aee0*/  MOV R0, UR17 ;  /* 0x0000001100007c02 */ /* 0x002fce0008000f00 */
.L_x_486:
[----:B-1----:R1:W3:Y:S02]  /*1aef0*/  SYNCS.PHASECHK.TRANS64.TRYWAIT P0, [R0+URZ+0xe0b8], R3 ;  /* 0x00e0b803000075a7 */ /* 0x0022e400080011ff */
[----:B---3--:R-:W-:Y:S05]  /*1af00*/  @!P0 NANOSLEEP.SYNCS 0x989680 ;  /* 0x009896800000895d */ /* 0x008fea0003900000 */
[----:B------:R-:W3:Y:S02]  /*1af10*/  @!P0 SYNCS.PHASECHK.TRANS64 P0, [R0+URZ+0xe0b8], R3 ;  /* 0x00e0b803000085a7 */ /* 0x000ee400080010ff */
[----:B---3--:R-:W-:Y:S05]  /*1af20*/  @!P0 BRA `(.L_x_486) ;  /* 0xfffffffc00f08947 */ /* 0x008fea000383ffff */
[----:B------:R-:W-:Y:S05]  /*1af30*/  BRA `(.L_x_487) ;  /* 0xffffffe400787947 */ /* 0x000fea000383ffff */
        .weak           $__internal_0_$__cuda_sm10x_tcgen05_guardrail_trap_col_being_dealloced_not_returned_by_alloc
        .type           $__internal_0_$__cuda_sm10x_tcgen05_guardrail_trap_col_being_dealloced_not_returned_by_alloc,@function
        .size           $__internal_0_$__cuda_sm10x_tcgen05_guardrail_trap_col_being_dealloced_not_returned_by_alloc,($__internal_1_$__cuda_sm10x_tcgen05_guardrail_trap_phase_invalid_during_alloc - $__internal_0_$__cuda_sm10x_tcgen05_guardrail_trap_col_being_dealloced_not_returned_by_alloc)
$__internal_0_$__cuda_sm10x_tcgen05_guardrail_trap_col_being_dealloced_not_returned_by_alloc:
[----:B------:R-:W-:Y:S05]  /*1af40*/  BPT.TRAP 0x1 ;  /* 0x000000040000795c */ /* 0x000fea0000300000 */
[----:B------:R-:W-:-:S04]  /*1af50*/  MOV R3, 0x0 ;  /* 0x0000000000037802 */ /* 0x000fc80000000f00 */
[----:B------:R-:W-:Y:S05]  /*1af60*/  RET.REL.NODEC R2 `(_ZN7cutlass13device_kernelINS_4fmha6kernel36Sm100FmhaFwdKernelTmaWarpspecializedIN4cute5tupleIJiiiNS5_IJNS5_IJiiEEEiEEEEEENS1_10collective38Sm100FmhaFwdMainloopTmaWarpspecializedINS_10bfloat16_tEffNS5_IJNS4_1CILi256EEENSC_ILi128EEENSC_ILi32EEEEEENS5_IJiNSC_ILi1EEES7_EEENS5_IJiSH_NS5_IJNS5_IJNSC_ILi0EEEiEEEiEEEEEESM_NS9_10CausalMaskILb1EEENS5_IJNSC_ILi2EEESH_SH_EEENSC_ILb0EEEEENS9_38Sm100FmhaFwdEpilogueTmaWarpspecializedINS_6half_tEfNS5_IJSE_SF_SE_EEESI_NS5_IJSH_S7_EEESR_EENS2_23PersistentTileSchedulerENS2_41Sm100FmhaCtxKernelWarpspecializedScheduleEEEEEvNT_6ParamsE) ;  /* 0xfffffe5002247950 */ /* 0x000fea0003c3ffff */
        .weak           $__internal_1_$__cuda_sm10x_tcgen05_guardrail_trap_phase_invalid_during_alloc
        .type           $__internal_1_$__cuda_sm10x_tcgen05_guardrail_trap_phase_invalid_during_alloc,@function
        .size           $__internal_1_$__cuda_sm10x_tcgen05_guardrail_trap_phase_invalid_during_alloc,($__internal_2_$__cuda_sm10x_tcgen05_guardrail_trap_unallocated_columns_being_dealloced - $__internal_1_$__cuda_sm10x_tcgen05_guardrail_trap_phase_invalid_during_alloc)
$__internal_1_$__cuda_sm10x_tcgen05_guardrail_trap_phase_invalid_during_alloc:
[----:B------:R-:W-:Y:S05]  /*1af70*/  BPT.TRAP 0x1 ;  /* 0x000000040000795c */ /* 0x000fea0000300000 */
[----:B------:R-:W-:-:S04]  /*1af80*/  HFMA2 R3, -RZ, RZ, 0, 0 ;  /* 0x00000000ff037431 */ /* 0x000fc800000001ff */
[----:B------:R-:W-:Y:S05]  /*1af90*/  RET.REL.NODEC R2 `(_ZN7cutlass13device_kernelINS_4fmha6kernel36Sm100FmhaFwdKernelTmaWarpspecializedIN4cute5tupleIJiiiNS5_IJNS5_IJiiEEEiEEEEEENS1_10collective38Sm100FmhaFwdMainloopTmaWarpspecializedINS_10bfloat16_tEffNS5_IJNS4_1CILi256EEENSC_ILi128EEENSC_ILi32EEEEEENS5_IJiNSC_ILi1EEES7_EEENS5_IJiSH_NS5_IJNS5_IJNSC_ILi0EEEiEEEiEEEEEESM_NS9_10CausalMaskILb1EEENS5_IJNSC_ILi2EEESH_SH_EEENSC_ILb0EEEEENS9_38Sm100FmhaFwdEpilogueTmaWarpspecializedINS_6half_tEfNS5_IJSE_SF_SE_EEESI_NS5_IJSH_S7_EEESR_EENS2_23PersistentTileSchedulerENS2_41Sm100FmhaCtxKernelWarpspecializedScheduleEEEEEvNT_6ParamsE) ;  /* 0xfffffe5002187950 */ /* 0x000fea0003c3ffff */
        .weak           $__internal_2_$__cuda_sm10x_tcgen05_guardrail_trap_unallocated_columns_being_dealloced
        .type           $__internal_2_$__cuda_sm10x_tcgen05_guardrail_trap_unallocated_columns_being_dealloced,@function
        .size           $__internal_2_$__cuda_sm10x_tcgen05_guardrail_trap_unallocated_columns_being_dealloced,($__internal_3_$__cuda_sm3x_div_rn_noftz_f32_slowpath - $__internal_2_$__cuda_sm10x_tcgen05_guardrail_trap_unallocated_columns_being_dealloced)
$__internal_2_$__cuda_sm10x_tcgen05_guardrail_trap_unallocated_columns_being_dealloced:
[----:B------:R-:W-:Y:S05]  /*1afa0*/  BPT.TRAP 0x1 ;  /* 0x000000040000795c */ /* 0x000fea0000300000 */
[----:B------:R-:W-:-:S04]  /*1afb0*/  MOV R3, 0x0 ;  /* 0x0000000000037802 */ /* 0x000fc80000000f00 */
[----:B------:R-:W-:Y:S05]  /*1afc0*/  RET.REL.NODEC R2 `(_ZN7cutlass13device_kernelINS_4fmha6kernel36Sm100FmhaFwdKernelTmaWarpspecializedIN4cute5tupleIJiiiNS5_IJNS5_IJiiEEEiEEEEEENS1_10collective38Sm100FmhaFwdMainloopTmaWarpspecializedINS_10bfloat16_tEffNS5_IJNS4_1CILi256EEENSC_ILi128EEENSC_ILi32EEEEEENS5_IJiNSC_ILi1EEES7_EEENS5_IJiSH_NS5_IJNS5_IJNSC_ILi0EEEiEEEiEEEEEESM_NS9_10CausalMaskILb1EEENS5_IJNSC_ILi2EEESH_SH_EEENSC_ILb0EEEEENS9_38Sm100FmhaFwdEpilogueTmaWarpspecializedINS_6half_tEfNS5_IJSE_SF_SE_EEESI_NS5_IJSH_S7_EEESR_EENS2_23PersistentTileSchedulerENS2_41Sm100FmhaCtxKernelWarpspecializedScheduleEEEEEvNT_6ParamsE) ;  /* 0xfffffe50020c7950 */ /* 0x000fea0003c3ffff */
        .weak           $__internal_3_$__cuda_sm3x_div_rn_noftz_f32_slowpath
        .type           $__internal_3_$__cuda_sm3x_div_rn_noftz_f32_slowpath,@function
        .size           $__internal_3_$__cuda_sm3x_div_rn_noftz_f32_slowpath,(.L_x_504 - $__internal_3_$__cuda_sm3x_div_rn_noftz_f32_slowpath)
$__internal_3_$__cuda_sm3x_div_rn_noftz_f32_slowpath:
[----:B------:R-:W-:Y:S01]  /*1afd0*/  SHF.R.U32.HI R3, RZ, 0x17, R22 ;  /* 0x00000017ff037819 */ /* 0x000fe20000011616 */
[----:B------:R-:W-:Y:S01]  /*1afe0*/  BSSY B1, `(.L_x_488) ;  /* 0x0000065000017945 */ /* 0x000fe20003800000 */
[--C-:B------:R-:W-:Y:S01]  /*1aff0*/  SHF.R.U32.HI R8, RZ, 0x17, R30.reuse ;  /* 0x00000017ff087819 */ /* 0x100fe2000001161e */
[----:B------:R-:W-:Y:S01]  /*1b000*/  IMAD.MOV.U32 R7, RZ, RZ, R30 ;  /* 0x000000ffff077224 */ /* 0x000fe200078e001e */
[----:B------:R-:W-:Y:S01]  /*1b010*/  LOP3.LUT R3, R3, 0xff, RZ, 0xc0, !PT ;  /* 0x000000ff03037812 */ /* 0x000fe200078ec0ff */
[----:B------:R-:W-:Y:S01]  /*1b020*/  IMAD.MOV.U32 R6, RZ, RZ, R22 ;  /* 0x000000ffff067224 */ /* 0x000fe200078e0016 */
[----:B------:R-:W-:-:S03]  /*1b030*/  LOP3.LUT R8, R8, 0xff, RZ, 0xc0, !PT ;  /* 0x000000ff08087812 */ /* 0x000fc600078ec0ff */
[----:B------:R-:W-:Y:S02]  /*1b040*/  VIADD R0, R3, 0xffffffff ;  /* 0xffffffff03007836 */ /* 0x000fe40000000000 */
[----:B------:R-:W-:-:S03]  /*1b050*/  VIADD R5, R8, 0xffffffff ;  /* 0xffffffff08057836 */ /* 0x000fc60000000000 */
[----:B------:R-:W-:-:S04]  /*1b060*/  ISETP.GT.U32.AND P0, PT, R0, 0xfd, PT ;  /* 0x000000fd0000780c */ /* 0x000fc80003f04070 */
[----:B------:R-:W-:-:S13]  /*1b070*/  ISETP.GT.U32.OR P0, PT, R5, 0xfd, P0 ;  /* 0x000000fd0500780c */ /* 0x000fda0000704470 */
[----:B------:R-:W-:Y:S01]  /*1b080*/  @!P0 IMAD.MOV.U32 R10, RZ, RZ, RZ ;  /* 0x000000ffff0a8224 */ /* 0x000fe200078e00ff */
[----:B------:R-:W-:Y:S06]  /*1b090*/  @!P0 BRA `(.L_x_489) ;  /* 0x00000000005c8947 */ /* 0x000fec0003800000 */
[----:B------:R-:W-:Y:S02]  /*1b0a0*/  FSETP.GTU.FTZ.AND P1, PT, |R30|, +INF , PT ;  /* 0x7f8000001e00780b */ /* 0x000fe40003f3c200 */
[----:B------:R-:W-:-:S04]  /*1b0b0*/  FSETP.GTU.FTZ.AND P0, PT, |R22|, +INF , PT ;  /* 0x7f8000001600780b */ /* 0x000fc80003f1c200 */
[----:B------:R-:W-:-:S13]  /*1b0c0*/  PLOP3.LUT P0, PT, P1, P0, PT, 0xf8, 0x8f ;  /* 0x00000000008f781c */ /* 0x000fda0000f01f70 */
[----:B------:R-:W-:Y:S05]  /*1b0d0*/  @P0 BRA `(.L_x_490) ;  /* 0x0000000400500947 */ /* 0x000fea0003800000 */
[----:B------:R-:W-:-:S13]  /*1b0e0*/  LOP3.LUT P0, RZ, R6, 0x7fffffff, R7, 0xc8, !PT ;  /* 0x7fffffff06ff7812 */ /* 0x000fda000780c807 */
[----:B------:R-:W-:Y:S05]  /*1b0f0*/  @!P0 BRA `(.L_x_491) ;  /* 0x0000000400408947 */ /* 0x000fea0003800000 */
[----:B------:R-:W-:Y:S02]  /*1b100*/  FSETP.NEU.FTZ.AND P0, PT, |R30|, +INF , PT ;  /* 0x7f8000001e00780b */ /* 0x000fe40003f1d200 */
[----:B------:R-:W-:Y:S02]  /*1b110*/  FSETP.NEU.FTZ.AND P1, PT, |R22|, +INF , PT ;  /* 0x7f8000001600780b */ /* 0x000fe40003f3d200 */
[----:B------:R-:W-:-:S11]  /*1b120*/  FSETP.NEU.FTZ.AND P2, PT, |R30|, +INF , PT ;  /* 0x7f8000001e00780b */ /* 0x000fd60003f5d200 */
[----:B------:R-:W-:Y:S05]  /*1b130*/  @!P1 BRA !P0, `(.L_x_491) ;  /* 0x0000000400309947 */ /* 0x000fea0004000000 */
[----:B------:R-:W-:-:S04]  /*1b140*/  LOP3.LUT P0, RZ, R7, 0x7fffffff, RZ, 0xc0, !PT ;  /* 0x7fffffff07ff7812 */ /* 0x000fc8000780c0ff */
[----:B------:R-:W-:-:S13]  /*1b150*/  PLOP3.LUT P0, PT, P1, P0, PT, 0x2f, 0xf2 ;  /* 0x0000000000f2781c */ /* 0x000fda0000f00577 */
[----:B------:R-:W-:Y:S05]  /*1b160*/  @P0 BRA `(.L_x_492) ;  /* 0x00000004001c0947 */ /* 0x000fea0003800000 */
[----:B------:R-:W-:-:S04]  /*1b170*/  LOP3.LUT P0, RZ, R6, 0x7fffffff, RZ, 0xc0, !PT ;  /* 0x7fffffff06ff7812 */ /* 0x000fc8000780c0ff */
[----:B------:R-:W-:-:S13]  /*1b180*/  PLOP3.LUT P0, PT, P2, P0, PT, 0x2f, 0xf2 ;  /* 0x0000000000f2781c */ /* 0x000fda0001700577 */
[----:B------:R-:W-:Y:S05]  /*1b190*/  @P0 BRA `(.L_x_493) ;  /* 0x0000000400040947 */ /* 0x000fea0003800000 */
[----:B------:R-:W-:Y:S02]  /*1b1a0*/  ISETP.GE.AND P1, PT, R5, RZ, PT ;  /* 0x000000ff0500720c */ /* 0x000fe40003f26270 */
[----:B------:R-:W-:-:S11]  /*1b1b0*/  ISETP.GE.AND P0, PT, R0, RZ, PT ;  /* 0x000000ff0000720c */ /* 0x000fd60003f06270 */
[----:B------:R-:W-:Y:S01]  /*1b1c0*/  @P1 MOV R10, RZ ;  /* 0x000000ff000a1202 */ /* 0x000fe20000000f00 */
[----:B------:R-:W-:Y:S01]  /*1b1d0*/  @!P1 FFMA R7, R30, 1.84467440737095516160e+19, RZ ;  /* 0x5f8000001e079823 */ /* 0x000fe200000000ff */
[----:B------:R-:W-:Y:S01]  /*1b1e0*/  @!P1 MOV R10, 0xffffffc0 ;  /* 0xffffffc0000a9802 */ /* 0x000fe20000000f00 */
[----:B------:R-:W-:-:S03]  /*1b1f0*/  @!P0 FFMA R6, R22, 1.84467440737095516160e+19, RZ ;  /* 0x5f80000016068823 */ /* 0x000fc600000000ff */
[----:B------:R-:W-:-:S07]  /*1b200*/  @!P0 IADD3 R10, PT, PT, R10, 0x40, RZ ;  /* 0x000000400a0a8810 */ /* 0x000fce0007ffe0ff */
.L_x_489:
[----:B------:R-:W-:Y:S01]  /*1b210*/  LEA R11, R3, 0xc0800000, 0x17 ;  /* 0xc0800000030b7811 */ /* 0x000fe200078eb8ff */
[----:B------:R-:W-:Y:S01]  /*1b220*/  BSSY B0, `(.L_x_494) ;  /* 0x0000036000007945 */ /* 0x000fe20003800000 */
[----:B------:R-:W-:Y:S02]  /*1b230*/  IADD3 R8, PT, PT, R8, -0x7f, RZ ;  /* 0xffffff8108087810 */ /* 0x000fe40007ffe0ff */
[----:B------:R-:W-:-:S03]  /*1b240*/  IADD3 R11, PT, PT, -R11, R6, RZ ;  /* 0x000000060b0b7210 */ /* 0x000fc60007ffe1ff */
[----:B------:R-:W-:Y:S01]  /*1b250*/  IMAD R9, R8, -0x800000, R7 ;  /* 0xff80000008097824 */ /* 0x000fe200078e0207 */
[----:B------:R-:W1:Y:S01]  /*1b260*/  MUFU.RCP R5, R11 ;  /* 0x0000000b00057308 */ /* 0x000e620000001000 */
[----:B------:R-:W-:-:S04]  /*1b270*/  FADD.FTZ R6, -R11, -RZ ;  /* 0x800000ff0b067221 */ /* 0x000fc80000010100 */
[----:B-1----:R-:W-:-:S04]  /*1b280*/  FFMA R0, R5, R6, 1 ;  /* 0x3f80000005007423 */ /* 0x002fc80000000006 */
[----:B------:R-:W-:-:S04]  /*1b290*/  FFMA R0, R5, R0, R5 ;  /* 0x0000000005007223 */ /* 0x000fc80000000005 */
[----:B------:R-:W-:-:S04]  /*1b2a0*/  FFMA R7, R9, R0, RZ ;  /* 0x0000000009077223 */ /* 0x000fc800000000ff */
[----:B------:R-:W-:-:S04]  /*1b2b0*/  FFMA R5, R6, R7, R9 ;  /* 0x0000000706057223 */ /* 0x000fc80000000009 */
[----:B------:R-:W-:-:S04]  /*1b2c0*/  FFMA R5, R0, R5, R7 ;  /* 0x0000000500057223 */ /* 0x000fc80000000007 */
[----:B------:R-:W-:Y:S01]  /*1b2d0*/  FFMA R6, R6, R5, R9 ;  /* 0x0000000506067223 */ /* 0x000fe20000000009 */
[----:B------:R-:W-:-:S03]  /*1b2e0*/  IADD3 R9, PT, PT, R8, 0x7f, -R3 ;  /* 0x0000007f08097810 */ /* 0x000fc60007ffe803 */
[----:B------:R-:W-:Y:S01]  /*1b2f0*/  FFMA R7, R0, R6, R5 ;  /* 0x0000000600077223 */ /* 0x000fe20000000005 */
[----:B------:R-:W-:-:S04]  /*1b300*/  IADD3 R10, PT, PT, R9, R10, RZ ;  /* 0x0000000a090a7210 */ /* 0x000fc80007ffe0ff */
[----:B------:R-:W-:-:S04]  /*1b310*/  SHF.R.U32.HI R3, RZ, 0x17, R7 ;  /* 0x00000017ff037819 */ /* 0x000fc80000011607 */
[----:B------:R-:W-:-:S04]  /*1b320*/  LOP3.LUT R3, R3, 0xff, RZ, 0xc0, !PT ;  /* 0x000000ff03037812 */ /* 0x000fc800078ec0ff */
[----:B------:R-:W-:-:S04]  /*1b330*/  IADD3 R3, PT, PT, R3, R10, RZ ;  /* 0x0000000a03037210 */ /* 0x000fc80007ffe0ff */
[----:B------:R-:W-:-:S04]  /*1b340*/  IADD3 R8, PT, PT, R3, -0x1, RZ ;  /* 0xffffffff03087810 */ /* 0x000fc80007ffe0ff */
[----:B------:R-:W-:-:S13]  /*1b350*/  ISETP.GE.U32.AND P0, PT, R8, 0xfe, PT ;  /* 0x000000fe0800780c */ /* 0x000fda0003f06070 */
[----:B------:R-:W-:Y:S05]  /*1b360*/  @!P0 BRA `(.L_x_495) ;  /* 0x0000000000808947 */ /* 0x000fea0003800000 */
[----:B------:R-:W-:-:S13]  /*1b370*/  ISETP.GT.AND P0, PT, R3, 0xfe, PT ;  /* 0x000000fe0300780c */ /* 0x000fda0003f04270 */
[----:B------:R-:W-:Y:S05]  /*1b380*/  @P0 BRA `(.L_x_496) ;  /* 0x00000000006c0947 */ /* 0x000fea0003800000 */
[----:B------:R-:W-:-:S13]  /*1b390*/  ISETP.GE.AND P0, PT, R3, 0x1, PT ;  /* 0x000000010300780c */ /* 0x000fda0003f06270 */
[----:B------:R-:W-:Y:S05]  /*1b3a0*/  @P0 BRA `(.L_x_497) ;  /* 0x0000000000740947 */ /* 0x000fea0003800000 */
[----:B------:R-:W-:Y:S02]  /*1b3b0*/  ISETP.GE.AND P0, PT, R3, -0x18, PT ;  /* 0xffffffe80300780c */ /* 0x000fe40003f06270 */
[----:B------:R-:W-:-:S11]  /*1b3c0*/  LOP3.LUT R7, R7, 0x80000000, RZ, 0xc0, !PT ;  /* 0x8000000007077812 */ /* 0x000fd600078ec0ff */
[----:B------:R-:W-:Y:S05]  /*1b3d0*/  @!P0 BRA `(.L_x_497) ;  /* 0x0000000000688947 */ /* 0x000fea0003800000 */
[CCC-:B------:R-:W-:Y:S01]  /*1b3e0*/  FFMA.RZ R8, R0.reuse, R6.reuse, R5.reuse ;  /* 0x0000000600087223 */ /* 0x1c0fe2000000c005 */
[CCC-:B------:R-:W-:Y:S01]  /*1b3f0*/  FFMA.RP R9, R0.reuse, R6.reuse, R5.reuse ;  /* 0x0000000600097223 */ /* 0x1c0fe20000008005 */
[----:B------:R-:W-:Y:S01]  /*1b400*/  FFMA.RM R6, R0, R6, R5 ;  /* 0x0000000600067223 */ /* 0x000fe20000004005 */
[C---:B------:R-:W-:Y:S01]  /*1b410*/  VIADD R0, R3.reuse, 0x20 ;  /* 0x0000002003007836 */ /* 0x040fe20000000000 */
[C---:B------:R-:W-:Y:S02]  /*1b420*/  ISETP.NE.AND P0, PT, R3.reuse, RZ, PT ;  /* 0x000000ff0300720c */ /* 0x040fe40003f05270 */
[----:B------:R-:W-:Y:S02]  /*1b430*/  LOP3.LUT R8, R8, 0x7fffff, RZ, 0xc0, !PT ;  /* 0x007fffff08087812 */ /* 0x000fe400078ec0ff */
[----:B------:R-:W-:Y:S01]  /*1b440*/  ISETP.NE.AND P1, PT, R3, RZ, PT ;  /* 0x000000ff0300720c */ /* 0x000fe20003f25270 */
[----:B------:R-:W-:Y:S01]  /*1b450*/  IMAD.MOV R3, RZ, RZ, -R3 ;  /* 0x000000ffff037224 */ /* 0x000fe200078e0a03 */
[----:B------:R-:W-:-:S02]  /*1b460*/  LOP3.LUT R5, R8, 0x800000, RZ, 0xfc, !PT ;  /* 0x0080000008057812 */ /* 0x000fc400078efcff */
[----:B------:R-:W-:Y:S02]  /*1b470*/  FSETP.NEU.FTZ.AND P2, PT, R9, R6, PT ;  /* 0x000000060900720b */ /* 0x000fe40003f5d000 */
[----:B------:R-:W-:Y:S02]  /*1b480*/  SHF.L.U32 R0, R5, R0, RZ ;  /* 0x0000000005007219 */ /* 0x000fe400000006ff */
[----:B------:R-:W-:Y:S02]  /*1b490*/  SEL R6, R3, RZ, P0 ;  /* 0x000000ff03067207 */ /* 0x000fe40000000000 */
[----:B------:R-:W-:Y:S02]  /*1b4a0*/  ISETP.NE.AND P1, PT, R0, RZ, P1 ;  /* 0x000000ff0000720c */ /* 0x000fe40000f25270 */
[----:B------:R-:W-:Y:S02]  /*1b4b0*/  SHF.R.U32.HI R5, RZ, R6, R5 ;  /* 0x00000006ff057219 */ /* 0x000fe40000011605 */
[----:B------:R-:W-:-:S02]  /*1b4c0*/  PLOP3.LUT P1, PT, P2, P1, PT, 0xf8, 0x8f ;  /* 0x00000000008f781c */ /* 0x000fc40001723f70 */
[----:B------:R-:W-:Y:S02]  /*1b4d0*/  SHF.R.U32.HI R3, RZ, 0x1, R5 ;  /* 0x00000001ff037819 */ /* 0x000fe40000011605 */
[----:B------:R-:W-:-:S04]  /*1b4e0*/  SEL R0, RZ, 0x1, !P1 ;  /* 0x00000001ff007807 */ /* 0x000fc80004800000 */
[----:B------:R-:W-:-:S04]  /*1b4f0*/  LOP3.LUT R0, R0, 0x1, R3, 0xf8, !PT ;  /* 0x0000000100007812 */ /* 0x000fc800078ef803 */
[----:B------:R-:W-:-:S05]  /*1b500*/  LOP3.LUT R0, R0, R5, RZ, 0xc0, !PT ;  /* 0x0000000500007212 */ /* 0x000fca00078ec0ff */
[----:B------:R-:W-:-:S05]  /*1b510*/  IMAD.IADD R0, R3, 0x1, R0 ;  /* 0x0000000103007824 */ /* 0x000fca00078e0200 */
[----:B------:R-:W-:Y:S01]  /*1b520*/  LOP3.LUT R7, R0, R7, RZ, 0xfc, !PT ;  /* 0x0000000700077212 */ /* 0x000fe200078efcff */
[----:B------:R-:W-:Y:S05]  /*1b530*/  BRA `(.L_x_497) ;  /* 0x0000000000107947 */ /* 0x000fea0003800000 */
.L_x_496:
[----:B------:R-:W-:-:S04]  /*1b540*/  LOP3.LUT R7, R7, 0x80000000, RZ, 0xc0, !PT ;  /* 0x8000000007077812 */ /* 0x000fc800078ec0ff */
[----:B------:R-:W-:Y:S01]  /*1b550*/  LOP3.LUT R7, R7, 0x7f800000, RZ, 0xfc, !PT ;  /* 0x7f80000007077812 */ /* 0x000fe200078efcff */
[----:B------:R-:W-:Y:S05]  /*1b560*/  BRA `(.L_x_497) ;  /* 0x0000000000047947 */ /* 0x000fea0003800000 */
.L_x_495:
[----:B------:R-:W-:Y:S02]  /*1b570*/  LEA R7, R10, R7, 0x17 ;  /* 0x000000070a077211 */ /* 0x000fe400078eb8ff */
.L_x_497:
[----:B------:R-:W-:Y:S05]  /*1b580*/  BSYNC B0 ;  /* 0x0000000000007941 */ /* 0x000fea0003800000 */
.L_x_494:
[----:B------:R-:W-:Y:S01]  /*1b590*/  MOV R32, R7 ;  /* 0x0000000700207202 */ /* 0x000fe20000000f00 */
[----:B------:R-:W-:Y:S05]  /*1b5a0*/  BRA `(.L_x_498) ;  /* 0x0000000000207947 */ /* 0x000fea0003800000 */
.L_x_493:
[----:B------:R-:W-:-:S04]  /*1b5b0*/  LOP3.LUT R6, R6, 0x80000000, R7, 0x48, !PT ;  /* 0x8000000006067812 */ /* 0x000fc800078e4807 */
[----:B------:R-:W-:Y:S01]  /*1b5c0*/  LOP3.LUT R32, R6, 0x7f800000, RZ, 0xfc, !PT ;  /* 0x7f80000006207812 */ /* 0x000fe200078efcff */
[----:B------:R-:W-:Y:S05]  /*1b5d0*/  BRA `(.L_x_498) ;  /* 0x0000000000147947 */ /* 0x000fea0003800000 */
.L_x_492:
[----:B------:R-:W-:Y:S01]  /*1b5e0*/  LOP3.LUT R32, R6, 0x80000000, R7, 0x48, !PT ;  /* 0x8000000006207812 */ /* 0x000fe200078e4807 */
[----:B------:R-:W-:Y:S05]  /*1b5f0*/  BRA `(.L_x_498) ;  /* 0x00000000000c7947 */ /* 0x000fea0003800000 */
.L_x_491:
[----:B------:R-:W1:Y:S01]  /*1b600*/  MUFU.RSQ R32, -QNAN ;  /* 0xffc0000000207908 */ /* 0x000e620000001400 */
[----:B------:R-:W-:Y:S05]  /*1b610*/  BRA `(.L_x_498) ;  /* 0x0000000000047947 */ /* 0x000fea0003800000 */
.L_x_490:
[----:B------:R-:W-:-:S07]  /*1b620*/  FADD.FTZ R32, R30, R22 ;  /* 0x000000161e207221 */ /* 0x000fce0000010000 */
.L_x_498:
[----:B------:R-:W-:Y:S05]  /*1b630*/  BSYNC B1 ;  /* 0x0000000000017941 */ /* 0x000fea0003800000 */
.L_x_488:
[----:B------:R-:W-:-:S04]  /*1b640*/  HFMA2 R5, -RZ, RZ, 0, 0 ;  /* 0x00000000ff057431 */ /* 0x000fc800000001ff */
[----:B-1----:R-:W-:Y:S05]  /*1b650*/  RET.REL.NODEC R4 `(_ZN7cutlass13device_kernelINS_4fmha6kernel36Sm100FmhaFwdKernelTmaWarpspecializedIN4cute5tupleIJiiiNS5_IJNS5_IJiiEEEiEEEEEENS1_10collective38Sm100FmhaFwdMainloopTmaWarpspecializedINS_10bfloat16_tEffNS5_IJNS4_1CILi256EEENSC_ILi128EEENSC_ILi32EEEEEENS5_IJiNSC_ILi1EEES7_EEENS5_IJiSH_NS5_IJNS5_IJNSC_ILi0EEEiEEEiEEEEEESM_NS9_10CausalMaskILb1EEENS5_IJNSC_ILi2EEESH_SH_EEENSC_ILb0EEEEENS9_38Sm100FmhaFwdEpilogueTmaWarpspecializedINS_6half_tEfNS5_IJSE_SF_SE_EEESI_NS5_IJSH_S7_EEESR_EENS2_23PersistentTileSchedulerENS2_41Sm100FmhaCtxKernelWarpspecializedScheduleEEEEEvNT_6ParamsE) ;  /* 0xfffffe4804687950 */ /* 0x002fea0003c3ffff */
.L_x_499:
[----:B------:R-:W-:-:S00]  /*1b660*/  BRA `(.L_x_499) ;  /* 0xfffffffc00fc7947 */ /* 0x000fc0000383ffff */
[----:B------:R-:W-:-:S00]  /*1b670*/  NOP ;  /* 0x0000000000007918 */ /* 0x000fc00000000000 */
        /* <DEDUP_REMOVED lines=8> */
.L_x_504:


//--------------------- .nv.global.init           --------------------------
	.section	.nv.global.init,"aw",@progbits
.nv.global.init:
	.type		$str$23,@object
	.size		$str$23,($str$37 - $str$23)
$str$23:
        /*0000*/ 	.byte	0x0a, 0x00
	.type		$str$37,@object
	.size		$str$37,($str$32 - $str$37)
$str$37:
        /*0002*/ 	.byte	0x3a, 0x00
	.type		$str$32,@object
	.size		$str$32,($str$29 - $str$32)
$str$32:
        /*0004*/ 	.byte	0x5f, 0x00
	.type		$str$29,@object
	.size		$str$29,($str$28 - $str$29)
$str$29:
        /*0006*/ 	.byte	0x25, 0x64, 0x00
	.type		$str$28,@object
	.size		$str$28,($str$30 - $str$28)
$str$28:
        /*0009*/ 	.byte	0x25, 0x63, 0x00
	.type		$str$30,@object
	.size		$str$30,($str$31 - $str$30)
$str$30:
        /*000c*/ 	.byte	0x25, 0x73, 0x00
	.type		$str$31,@object
	.size		$str$31,($str$35 - $str$31)
$str$31:
        /*000f*/ 	.byte	0x20, 0x6f, 0x20, 0x00
	.type		$str$35,@object
	.size		$str$35,($str$22 - $str$35)
$str$35:
        /*0013*/ 	.byte	0x70, 0x74, 0x72, 0x5b, 0x00
	.type		$str$22,@object
	.size		$str$22,($str$34 - $str$22)
$str$22:
        /*0018*/ 	.byte	0x73, 0x4f, 0x3a, 0x20, 0x00
	.type		$str$34,@object
	.size		$str$34,($str$36 - $str$34)
$str$34:
        /*001d*/ 	.byte	0x73, 0x6d, 0x65, 0x6d, 0x5f, 0x00
	.type		$str$36,@object
	.size		$str$36,($str$33 - $str$36)
$str$36:
        /*0023*/ 	.byte	0x62, 0x5d, 0x28, 0x25, 0x70, 0x29, 0x00
	.type		$str$33,@object
	.size		$str$33,($str$27 - $str$33)
$str$33:
        /*002a*/ 	.byte	0x53, 0x77, 0x3c, 0x25, 0x64, 0x2c, 0x25, 0x64, 0x2c, 0x25, 0x64, 0x3e, 0x00
	.type		$str$27,@object
	.size		$str$27,($str$26 - $str$27)
$str$27:
        /*0037*/ 	.byte	0x2f, 0x74, 0x6d, 0x70, 0x2f, 0x63, 0x75, 0x74, 0x6c, 0x61, 0x73, 0x73, 0x5f, 0x73, 0x77, 0x65
        /*0047*/ 	.byte	0x65, 0x70, 0x5f, 0x73, 0x72, 0x63, 0x2f, 0x69, 0x6e, 0x63, 0x6c, 0x75, 0x64, 0x65, 0x2f, 0x63
        /*0057*/ 	.byte	0x75, 0x74, 0x65, 0x2f, 0x61, 0x74, 0x6f, 0x6d, 0x2f, 0x63, 0x6f, 0x70, 0x79, 0x5f, 0x74, 0x72
        /*0067*/ 	.byte	0x61, 0x69, 0x74, 0x73, 0x5f, 0x73, 0x6d, 0x31, 0x30, 0x30, 0x2e, 0x68, 0x70, 0x70, 0x00
	.type		$str$26,@object
	.size		$str$26,(__unnamed_4 - $str$26)
$str$26:
        /*0076*/ 	.byte	0x28, 0x28, 0x75, 0x69, 0x6e, 0x74, 0x33, 0x32, 0x5f, 0x74, 0x28, 0x74, 0x68, 0x72, 0x65, 0x61
        /*0086*/ 	.byte	0x64, 0x49, 0x64, 0x78, 0x2e, 0x78, 0x29, 0x20, 0x2f, 0x20, 0x33, 0x32, 0x29, 0x20, 0x25, 0x20
        /*0096*/ 	.byte	0x34, 0x29, 0x20, 0x3d, 0x3d, 0x20, 0x28, 0x28, 0x28, 0x74, 0x6d, 0x65, 0x6d, 0x5f, 0x61, 0x64
        /*00a6*/ 	.byte	0x64, 0x72, 0x20, 0x3e, 0x3e, 0x20, 0x31, 0x36, 0x29, 0x20, 0x2f, 0x20, 0x33, 0x32, 0x29, 0x20
        /*00b6*/ 	.byte	0x25, 0x20, 0x34, 0x29, 0x00
	.type		__unnamed_4,@object
	.size		__unnamed_4,(__unnamed_1 - __unnamed_4)
__unnamed_4:
        /* <DEDUP_REMOVED lines=37> */
        /*030b*/ 	.byte	0x30, 0x3e, 0x3e, 0x3e, 0x3e, 0x5d, 0x00
	.type		__unnamed_1,@object
	.size		__unnamed_1,(__unnamed_5 - __unnamed_1)
__unnamed_1:
        /* <DEDUP_REMOVED lines=37> */
        /*0562*/ 	.byte	0x3a, 0x43, 0x3c, 0x30, 0x3e, 0x3e, 0x3e, 0x3e, 0x5d, 0x00
	.type		__unnamed_5,@object
	.size		__unnamed_5,(__unnamed_6 - __unnamed_5)
__unnamed_5:
        /* <DEDUP_REMOVED lines=38> */
	.type		__unnamed_6,@object
	.size		__unnamed_6,(__unnamed_7 - __unnamed_6)
__unnamed_6:
        /* <DEDUP_REMOVED lines=37> */
        /*0a16*/ 	.byte	0x74, 0x65, 0x3a, 0x3a, 0x43, 0x3c, 0x30, 0x3e, 0x3e, 0x3e, 0x3e, 0x5d, 0x00
	.type		__unnamed_7,@object
	.size		__unnamed_7,(__unnamed_2 - __unnamed_7)
__unnamed_7:
        /* <DEDUP_REMOVED lines=37> */
        /*0c73*/ 	.byte	0x63, 0x75, 0x74, 0x65, 0x3a, 0x3a, 0x43, 0x3c, 0x30, 0x3e, 0x3e, 0x3e, 0x3e, 0x5d, 0x00
	.type		__unnamed_2,@object
	.size		__unnamed_2,(__unnamed_3 - __unnamed_2)
__unnamed_2:
        /* <DEDUP_REMOVED lines=38> */
	.type		__unnamed_3,@object
	.size		__unnamed_3,(.L_3 - __unnamed_3)
__unnamed_3:
        /* <DEDUP_REMOVED lines=39> */
.L_3:


//--------------------- .nv.shared._ZN7cutlass13device_kernelINS_4fmha6kernel36Sm100FmhaFwdKernelTmaWarpspecializedIN4cute5tupleIJiiiNS5_IJNS5_IJiiEEEiEEEEEENS1_10collective38Sm100FmhaFwdMainloopTmaWarpspecializedINS_10bfloat16_tEffNS5_IJNS4_1CILi256EEENSC_ILi128EEENSC_ILi32EEEEEENS5_IJiNSC_ILi1EEES7_EEENS5_IJiSH_NS5_IJNS5_IJNSC_ILi0EEEiEEEiEEEEEESM_NS9_10CausalMaskILb1EEENS5_IJNSC_ILi2EEESH_SH_EEENSC_ILb0EEEEENS9_38Sm100FmhaFwdEpilogueTmaWarpspecializedINS_6half_tEfNS5_IJSE_SF_SE_EEESI_NS5_IJSH_S7_EEESR_EENS2_23PersistentTileSchedulerENS2_41Sm100FmhaCtxKernelWarpspecializedScheduleEEEEEvNT_6ParamsE --------------------------
	.section	.nv.shared._ZN7cutlass13device_kernelINS_4fmha6kernel36Sm100FmhaFwdKernelTmaWarpspecializedIN4cute5tupleIJiiiNS5_IJNS5_IJiiEEEiEEEEEENS1_10collective38Sm100FmhaFwdMainloopTmaWarpspecializedINS_10bfloat16_tEffNS5_IJNS4_1CILi256EEENSC_ILi128EEENSC_ILi32EEEEEENS5_IJiNSC_ILi1EEES7_EEENS5_IJiSH_NS5_IJNS5_IJNSC_ILi0EEEiEEEiEEEEEESM_NS9_10CausalMaskILb1EEENS5_IJNSC_ILi2EEESH_SH_EEENSC_ILb0EEEEENS9_38Sm100FmhaFwdEpilogueTmaWarpspecializedINS_6half_tEfNS5_IJSE_SF_SE_EEESI_NS5_IJSH_S7_EEESR_EENS2_23PersistentTileSchedulerENS2_41Sm100FmhaCtxKernelWarpspecializedScheduleEEEEEvNT_6ParamsE,"aw",@nobits
	.sectionflags	@""
	.align	16
	.zero		1024


//--------------------- .nv.shared.reserved.0     --------------------------
	.section	.nv.shared.reserved.0,"aw",@nobits
	.weak		__nv_reservedSMEM_offset_0_alias
	.size		__nv_reservedSMEM_offset_0_alias, 0, 64
	.other		__nv_reservedSMEM_offset_0_alias,@"STO_CUDA_RESERVED_SHARED STV_DEFAULT"
__nv_reservedSMEM_offset_0_alias:
	.zero		0
.nv.shared.reserved.0:
	.zero		64
	.weak		__nv_reservedSMEM_tcgen05_partition
	.type		__nv_reservedSMEM_tcgen05_partition,@object
	.size		__nv_reservedSMEM_tcgen05_partition,(.L_0 - __nv_reservedSMEM_tcgen05_partition)
__nv_reservedSMEM_tcgen05_partition:
	.zero		32
.L_0:


//--------------------- .nv.global                --------------------------
	.section	.nv.global,"aw",@nobits
.nv.global:
	.type		_ZN39_INTERNAL_1ba6953c_4_k_cu_46eeee14_29204cute1_E,@object
	.size		_ZN39_INTERNAL_1ba6953c_4_k_cu_46eeee14_29204cute1_E,(_ZN39_INTERNAL_1ba6953c_4_k_cu_46eeee14_29204cuda3std3__45__cpo6cbeginE - _ZN39_INTERNAL_1ba6953c_4_k_cu_46eeee14_29204cute1_E)
_ZN39_INTERNAL_1ba6953c_4_k_cu_46eeee14_29204cute1_E:
	.zero		1
	.type		_ZN39_INTERNAL_1ba6953c_4_k_cu_46eeee14_29204cuda3std3__45__cpo6cbeginE,@object
	.size		_ZN39_INTERNAL_1ba6953c_4_k_cu_46eeee14_29204cuda3std3__45__cpo6cbeginE,(_ZN39_INTERNAL_1ba6953c_4_k_cu_46eeee14_29204cuda3std3__48in_placeE - _ZN39_INTERNAL_1ba6953c_4_k_cu_46eeee14_29204cuda3std3__45__cpo6cbeginE)
_ZN39_INTERNAL_1ba6953c_4_k_cu_46eeee14_29204cuda3std3__45__cpo6cbeginE:
	.zero		1
	.type		_ZN39_INTERNAL_1ba6953c_4_k_cu_46eeee14_29204cuda3std3__48in_placeE,@object
	.size		_ZN39_INTERNAL_1ba6953c_4_k_cu_46eeee14_29204cuda3std3__48in_placeE,(_ZN39_INTERNAL_1ba6953c_4_k_cu_46eeee14_29204cuda3std6ranges3__45__cpo9iter_moveE - _ZN39_INTERNAL_1ba6953c_4_k_cu_46eeee14_29204cuda3std3__48in_placeE)
_ZN39_INTERNAL_1ba6953c_4_k_cu_46eeee14_29204cuda3std3__48in_placeE:
	.zero		1
	.type		_ZN39_INTERNAL_1ba6953c_4_k_cu_46eeee14_29204cuda3std6ranges3__45__cpo9iter_moveE,@object
	.size		_ZN39_INTERNAL_1ba6953c_4_k_cu_46eeee14_29204cuda3std6ranges3__45__cpo9iter_moveE,(_ZN39_INTERNAL_1ba6953c_4_k_cu_46eeee14_29204cuda3std3__45__cpo5beginE - _ZN39_INTERNAL_1ba6953c_4_k_cu_46eeee14_29204cuda3std6ranges3__45__cpo9iter_moveE)
_ZN39_INTERNAL_1ba6953c_4_k_cu_46eeee14_29204cuda3std6ranges3__45__cpo9iter_moveE:
	.zero		1
	.type		_ZN39_INTERNAL_1ba6953c_4_k_cu_46eeee14_29204cuda3std3__45__cpo5beginE,@object
	.size		_ZN39_INTERNAL_1ba6953c_4_k_cu_46eeee14_29204cuda3std3__45__cpo5beginE,(_ZN39_INTERNAL_1ba6953c_4_k_cu_46eeee14_29204cuda3std3__441_GLOBAL__N__1ba6953c_4_k_cu_46eeee14_29206ignoreE - _ZN39_INTERNAL_1ba6953c_4_k_cu_46eeee14_29204cuda3std3__45__cpo5beginE)
_ZN39_INTERNAL_1ba6953c_4_k_cu_46eeee14_29204cuda3std3__45__cpo5beginE:
	.zero		1
	.type		_ZN39_INTERNAL_1ba6953c_4_k_cu_46eeee14_29204cuda3std3__441_GLOBAL__N__1ba6953c_4_k_cu_46eeee14_29206ignoreE,@object
	.size		_ZN39_INTERNAL_1ba6953c_4_k_cu_46eeee14_29204cuda3std3__441_GLOBAL__N__1ba6953c_4_k_cu_46eeee14_29206ignoreE,(_ZN39_INTERNAL_1ba6953c_4_k_cu_46eeee14_29204cute7productE - _ZN39_INTERNAL_1ba6953c_4_k_cu_46eeee14_29204cuda3std3__441_GLOBAL__N__1ba6953c_4_k_cu_46eeee14_29206ignoreE)
_ZN39_INTERNAL_1ba6953c_4_k_cu_46eeee14_29204cuda3std3__441_GLOBAL__N__1ba6953c_4_k_cu_46eeee14_29206ignoreE:
	.zero		1
	.type		_ZN39_INTERNAL_1ba6953c_4_k_cu_46eeee14_29204cute7productE,@object
	.size		_ZN39_INTERNAL_1ba6953c_4_k_cu_46eeee14_29204cute7productE,(_ZN39_INTERNAL_1ba6953c_4_k_cu_46eeee14_29204cuda3std3__45__cpo3endE - _ZN39_INTERNAL_1ba6953c_4_k_cu_46eeee14_29204cute7productE)
_ZN39_INTERNAL_1ba6953c_4_k_cu_46eeee14_29204cute7productE:
	.zero		1
	.type		_ZN39_INTERNAL_1ba6953c_4_k_cu_46eeee14_29204cuda3std3__45__cpo3endE,@object
	.size		_ZN39_INTERNAL_1ba6953c_4_k_cu_46eeee14_29204cuda3std3__45__cpo3endE,(_ZN39_INTERNAL_1ba6953c_4_k_cu_46eeee14_29204cuda3std3__419piecewise_constructE - _ZN39_INTERNAL_1ba6953c_4_k_cu_46eeee14_29204cuda3std3__45__cpo3endE)
_ZN39_INTERNAL_1ba6953c_4_k_cu_46eeee14_29204cuda3std3__45__cpo3endE:
	.zero		1
	.type		_ZN39_INTERNAL_1ba6953c_4_k_cu_46eeee14_29204cuda3std3__419piecewise_constructE,@object
	.size		_ZN39_INTERNAL_1ba6953c_4_k_cu_46eeee14_29204cuda3std3__419piecewise_constructE,(_ZN39_INTERNAL_1ba6953c_4_k_cu_46eeee14_29204cuda3std3__45__cpo4cendE - _ZN39_INTERNAL_1ba6953c_4_k_cu_46eeee14_29204cuda3std3__419piecewise_constructE)
_ZN39_INTERNAL_1ba6953c_4_k_cu_46eeee14_29204cuda3std3__419piecewise_constructE:
	.zero		1
	.type		_ZN39_INTERNAL_1ba6953c_4_k_cu_46eeee14_29204cuda3std3__45__cpo4cendE,@object
	.size		_ZN39_INTERNAL_1ba6953c_4_k_cu_46eeee14_29204cuda3std3__45__cpo4cendE,(_ZN39_INTERNAL_1ba6953c_4_k_cu_46eeee14_29204cuda3std6ranges3__45__cpo4swapE - _ZN39_INTERNAL_1ba6953c_4_k_cu_46eeee14_29204cuda3std3__45__cpo4cendE)
_ZN39_INTERNAL_1ba6953c_4_k_cu_46eeee14_29204cuda3std3__45__cpo4cendE:
	.zero		1
	.type		_ZN39_INTERNAL_1ba6953c_4_k_cu_46eeee14_29204cuda3std6ranges3__45__cpo4swapE,@object
	.size		_ZN39_INTERNAL_1ba6953c_4_k_cu_46eeee14_29204cuda3std6ranges3__45__cpo4swapE,(.L_15 - _ZN39_INTERNAL_1ba6953c_4_k_cu_46eeee14_29204cuda3std6ranges3__45__cpo4swapE)
_ZN39_INTERNAL_1ba6953c_4_k_cu_46eeee14_29204cuda3std6ranges3__45__cpo4swapE:
	.zero		1
.L_15:


//--------------------- .nv.constant0._ZN7cutlass13device_kernelINS_4fmha6kernel36Sm100FmhaFwdKernelTmaWarpspecializedIN4cute5tupleIJiiiNS5_IJNS5_IJiiEEEiEEEEEENS1_10collective38Sm100FmhaFwdMainloopTmaWarpspecializedINS_10bfloat16_tEffNS5_IJNS4_1CILi256EEENSC_ILi128EEENSC_ILi32EEEEEENS5_IJiNSC_ILi1EEES7_EEENS5_IJiSH_NS5_IJNS5_IJNSC_ILi0EEEiEEEiEEEEEESM_NS9_10CausalMaskILb1EEENS5_IJNSC_ILi2EEESH_SH_EEENSC_ILb0EEEEENS9_38Sm100FmhaFwdEpilogueTmaWarpspecializedINS_6half_tEfNS5_IJSE_SF_SE_EEESI_NS5_IJSH_S7_EEESR_EENS2_23PersistentTileSchedulerENS2_41Sm100FmhaCtxKernelWarpspecializedScheduleEEEEEvNT_6ParamsE --------------------------
	.section	.nv.constant0._ZN7cutlass13device_kernelINS_4fmha6kernel36Sm100FmhaFwdKernelTmaWarpspecializedIN4cute5tupleIJiiiNS5_IJNS5_IJiiEEEiEEEEEENS1_10collective38Sm100FmhaFwdMainloopTmaWarpspecializedINS_10bfloat16_tEffNS5_IJNS4_1CILi256EEENSC_ILi128EEENSC_ILi32EEEEEENS5_IJiNSC_ILi1EEES7_EEENS5_IJiSH_NS5_IJNS5_IJNSC_ILi0EEEiEEEiEEEEEESM_NS9_10CausalMaskILb1EEENS5_IJNSC_ILi2EEESH_SH_EEENSC_ILb0EEEEENS9_38Sm100FmhaFwdEpilogueTmaWarpspecializedINS_6half_tEfNS5_IJSE_SF_SE_EEESI_NS5_IJSH_S7_EEESR_EENS2_23PersistentTileSchedulerENS2_41Sm100FmhaCtxKernelWarpspecializedScheduleEEEEEvNT_6ParamsE,"a",@progbits
	.sectionflags	@""
	.align	4
.nv.constant0._ZN7cutlass13device_kernelINS_4fmha6kernel36Sm100FmhaFwdKernelTmaWarpspecializedIN4cute5tupleIJiiiNS5_IJNS5_IJiiEEEiEEEEEENS1_10collective38Sm100FmhaFwdMainloopTmaWarpspecializedINS_10bfloat16_tEffNS5_IJNS4_1CILi256EEENSC_ILi128EEENSC_ILi32EEEEEENS5_IJiNSC_ILi1EEES7_EEENS5_IJiSH_NS5_IJNS5_IJNSC_ILi0EEEiEEEiEEEEEESM_NS9_10CausalMaskILb1EEENS5_IJNSC_ILi2EEESH_SH_EEENSC_ILb0EEEEENS9_38Sm100FmhaFwdEpilogueTmaWarpspecializedINS_6half_tEfNS5_IJSE_SF_SE_EEESI_NS5_IJSH_S7_EEESR_EENS2_23PersistentTileSchedulerENS2_41Sm100FmhaCtxKernelWarpspecializedScheduleEEEEEvNT_6ParamsE:
	.zero		2432


//--------------------- SYMBOLS --------------------------

	.type		.nv.reservedSmem.offset0,@object
	.size		.nv.reservedSmem.offset0,0x4
	.type		.nv.reservedSmem.cap,@object
	.size		.nv.reservedSmem.cap,0x4
	.type		vprintf,@function
	.type		__assertfail,@function
